	.target	sm_90a

	.elftype	@"ET_EXEC"


//--------------------- .note.nv.tkinfo           --------------------------
	.section	.note.nv.tkinfo,"",@"SHT_NOTE"
	.sectionflags	@"SHF_NOTE_NV_TKINFO"
	.tkinfo
        /*0018*/ 	.word	0x00000002
        /*0030*/ 	.string	""
        /*0030*/ 	.string	"ptxas"
        /*0030*/ 	.string	"Cuda compilation tools, release 13.0, V13.0.88"
        /*0030*/ 	.string	"Build cuda_13.0.r13.0/compiler.36424714_0"
        /*0030*/ 	.string	"-v  -suppress-debug-info  -lineinfo  -arch sm_90a "



//--------------------- .note.nv.cuinfo           --------------------------
	.section	.note.nv.cuinfo,"",@"SHT_NOTE"
	.sectionflags	@"SHF_NOTE_NV_CUINFO"
        /*0018*/ 	.short	0x0002
        /*001a*/ 	.short	0x005a
        /*001c*/ 	.short	0x0082
	.zero		2


//--------------------- .nv.info                  --------------------------
	.section	.nv.info,"",@"SHT_CUDA_INFO"
	.align	4


	//----- nvinfo : EIATTR_REGCOUNT
	.align		4
        /*0000*/ 	.byte	0x04, 0x2f
        /*0002*/ 	.short	(.L_1 - .L_0)
	.align		4
.L_0:
        /*0004*/ 	.word	index@(matmul_kernel)
        /*0008*/ 	.word	0x000000ff


	//----- nvinfo : EIATTR_FRAME_SIZE
	.align		4
.L_1:
        /*000c*/ 	.byte	0x04, 0x11
        /*000e*/ 	.short	(.L_3 - .L_2)
	.align		4
.L_2:
        /*0010*/ 	.word	index@(matmul_kernel)
        /*0014*/ 	.word	0x00001030


	//----- nvinfo : EIATTR_MIN_STACK_SIZE
	.align		4
.L_3:
        /*0018*/ 	.byte	0x04, 0x12
        /*001a*/ 	.short	(.L_5 - .L_4)
	.align		4
.L_4:
        /*001c*/ 	.word	index@(matmul_kernel)
        /*0020*/ 	.word	0x00001030
.L_5:


//--------------------- .nv.compat                --------------------------
	.section	.nv.compat,"",@"SHT_CUDA_COMPAT_INFO"
	.align	4
        /*0000*/ 	.byte	0x02, 0x09, 0x01, 0x00, 0x02, 0x02, 0x04, 0x00, 0x02, 0x05, 0x05, 0x00, 0x03, 0x07, 0x01, 0x01
        /*0010*/ 	.byte	0x02, 0x03, 0x00, 0x00, 0x02, 0x06, 0x01, 0x00, 0x04, 0x0b, 0x08, 0x00, 0x00, 0x00, 0x00, 0x00
        /*0020*/ 	.byte	0x00, 0x00, 0x00, 0x00


//--------------------- .nv.info.matmul_kernel    --------------------------
	.section	.nv.info.matmul_kernel,"",@"SHT_CUDA_INFO"
	.sectionflags	@""
	.align	4


	//----- nvinfo : EIATTR_CUDA_API_VERSION
	.align		4
        /*0000*/ 	.byte	0x04, 0x37
        /*0002*/ 	.short	(.L_7 - .L_6)
.L_6:
        /*0004*/ 	.word	0x00000082


	//----- nvinfo : EIATTR_KPARAM_INFO
	.align		4
.L_7:
        /*0008*/ 	.byte	0x04, 0x17
        /*000a*/ 	.short	(.L_9 - .L_8)
.L_8:
        /*000c*/ 	.word	0x00000000
        /*0010*/ 	.short	0x000d
        /*0012*/ 	.short	0x0048
        /*0014*/ 	.byte	0x00, 0xf4, 0x21, 0x00


	//----- nvinfo : EIATTR_KPARAM_INFO
	.align		4
.L_9:
        /*0018*/ 	.byte	0x04, 0x17
        /*001a*/ 	.short	(.L_11 - .L_10)
.L_10:
        /*001c*/ 	.word	0x00000000
        /*0020*/ 	.short	0x000c
        /*0022*/ 	.short	0x0040
        /*0024*/ 	.byte	0x00, 0xf4, 0x21, 0x00


	//----- nvinfo : EIATTR_KPARAM_INFO
	.align		4
.L_11:
        /*0028*/ 	.byte	0x04, 0x17
        /*002a*/ 	.short	(.L_13 - .L_12)
.L_12:
        /*002c*/ 	.word	0x00000000
        /*0030*/ 	.short	0x000b
        /*0032*/ 	.short	0x0038
        /*0034*/ 	.byte	0x00, 0xf0, 0x11, 0x00


	//----- nvinfo : EIATTR_KPARAM_INFO
	.align		4
.L_13:
        /*0038*/ 	.byte	0x04, 0x17
        /*003a*/ 	.short	(.L_15 - .L_14)
.L_14:
        /*003c*/ 	.word	0x00000000
        /*0040*/ 	.short	0x000a
        /*0042*/ 	.short	0x0034
        /*0044*/ 	.byte	0x00, 0xf0, 0x11, 0x00


	//----- nvinfo : EIATTR_KPARAM_INFO
	.align		4
.L_15:
        /*0048*/ 	.byte	0x04, 0x17
        /*004a*/ 	.short	(.L_17 - .L_16)
.L_16:
        /*004c*/ 	.word	0x00000000
        /*0050*/ 	.short	0x0009
        /*0052*/ 	.short	0x0030
        /*0054*/ 	.byte	0x00, 0xf0, 0x11, 0x00


	//----- nvinfo : EIATTR_KPARAM_INFO
	.align		4
.L_17:
        /*0058*/ 	.byte	0x04, 0x17
        /*005a*/ 	.short	(.L_19 - .L_18)
.L_18:
        /*005c*/ 	.word	0x00000000
        /*0060*/ 	.short	0x0008
        /*0062*/ 	.short	0x002c
        /*0064*/ 	.byte	0x00, 0xf0, 0x11, 0x00


	//----- nvinfo : EIATTR_KPARAM_INFO
	.align		4
.L_19:
        /*0068*/ 	.byte	0x04, 0x17
        /*006a*/ 	.short	(.L_21 - .L_20)
.L_20:
        /*006c*/ 	.word	0x00000000
        /*0070*/ 	.short	0x0007
        /*0072*/ 	.short	0x0028
        /*0074*/ 	.byte	0x00, 0xf0, 0x11, 0x00


	//----- nvinfo : EIATTR_KPARAM_INFO
	.align		4
.L_21:
        /*0078*/ 	.byte	0x04, 0x17
        /*007a*/ 	.short	(.L_23 - .L_22)
.L_22:
        /*007c*/ 	.word	0x00000000
        /*0080*/ 	.short	0x0006
        /*0082*/ 	.short	0x0024
        /*0084*/ 	.byte	0x00, 0xf0, 0x11, 0x00


	//----- nvinfo : EIATTR_KPARAM_INFO
	.align		4
.L_23:
        /*0088*/ 	.byte	0x04, 0x17
        /*008a*/ 	.short	(.L_25 - .L_24)
.L_24:
        /*008c*/ 	.word	0x00000000
        /*0090*/ 	.short	0x0005
        /*0092*/ 	.short	0x0020
        /*0094*/ 	.byte	0x00, 0xf0, 0x11, 0x00


	//----- nvinfo : EIATTR_KPARAM_INFO
	.align		4
.L_25:
        /*0098*/ 	.byte	0x04, 0x17
        /*009a*/ 	.short	(.L_27 - .L_26)
.L_26:
        /*009c*/ 	.word	0x00000000
        /*00a0*/ 	.short	0x0004
        /*00a2*/ 	.short	0x001c
        /*00a4*/ 	.byte	0x00, 0xf0, 0x11, 0x00


	//----- nvinfo : EIATTR_KPARAM_INFO
	.align		4
.L_27:
        /*00a8*/ 	.byte	0x04, 0x17
        /*00aa*/ 	.short	(.L_29 - .L_28)
.L_28:
        /*00ac*/ 	.word	0x00000000
        /*00b0*/ 	.short	0x0003
        /*00b2*/ 	.short	0x0018
        /*00b4*/ 	.byte	0x00, 0xf0, 0x11, 0x00


	//----- nvinfo : EIATTR_KPARAM_INFO
	.align		4
.L_29:
        /*00b8*/ 	.byte	0x04, 0x17
        /*00ba*/ 	.short	(.L_31 - .L_30)
.L_30:
        /*00bc*/ 	.word	0x00000000
        /*00c0*/ 	.short	0x0002
        /*00c2*/ 	.short	0x0010
        /*00c4*/ 	.byte	0x00, 0xf4, 0x21, 0x00


	//----- nvinfo : EIATTR_KPARAM_INFO
	.align		4
.L_31:
        /*00c8*/ 	.byte	0x04, 0x17
        /*00ca*/ 	.short	(.L_33 - .L_32)
.L_32:
        /*00cc*/ 	.word	0x00000000
        /*00d0*/ 	.short	0x0001
        /*00d2*/ 	.short	0x0008
        /*00d4*/ 	.byte	0x00, 0xf4, 0x21, 0x00


	//----- nvinfo : EIATTR_KPARAM_INFO
	.align		4
.L_33:
        /*00d8*/ 	.byte	0x04, 0x17
        /*00da*/ 	.short	(.L_35 - .L_34)
.L_34:
        /*00dc*/ 	.word	0x00000000
        /*00e0*/ 	.short	0x0000
        /*00e2*/ 	.short	0x0000
        /*00e4*/ 	.byte	0x00, 0xf4, 0x21, 0x00


	//----- nvinfo : EIATTR_SPARSE_MMA_MASK
	.align		4
.L_35:
        /*00e8*/ 	.byte	0x03, 0x50
        /*00ea*/ 	.short	0x0000


	//----- nvinfo : EIATTR_MAXREG_COUNT
	.align		4
        /*00ec*/ 	.byte	0x03, 0x1b
        /*00ee*/ 	.short	0x00ff


	//----- nvinfo : EIATTR_NUM_BARRIERS
	.align		4
        /*00f0*/ 	.byte	0x02, 0x4c
        /*00f2*/ 	.byte	0x01
	.zero		1


	//----- nvinfo : EIATTR_ANNOTATIONS
	.align		4
        /*00f4*/ 	.byte	0x04, 0x55
        /*00f6*/ 	.short	(.L_37 - .L_36)


	//   ....[0]....
.L_36:
        /*00f8*/ 	.word	0x00000001
        /*00fc*/ 	.byte	0xa0, 0x00, 0x00, 0x00, 0x01, 0x00, 0x00, 0x00, 0xe0, 0x00, 0x00, 0x00, 0x01, 0x00, 0x00, 0x00
        /* <DEDUP_REMOVED lines=954> */
        /*3cac*/ 	.byte	0xc0, 0xda, 0x01, 0x00, 0x01, 0x00, 0x00, 0x00, 0x50, 0xdb, 0x01, 0x00


	//----- nvinfo : EIATTR_MERCURY_ISA_VERSION
	.align		4
.L_37:
        /*3cb8*/ 	.byte	0x03, 0x5f
        /*3cba*/ 	.short	0x0101


	//----- nvinfo : EIATTR_EXIT_INSTR_OFFSETS
	.align		4
        /*3cbc*/ 	.byte	0x04, 0x1c
        /*3cbe*/ 	.short	(.L_39 - .L_38)


	//   ....[0]....
.L_38:
        /*3cc0*/ 	.word	0x0001dcb0


	//   ....[1]....
        /*3cc4*/ 	.word	0x0001dce0


	//----- nvinfo : EIATTR_REQNTID
	.align		4
.L_39:
        /*3cc8*/ 	.byte	0x04, 0x10
        /*3cca*/ 	.short	(.L_41 - .L_40)
.L_40:
        /*3ccc*/ 	.word	0x00000080
        /*3cd0*/ 	.word	0x00000001
        /*3cd4*/ 	.word	0x00000001


	//----- nvinfo : EIATTR_CBANK_PARAM_SIZE
	.align		4
.L_41:
        /*3cd8*/ 	.byte	0x03, 0x19
        /*3cda*/ 	.short	0x0050


	//----- nvinfo : EIATTR_PARAM_CBANK
	.align		4
        /*3cdc*/ 	.byte	0x04, 0x0a
        /*3cde*/ 	.short	(.L_43 - .L_42)
	.align		4
.L_42:
        /*3ce0*/ 	.word	index@(.nv.constant0.matmul_kernel)
        /*3ce4*/ 	.short	0x0210
        /*3ce6*/ 	.short	0x0050


	//----- nvinfo : EIATTR_SW_WAR
	.align		4
.L_43:
        /*3ce8*/ 	.byte	0x04, 0x36
        /*3cea*/ 	.short	(.L_45 - .L_44)
.L_44:
        /*3cec*/ 	.word	0x00000008
.L_45:


//--------------------- .nv.callgraph             --------------------------
	.section	.nv.callgraph,"",@"SHT_CUDA_CALLGRAPH"
	.align	4
	.sectionentsize	8
	.align		4
        /*0000*/ 	.word	0x00000000
	.align		4
        /*0004*/ 	.word	0xffffffff
	.align		4
        /*0008*/ 	.word	0x00000000
	.align		4
        /*000c*/ 	.word	0xfffffffe
	.align		4
        /*0010*/ 	.word	0x00000000
	.align		4
        /*0014*/ 	.word	0xfffffffd
	.align		4
        /*0018*/ 	.word	0x00000000
	.align		4
        /*001c*/ 	.word	0xfffffffc


//--------------------- .text.matmul_kernel       --------------------------
	.section	.text.matmul_kernel,"ax",@progbits
	.align	128
        .global         matmul_kernel
        .type           matmul_kernel,@function
        .size           matmul_kernel,(.L_x_3 - matmul_kernel)
        .other          matmul_kernel,@"STO_CUDA_ENTRY STV_DEFAULT"
matmul_kernel:
.text.matmul_kernel:
[----:B------:R-:W0:Y:S08]  /*0000*/  LDC R1, c[0x0][0x28] ;  /* 0x00000a00ff017b82 */ /* 0x000e300000000800 */
[----:B------:R-:W1:Y:S01]  /*0010*/  LDC.64 R2, c[0x0][0x228] ;  /* 0x00008a00ff027b82 */ /* 0x000e620000000a00 */
[----:B------:R-:W2:Y:S01]  /*0020*/  S2R R7, SR_CTAID.X ;  /* 0x0000000000077919 */ /* 0x000ea20000002500 */
[----:B0-----:R-:W-:Y:S01]  /*0030*/  VIADD R1, R1, 0xffffefd0 ;  /* 0xffffefd001017836 */ /* 0x001fe20000000000 */
[----:B------:R-:W-:Y:S01]  /*0040*/  UMOV UR4, 0x400 ;  /* 0x0000040000047882 */ /* 0x000fe20000000000 */
[----:B------:R-:W-:Y:S01]  /*0050*/  ULDC.64 UR6, c[0x0][0x208] ;  /* 0x0000820000067ab9 */ /* 0x000fe20000000a00 */
[----:B------:R-:W0:Y:S01]  /*0060*/  S2R R152, SR_TID.X ;  /* 0x0000000000987919 */ /* 0x000e220000002100 */
[----:B------:R-:W-:-:S02]  /*0070*/  CS2R R88, SRZ ;  /* 0x0000000000587805 */ /* 0x000fc4000001ff00 */
[----:B------:R-:W-:Y:S01]  /*0080*/  CS2R R90, SRZ ;  /* 0x00000000005a7805 */ /* 0x000fe2000001ff00 */
[----:B------:R-:W3:Y:S01]  /*0090*/  S2UR UR5, SR_CgaCtaId ;  /* 0x00000000000579c3 */ /* 0x000ee20000008800 */
[----:B------:R4:W-:Y:S01]  /*00a0*/  STL [R1+0xc0], RZ ;  /* 0x0000c0ff01007387 */ /* 0x0009e20000100800 */
[----:B------:R-:W-:Y:S02]  /*00b0*/  CS2R R24, SRZ ;  /* 0x0000000000187805 */ /* 0x000fe4000001ff00 */
[----:B------:R-:W-:Y:S02]  /*00c0*/  CS2R R26, SRZ ;  /* 0x00000000001a7805 */ /* 0x000fe4000001ff00 */
[----:B------:R-:W-:Y:S01]  /*00d0*/  CS2R R116, SRZ ;  /* 0x0000000000747805 */ /* 0x000fe2000001ff00 */
[----:B------:R4:W-:Y:S01]  /*00e0*/  STL [R1+0xc4], RZ ;  /* 0x0000c4ff01007387 */ /* 0x0009e20000100800 */
[----:B------:R-:W-:Y:S02]  /*00f0*/  CS2R R118, SRZ ;  /* 0x0000000000767805 */ /* 0x000fe4000001ff00 */
[----:B------:R-:W-:-:S02]  /*0100*/  CS2R R112, SRZ ;  /* 0x0000000000707805 */ /* 0x000fc4000001ff00 */
[----:B------:R-:W-:Y:S01]  /*0110*/  CS2R R114, SRZ ;  /* 0x0000000000727805 */ /* 0x000fe2000001ff00 */
[----:B------:R4:W-:Y:S01]  /*0120*/  STL [R1+0xc8], RZ ;  /* 0x0000c8ff01007387 */ /* 0x0009e20000100800 */
[----:B------:R-:W-:Y:S02]  /*0130*/  CS2R R92, SRZ ;  /* 0x00000000005c7805 */ /* 0x000fe4000001ff00 */
[----:B------:R-:W-:Y:S02]  /*0140*/  CS2R R94, SRZ ;  /* 0x00000000005e7805 */ /* 0x000fe4000001ff00 */
[----:B------:R-:W-:Y:S01]  /*0150*/  CS2R R28, SRZ ;  /* 0x00000000001c7805 */ /* 0x000fe2000001ff00 */
[----:B------:R4:W-:Y:S01]  /*0160*/  STL [R1+0xcc], RZ ;  /* 0x0000ccff01007387 */ /* 0x0009e20000100800 */
[----:B------:R-:W-:Y:S02]  /*0170*/  CS2R R30, SRZ ;  /* 0x00000000001e7805 */ /* 0x000fe4000001ff00 */
[----:B------:R-:W-:Y:S01]  /*0180*/  CS2R R96, SRZ ;  /* 0x0000000000607805 */ /* 0x000fe2000001ff00 */
[----:B-1----:R-:W-:Y:S01]  /*0190*/  VIADD R0, R3, 0x7f ;  /* 0x0000007f03007836 */ /* 0x002fe20000000000 */
[----:B------:R4:W-:Y:S01]  /*01a0*/  STL [R1+0xd0], RZ ;  /* 0x0000d0ff01007387 */ /* 0x0009e20000100800 */
[----:B------:R-:W-:-:S02]  /*01b0*/  CS2R R98, SRZ ;  /* 0x0000000000627805 */ /* 0x000fc4000001ff00 */
[----:B------:R-:W-:Y:S02]  /*01c0*/  CS2R R84, SRZ ;  /* 0x0000000000547805 */ /* 0x000fe4000001ff00 */
[----:B------:R-:W-:Y:S02]  /*01d0*/  CS2R R86, SRZ ;  /* 0x0000000000567805 */ /* 0x000fe4000001ff00 */
[----:B------:R-:W-:Y:S01]  /*01e0*/  SHF.R.S32.HI R5, RZ, 0x1f, R0 ;  /* 0x0000001fff057819 */ /* 0x000fe20000011400 */
[----:B------:R4:W-:Y:S01]  /*01f0*/  STL [R1+0xd4], RZ ;  /* 0x0000d4ff01007387 */ /* 0x0009e20000100800 */
[----:B------:R-:W-:Y:S01]  /*0200*/  CS2R R80, SRZ ;  /* 0x0000000000507805 */ /* 0x000fe2000001ff00 */
[----:B---3--:R-:W-:Y:S01]  /*0210*/  ULEA UR4, UR5, UR4, 0x18 ;  /* 0x0000000405047291 */ /* 0x008fe2000f8ec03f */
[----:B------:R-:W-:Y:S01]  /*0220*/  LEA.HI R5, R5, R0, RZ, 0x7 ;  /* 0x0000000005057211 */ /* 0x000fe200078f38ff */
[----:B------:R4:W-:Y:S01]  /*0230*/  STL [R1+0xd8], RZ ;  /* 0x0000d8ff01007387 */ /* 0x0009e20000100800 */
[----:B--2---:R-:W-:-:S02]  /*0240*/  IABS R10, R7 ;  /* 0x00000007000a7213 */ /* 0x004fc40000000000 */
[----:B------:R-:W-:Y:S02]  /*0250*/  CS2R R82, SRZ ;  /* 0x0000000000527805 */ /* 0x000fe4000001ff00 */
[----:B------:R-:W-:Y:S01]  /*0260*/  SHF.R.S32.HI R5, RZ, 0x7, R5 ;  /* 0x00000007ff057819 */ /* 0x000fe20000011405 */
[----:B------:R4:W-:Y:S01]  /*0270*/  STL [R1+0xdc], RZ ;  /* 0x0000dcff01007387 */ /* 0x0009e20000100800 */
[----:B0-----:R-:W-:Y:S02]  /*0280*/  LOP3.LUT R239, R152, 0x7f, RZ, 0xc0, !PT ;  /* 0x0000007f98ef7812 */ /* 0x001fe400078ec0ff */
[----:B------:R-:W-:Y:S02]  /*0290*/  CS2R R32, SRZ ;  /* 0x0000000000207805 */ /* 0x000fe4000001ff00 */
[----:B------:R-:W-:Y:S01]  /*02a0*/  CS2R R34, SRZ ;  /* 0x0000000000227805 */ /* 0x000fe2000001ff00 */
[----:B------:R-:W-:Y:S01]  /*02b0*/  IMAD.SHL.U32 R6, R5, 0x8, RZ ;  /* 0x0000000805067824 */ /* 0x000fe200078e00ff */
[----:B------:R4:W-:Y:S01]  /*02c0*/  STL [R1+0xe0], RZ ;  /* 0x0000e0ff01007387 */ /* 0x0009e20000100800 */
[----:B------:R-:W-:-:S02]  /*02d0*/  CS2R R72, SRZ ;  /* 0x0000000000487805 */ /* 0x000fc4000001ff00 */
[----:B------:R-:W-:Y:S02]  /*02e0*/  CS2R R74, SRZ ;  /* 0x00000000004a7805 */ /* 0x000fe4000001ff00 */
[----:B------:R-:W-:Y:S02]  /*02f0*/  CS2R R76, SRZ ;  /* 0x00000000004c7805 */ /* 0x000fe4000001ff00 */
[-C--:B------:R-:W-:Y:S01]  /*0300*/  IABS R9, R6.reuse ;  /* 0x0000000600097213 */ /* 0x080fe20000000000 */
[----:B------:R4:W-:Y:S01]  /*0310*/  STL [R1+0xe4], RZ ;  /* 0x0000e4ff01007387 */ /* 0x0009e20000100800 */
[----:B------:R-:W-:Y:S02]  /*0320*/  IABS R12, R6 ;  /* 0x00000006000c7213 */ /* 0x000fe40000000000 */
[----:B------:R-:W-:Y:S01]  /*0330*/  CS2R R78, SRZ ;  /* 0x00000000004e7805 */ /* 0x000fe2000001ff00 */
[----:B------:R-:W0:Y:S01]  /*0340*/  I2F.RP R0, R9 ;  /* 0x0000000900007306 */ /* 0x000e220000209400 */
[----:B------:R4:W-:Y:S01]  /*0350*/  STL [R1+0xe8], RZ ;  /* 0x0000e8ff01007387 */ /* 0x0009e20000100800 */
[----:B------:R-:W-:-:S02]  /*0360*/  CS2R R100, SRZ ;  /* 0x0000000000647805 */ /* 0x000fc4000001ff00 */
[----:B------:R-:W-:Y:S02]  /*0370*/  CS2R R102, SRZ ;  /* 0x0000000000667805 */ /* 0x000fe4000001ff00 */
[----:B------:R-:W-:Y:S01]  /*0380*/  CS2R R36, SRZ ;  /* 0x0000000000247805 */ /* 0x000fe2000001ff00 */
[----:B------:R4:W-:Y:S01]  /*0390*/  STL [R1+0xec], RZ ;  /* 0x0000ecff01007387 */ /* 0x0009e20000100800 */
[----:B------:R-:W-:Y:S02]  /*03a0*/  CS2R R38, SRZ ;  /* 0x0000000000267805 */ /* 0x000fe4000001ff00 */
[----:B------:R-:W-:Y:S02]  /*03b0*/  CS2R R108, SRZ ;  /* 0x00000000006c7805 */ /* 0x000fe4000001ff00 */
[----:B------:R-:W-:Y:S01]  /*03c0*/  CS2R R110, SRZ ;  /* 0x00000000006e7805 */ /* 0x000fe2000001ff00 */
[----:B------:R4:W-:Y:S01]  /*03d0*/  STL [R1+0xf0], RZ ;  /* 0x0000f0ff01007387 */ /* 0x0009e20000100800 */
[----:B------:R-:W-:-:S02]  /*03e0*/  CS2R R104, SRZ ;  /* 0x0000000000687805 */ /* 0x000fc4000001ff00 */
[----:B------:R-:W-:Y:S02]  /*03f0*/  CS2R R106, SRZ ;  /* 0x00000000006a7805 */ /* 0x000fe4000001ff00 */
[----:B------:R-:W-:Y:S01]  /*0400*/  CS2R R68, SRZ ;  /* 0x0000000000447805 */ /* 0x000fe2000001ff00 */
[----:B------:R4:W-:Y:S01]  /*0410*/  STL [R1+0xf4], RZ ;  /* 0x0000f4ff01007387 */ /* 0x0009e20000100800 */
[----:B------:R-:W-:Y:S01]  /*0420*/  CS2R R70, SRZ ;  /* 0x0000000000467805 */ /* 0x000fe2000001ff00 */
[----:B0-----:R-:W0:Y:S01]  /*0430*/  MUFU.RCP R0, R0 ;  /* 0x0000000000007308 */ /* 0x001e220000001000 */
        /* <DEDUP_REMOVED lines=15> */
[----:B------:R-:W-:Y:S01]  /*0530*/  CS2R R50, SRZ ;  /* 0x0000000000327805 */ /* 0x000fe2000001ff00 */
[----:B0-----:R-:W-:Y:S01]  /*0540*/  VIADD R4, R0, 0xffffffe ;  /* 0x0ffffffe00047836 */ /* 0x001fe20000000000 */
[----:B------:R4:W-:Y:S01]  /*0550*/  STL [R1+0x1d8], RZ ;  /* 0x0001d8ff01007387 */ /* 0x0009e20000100800 */
[----:B------:R-:W-:Y:S01]  /*0560*/  IMAD.MOV R0, RZ, RZ, -R12 ;  /* 0x000000ffff007224 */ /* 0x000fe200078e0a0c */
[----:B------:R-:W-:Y:S01]  /*0570*/  CS2R R52, SRZ ;  /* 0x0000000000347805 */ /* 0x000fe2000001ff00 */
[----:B------:R0:W1:Y:S01]  /*0580*/  F2I.FTZ.U32.TRUNC.NTZ R5, R4 ;  /* 0x0000000400057305 */ /* 0x000062000021f000 */
        /* <DEDUP_REMOVED lines=8> */
[----:B0-----:R-:W-:Y:S01]  /*0610*/  IMAD.MOV.U32 R4, RZ, RZ, RZ ;  /* 0x000000ffff047224 */ /* 0x001fe200078e00ff */
[----:B------:R4:W-:Y:S01]  /*0620*/  STL [R1+0x1e4], RZ ;  /* 0x0001e4ff01007387 */ /* 0x0009e20000100800 */
[----:B------:R-:W-:-:S02]  /*0630*/  CS2R R120, SRZ ;  /* 0x0000000000787805 */ /* 0x000fc4000001ff00 */
[----:B------:R-:W-:Y:S02]  /*0640*/  CS2R R122, SRZ ;  /* 0x00000000007a7805 */ /* 0x000fe4000001ff00 */
[----:B------:R-:W-:Y:S01]  /*0650*/  CS2R R124, SRZ ;  /* 0x00000000007c7805 */ /* 0x000fe2000001ff00 */
[----:B------:R4:W-:Y:S01]  /*0660*/  STL [R1+0x1e8], RZ ;  /* 0x0001e8ff01007387 */ /* 0x0009e20000100800 */
[--C-:B-1----:R-:W-:Y:S01]  /*0670*/  IMAD.MOV R8, RZ, RZ, -R5.reuse ;  /* 0x000000ffff087224 */ /* 0x102fe200078e0a05 */
[----:B------:R-:W-:Y:S02]  /*0680*/  CS2R R126, SRZ ;  /* 0x00000000007e7805 */ /* 0x000fe4000001ff00 */
[----:B------:R-:W-:Y:S01]  /*0690*/  CS2R R128, SRZ ;  /* 0x0000000000807805 */ /* 0x000fe2000001ff00 */
[----:B------:R4:W-:Y:S01]  /*06a0*/  STL [R1+0x1ec], RZ ;  /* 0x0001ecff01007387 */ /* 0x0009e20000100800 */
[----:B------:R-:W-:Y:S01]  /*06b0*/  IMAD R11, R8, R9, RZ ;  /* 0x00000009080b7224 */ /* 0x000fe200078e02ff */
[----:B------:R-:W-:Y:S01]  /*06c0*/  CS2R R130, SRZ ;  /* 0x0000000000827805 */ /* 0x000fe2000001ff00 */
[----:B------:R-:W-:Y:S01]  /*06d0*/  IMAD.MOV.U32 R8, RZ, RZ, R10 ;  /* 0x000000ffff087224 */ /* 0x000fe200078e000a */
[----:B------:R4:W-:Y:S01]  /*06e0*/  STL [R1+0x1f0], RZ ;  /* 0x0001f0ff01007387 */ /* 0x0009e20000100800 */
[----:B------:R-:W-:Y:S01]  /*06f0*/  IMAD.HI.U32 R5, R5, R11, R4 ;  /* 0x0000000b05057227 */ /* 0x000fe200078e0004 */
[----:B------:R-:W-:-:S02]  /*0700*/  CS2R R132, SRZ ;  /* 0x0000000000847805 */ /* 0x000fc4000001ff00 */
[----:B------:R-:W-:Y:S01]  /*0710*/  CS2R R134, SRZ ;  /* 0x0000000000867805 */ /* 0x000fe2000001ff00 */
[----:B------:R4:W-:Y:S01]  /*0720*/  STL [R1+0x1f4], RZ ;  /* 0x0001f4ff01007387 */ /* 0x0009e20000100800 */
[----:B------:R-:W-:Y:S02]  /*0730*/  CS2R R136, SRZ ;  /* 0x0000000000887805 */ /* 0x000fe4000001ff00 */
[----:B------:R-:W-:Y:S01]  /*0740*/  CS2R R138, SRZ ;  /* 0x00000000008a7805 */ /* 0x000fe2000001ff00 */
[----:B------:R-:W-:Y:S01]  /*0750*/  IMAD.HI.U32 R5, R5, R8, RZ ;  /* 0x0000000805057227 */ /* 0x000fe200078e00ff */
[----:B------:R4:W-:Y:S01]  /*0760*/  STL [R1+0x1f8], RZ ;  /* 0x0001f8ff01007387 */ /* 0x0009e20000100800 */
[----:B------:R-:W-:Y:S02]  /*0770*/  CS2R R140, SRZ ;  /* 0x00000000008c7805 */ /* 0x000fe4000001ff00 */
[----:B------:R-:W-:Y:S01]  /*0780*/  CS2R R142, SRZ ;  /* 0x00000000008e7805 */ /* 0x000fe2000001ff00 */
[----:B------:R-:W-:Y:S01]  /*0790*/  IMAD R0, R5, R0, R8 ;  /* 0x0000000005007224 */ /* 0x000fe200078e0208 */
[----:B------:R4:W-:Y:S01]  /*07a0*/  STL [R1+0x1fc], RZ ;  /* 0x0001fcff01007387 */ /* 0x0009e20000100800 */
[----:B------:R-:W-:-:S02]  /*07b0*/  CS2R R144, SRZ ;  /* 0x0000000000907805 */ /* 0x000fc4000001ff00 */
[----:B------:R-:W-:Y:S02]  /*07c0*/  CS2R R146, SRZ ;  /* 0x0000000000927805 */ /* 0x000fe4000001ff00 */
[----:B------:R-:W-:Y:S02]  /*07d0*/  CS2R R148, SRZ ;  /* 0x0000000000947805 */ /* 0x000fe4000001ff00 */
[----:B------:R-:W-:Y:S01]  /*07e0*/  ISETP.GT.U32.AND P1, PT, R9, R0, PT ;  /* 0x000000000900720c */ /* 0x000fe20003f24070 */
        /* <DEDUP_REMOVED lines=12> */
[----:B------:R-:W-:Y:S01]  /*08b0*/  @!P1 IMAD.IADD R0, R0, 0x1, -R9 ;  /* 0x0000000100009824 */ /* 0x000fe200078e0a09 */
[----:B------:R4:W-:Y:S01]  /*08c0*/  STL [R1+0x2ec], RZ ;  /* 0x0002ecff01007387 */ /* 0x0009e20000100800 */
[----:B------:R-:W-:Y:S01]  /*08d0*/  @!P1 VIADD R5, R5, 0x1 ;  /* 0x0000000105059836 */ /* 0x000fe20000000000 */
[----:B------:R-:W-:-:S02]  /*08e0*/  ISETP.NE.AND P1, PT, R6, RZ, PT ;  /* 0x000000ff0600720c */ /* 0x000fc40003f25270 */
[----:B------:R-:W-:Y:S02]  /*08f0*/  CS2R R204, SRZ ;  /* 0x0000000000cc7805 */ /* 0x000fe4000001ff00 */
[----:B------:R-:W-:Y:S01]  /*0900*/  ISETP.GE.U32.AND P0, PT, R0, R9, PT ;  /* 0x000000090000720c */ /* 0x000fe20003f06070 */
[----:B------:R4:W-:Y:S01]  /*0910*/  STL [R1+0x2f0], RZ ;  /* 0x0002f0ff01007387 */ /* 0x0009e20000100800 */
[----:B------:R-:W-:Y:S02]  /*0920*/  LOP3.LUT R0, R7, R6, RZ, 0x3c, !PT ;  /* 0x0000000607007212 */ /* 0x000fe400078e3cff */
[----:B------:R-:W-:Y:S02]  /*0930*/  CS2R R206, SRZ ;  /* 0x0000000000ce7805 */ /* 0x000fe4000001ff00 */
[----:B------:R-:W-:Y:S01]  /*0940*/  CS2R R208, SRZ ;  /* 0x0000000000d07805 */ /* 0x000fe2000001ff00 */
[----:B------:R4:W-:Y:S01]  /*0950*/  STL [R1+0x2f4], RZ ;  /* 0x0002f4ff01007387 */ /* 0x0009e20000100800 */
[----:B------:R-:W-:Y:S01]  /*0960*/  ISETP.GE.AND P2, PT, R0, RZ, PT ;  /* 0x000000ff0000720c */ /* 0x000fe20003f46270 */
[----:B------:R-:W-:Y:S01]  /*0970*/  VIADD R0, R2, 0x1ff ;  /* 0x000001ff02007836 */ /* 0x000fe20000000000 */
[----:B------:R-:W-:Y:S01]  /*0980*/  CS2R R210, SRZ ;  /* 0x0000000000d27805 */ /* 0x000fe2000001ff00 */
[----:B------:R4:W-:Y:S01]  /*0990*/  STL [R1+0x2f8], RZ ;  /* 0x0002f8ff01007387 */ /* 0x0009e20000100800 */
[----:B------:R-:W-:-:S02]  /*09a0*/  CS2R R212, SRZ ;  /* 0x0000000000d47805 */ /* 0x000fc4000001ff00 */
[----:B------:R-:W-:Y:S02]  /*09b0*/  CS2R R214, SRZ ;  /* 0x0000000000d67805 */ /* 0x000fe4000001ff00 */
[----:B------:R-:W-:Y:S01]  /*09c0*/  CS2R R216, SRZ ;  /* 0x0000000000d87805 */ /* 0x000fe2000001ff00 */
[----:B------:R-:W-:Y:S01]  /*09d0*/  @P0 VIADD R5, R5, 0x1 ;  /* 0x0000000105050836 */ /* 0x000fe20000000000 */
[----:B------:R4:W-:Y:S01]  /*09e0*/  STL [R1+0x2fc], RZ ;  /* 0x0002fcff01007387 */ /* 0x0009e20000100800 */
[----:B------:R-:W-:Y:S02]  /*09f0*/  CS2R R218, SRZ ;  /* 0x0000000000da7805 */ /* 0x000fe4000001ff00 */
[----:B------:R-:W-:Y:S01]  /*0a00*/  CS2R R220, SRZ ;  /* 0x0000000000dc7805 */ /* 0x000fe2000001ff00 */
[----:B------:R-:W-:Y:S01]  /*0a10*/  IMAD.MOV.U32 R4, RZ, RZ, R5 ;  /* 0x000000ffff047224 */ /* 0x000fe200078e0005 */
[----:B------:R-:W-:Y:S01]  /*0a20*/  SHF.R.S32.HI R5, RZ, 0x1f, R0 ;  /* 0x0000001fff057819 */ /* 0x000fe20000011400 */
[----:B------:R4:W-:Y:S01]  /*0a30*/  STL [R1+0x3f0], RZ ;  /* 0x0003f0ff01007387 */ /* 0x0009e20000100800 */
[----:B------:R-:W-:Y:S01]  /*0a40*/  CS2R R222, SRZ ;  /* 0x0000000000de7805 */ /* 0x000fe2000001ff00 */
[----:B------:R-:W-:Y:S01]  /*0a50*/  @!P2 IMAD.MOV R4, RZ, RZ, -R4 ;  /* 0x000000ffff04a224 */ /* 0x000fe200078e0a04 */
[----:B------:R-:W-:Y:S01]  /*0a60*/  @!P1 LOP3.LUT R4, RZ, R6, RZ, 0x33, !PT ;  /* 0x00000006ff049212 */ /* 0x000fe200078e33ff */
[----:B------:R4:W-:Y:S01]  /*0a70*/  STL [R1+0x3f4], RZ ;  /* 0x0003f4ff01007387 */ /* 0x0009e20000100800 */
[----:B------:R-:W-:-:S02]  /*0a80*/  LEA.HI R5, R5, R0, RZ, 0x9 ;  /* 0x0000000005057211 */ /* 0x000fc400078f48ff */
[----:B------:R-:W-:Y:S02]  /*0a90*/  CS2R R224, SRZ ;  /* 0x0000000000e07805 */ /* 0x000fe4000001ff00 */
[----:B------:R-:W-:Y:S01]  /*0aa0*/  CS2R R226, SRZ ;  /* 0x0000000000e27805 */ /* 0x000fe2000001ff00 */
[----:B------:R-:W-:Y:S01]  /*0ab0*/  IMAD.SHL.U32 R8, R4, 0x8, RZ ;  /* 0x0000000804087824 */ /* 0x000fe200078e00ff */
[----:B------:R4:W-:Y:S01]  /*0ac0*/  STL [R1+0x3f8], RZ ;  /* 0x0003f8ff01007387 */ /* 0x0009e20000100800 */
[----:B------:R-:W-:Y:S01]  /*0ad0*/  IMAD.MOV R4, RZ, RZ, -R4 ;  /* 0x000000ffff047224 */ /* 0x000fe200078e0a04 */
[----:B------:R-:W-:Y:S02]  /*0ae0*/  CS2R R240, SRZ ;  /* 0x0000000000f07805 */ /* 0x000fe4000001ff00 */
[----:B------:R-:W-:Y:S02]  /*0af0*/  CS2R R242, SRZ ;  /* 0x0000000000f27805 */ /* 0x000fe4000001ff00 */
[----:B------:R-:W-:Y:S01]  /*0b00*/  LEA.HI.SX32 R5, R5, -R8, 0x17 ;  /* 0x8000000805057211 */ /* 0x000fe200078fbaff */
[----:B------:R-:W-:Y:S01]  /*0b10*/  IMAD R6, R6, R4, R7 ;  /* 0x0000000406067224 */ /* 0x000fe200078e0207 */
[----:B------:R4:W-:Y:S01]  /*0b20*/  STL [R1+0x3fc], RZ ;  /* 0x0003fcff01007387 */ /* 0x0009e20000100800 */
[----:B------:R-:W-:-:S02]  /*0b30*/  LOP3.LUT R153, R152, 0x60, RZ, 0xc0, !PT ;  /* 0x0000006098997812 */ /* 0x000fc400078ec0ff */
[----:B------:R-:W-:Y:S01]  /*0b40*/  VIMNMX R13, R5, 0x8, PT ;  /* 0x00000008050d7848 */ /* 0x000fe20003fe0100 */
[----:B------:R4:W-:Y:S01]  /*0b50*/  STL [R1+0x4f0], RZ ;  /* 0x0004f0ff01007387 */ /* 0x0009e20000100800 */
[----:B------:R-:W-:Y:S02]  /*0b60*/  IABS R11, R6 ;  /* 0x00000006000b7213 */ /* 0x000fe40000000000 */
[----:B------:R-:W-:Y:S01]  /*0b70*/  IABS R9, R13 ;  /* 0x0000000d00097213 */ /* 0x000fe20000000000 */
[----:B------:R4:W-:Y:S03]  /*0b80*/  STL [R1+0x4f4], RZ ;  /* 0x0004f4ff01007387 */ /* 0x0009e60000100800 */
[----:B------:R-:W0:Y:S01]  /*0b90*/  I2F.RP R0, R9 ;  /* 0x0000000900007306 */ /* 0x000e220000209400 */
[----:B------:R4:W-:Y:S04]  /*0ba0*/  STL [R1+0x4f8], RZ ;  /* 0x0004f8ff01007387 */ /* 0x0009e80000100800 */
[----:B------:R4:W-:Y:S04]  /*0bb0*/  STL [R1+0x4fc], RZ ;  /* 0x0004fcff01007387 */ /* 0x0009e80000100800 */
[----:B------:R4:W-:Y:S04]  /*0bc0*/  STL [R1+0x500], RZ ;  /* 0x000500ff01007387 */ /* 0x0009e80000100800 */
[----:B------:R4:W-:Y:S01]  /*0bd0*/  STL [R1+0x504], RZ ;  /* 0x000504ff01007387 */ /* 0x0009e20000100800 */
[----:B0-----:R-:W0:Y:S03]  /*0be0*/  MUFU.RCP R0, R0 ;  /* 0x0000000000007308 */ /* 0x001e260000001000 */
[----:B------:R4:W-:Y:S04]  /*0bf0*/  STL [R1+0x508], RZ ;  /* 0x000508ff01007387 */ /* 0x0009e80000100800 */
[----:B------:R4:W-:Y:S04]  /*0c00*/  STL [R1+0x50c], RZ ;  /* 0x00050cff01007387 */ /* 0x0009e80000100800 */
[----:B------:R4:W-:Y:S04]  /*0c10*/  STL [R1+0x510], RZ ;  /* 0x000510ff01007387 */ /* 0x0009e80000100800 */
[----:B------:R4:W-:Y:S01]  /*0c20*/  STL [R1+0x514], RZ ;  /* 0x000514ff01007387 */ /* 0x0009e20000100800 */
[----:B0-----:R-:W-:-:S03]  /*0c30*/  VIADD R5, R0, 0xffffffe ;  /* 0x0ffffffe00057836 */ /* 0x001fc60000000000 */
[----:B------:R4:W-:Y:S04]  /*0c40*/  STL [R1+0x518], RZ ;  /* 0x000518ff01007387 */ /* 0x0009e80000100800 */
[----:B------:R4:W-:Y:S01]  /*0c50*/  STL [R1+0x51c], RZ ;  /* 0x00051cff01007387 */ /* 0x0009e20000100800 */
[----:B------:R-:W0:Y:S03]  /*0c60*/  F2I.FTZ.U32.TRUNC.NTZ R5, R5 ;  /* 0x0000000500057305 */ /* 0x000e26000021f000 */
[----:B------:R4:W-:Y:S04]  /*0c70*/  STL [R1+0x520], RZ ;  /* 0x000520ff01007387 */ /* 0x0009e80000100800 */
[----:B------:R4:W-:Y:S04]  /*0c80*/  STL [R1+0x524], RZ ;  /* 0x000524ff01007387 */ /* 0x0009e80000100800 */
[----:B------:R4:W-:Y:S01]  /*0c90*/  STL [R1+0x528], RZ ;  /* 0x000528ff01007387 */ /* 0x0009e20000100800 */
[----:B0-----:R-:W-:-:S03]  /*0ca0*/  IMAD.MOV R10, RZ, RZ, -R5 ;  /* 0x000000ffff0a7224 */ /* 0x001fc600078e0a05 */
[----:B------:R4:W-:Y:S01]  /*0cb0*/  STL [R1+0x52c], RZ ;  /* 0x00052cff01007387 */ /* 0x0009e20000100800 */
[----:B------:R-:W-:Y:S01]  /*0cc0*/  IMAD.MOV.U32 R4, RZ, RZ, R10 ;  /* 0x000000ffff047224 */ /* 0x000fe200078e000a */
[----:B------:R-:W-:Y:S02]  /*0cd0*/  IABS R10, R13 ;  /* 0x0000000d000a7213 */ /* 0x000fe40000000000 */
[----:B------:R4:W-:Y:S01]  /*0ce0*/  STL [R1+0x540], RZ ;  /* 0x000540ff01007387 */ /* 0x0009e20000100800 */
[----:B------:R-:W-:Y:S02]  /*0cf0*/  IMAD R7, R4, R9, RZ ;  /* 0x0000000904077224 */ /* 0x000fe400078e02ff */
[----:B------:R-:W-:Y:S01]  /*0d00*/  IMAD.MOV.U32 R4, RZ, RZ, RZ ;  /* 0x000000ffff047224 */ /* 0x000fe200078e00ff */
[----:B------:R4:W-:Y:S01]  /*0d10*/  STL [R1+0x544], RZ ;  /* 0x000544ff01007387 */ /* 0x0009e20000100800 */
[----:B------:R-:W-:Y:S02]  /*0d20*/  IMAD.MOV R0, RZ, RZ, -R10 ;  /* 0x000000ffff007224 */ /* 0x000fe400078e0a0a */
[----:B------:R-:W-:Y:S01]  /*0d30*/  IMAD.HI.U32 R4, R5, R7, R4 ;  /* 0x0000000705047227 */ /* 0x000fe200078e0004 */
[----:B------:R4:W-:Y:S04]  /*0d40*/  STL [R1+0x548], RZ ;  /* 0x000548ff01007387 */ /* 0x0009e80000100800 */
[----:B------:R4:W-:Y:S01]  /*0d50*/  STL [R1+0x54c], RZ ;  /* 0x00054cff01007387 */ /* 0x0009e20000100800 */
[----:B------:R-:W-:Y:S01]  /*0d60*/  IMAD.HI.U32 R238, R4, R11, RZ ;  /* 0x0000000b04ee7227 */ /* 0x000fe200078e00ff */
[----:B------:R-:W-:-:S02]  /*0d70*/  CS2R R4, SRZ ;  /* 0x0000000000047805 */ /* 0x000fc4000001ff00 */
[----:B------:R4:W-:Y:S01]  /*0d80*/  STL [R1+0x550], RZ ;  /* 0x000550ff01007387 */ /* 0x0009e20000100800 */
[----:B------:R-:W-:Y:S01]  /*0d90*/  IMAD R0, R238, R0, R11 ;  /* 0x00000000ee007224 */ /* 0x000fe200078e020b */
[----:B------:R-:W-:Y:S02]  /*0da0*/  CS2R R10, SRZ ;  /* 0x00000000000a7805 */ /* 0x000fe4000001ff00 */
[----:B------:R4:W-:Y:S02]  /*0db0*/  STL [R1+0x554], RZ ;  /* 0x000554ff01007387 */ /* 0x0009e40000100800 */
[----:B------:R-:W-:Y:S02]  /*0dc0*/  ISETP.GT.U32.AND P1, PT, R9, R0, PT ;  /* 0x000000000900720c */ /* 0x000fe40003f24070 */
[----:B------:R4:W-:Y:S04]  /*0dd0*/  STL [R1+0x558], RZ ;  /* 0x000558ff01007387 */ /* 0x0009e80000100800 */
[----:B------:R4:W-:Y:S07]  /*0de0*/  STL [R1+0x55c], RZ ;  /* 0x00055cff01007387 */ /* 0x0009ee0000100800 */
[----:B------:R-:W-:-:S02]  /*0df0*/  @!P1 IMAD.IADD R0, R0, 0x1, -R9 ;  /* 0x0000000100009824 */ /* 0x000fc400078e0a09 */
[----:B------:R-:W-:Y:S01]  /*0e00*/  @!P1 VIADD R238, R238, 0x1 ;  /* 0x00000001eeee9836 */ /* 0x000fe20000000000 */
[----:B------:R-:W-:Y:S02]  /*0e10*/  ISETP.NE.AND P1, PT, R13, RZ, PT ;  /* 0x000000ff0d00720c */ /* 0x000fe40003f25270 */
[----:B------:R-:W-:Y:S02]  /*0e20*/  ISETP.GE.U32.AND P0, PT, R0, R9, PT ;  /* 0x000000090000720c */ /* 0x000fe40003f06070 */
[----:B------:R-:W-:-:S04]  /*0e30*/  LOP3.LUT R0, R6, R13, RZ, 0x3c, !PT ;  /* 0x0000000d06007212 */ /* 0x000fc800078e3cff */
[----:B------:R-:W-:-:S07]  /*0e40*/  ISETP.GE.AND P2, PT, R0, RZ, PT ;  /* 0x000000ff0000720c */ /* 0x000fce0003f46270 */
[----:B------:R-:W-:-:S06]  /*0e50*/  @P0 VIADD R238, R238, 0x1 ;  /* 0x00000001eeee0836 */ /* 0x000fcc0000000000 */
[----:B------:R-:W-:Y:S01]  /*0e60*/  @!P2 IMAD.MOV R238, RZ, RZ, -R238 ;  /* 0x000000ffffeea224 */ /* 0x000fe200078e0aee */
[----:B------:R-:W-:-:S05]  /*0e70*/  @!P1 LOP3.LUT R238, RZ, R13, RZ, 0x33, !PT ;  /* 0x0000000dffee9212 */ /* 0x000fca00078e33ff */
[----:B------:R-:W-:Y:S02]  /*0e80*/  IMAD.MOV R0, RZ, RZ, -R238 ;  /* 0x000000ffff007224 */ /* 0x000fe400078e0aee */
[----:B------:R-:W-:Y:S02]  /*0e90*/  IMAD.SHL.U32 R238, R238, 0x80, RZ ;  /* 0x00000080eeee7824 */ /* 0x000fe400078e00ff */
[----:B------:R-:W-:Y:S01]  /*0ea0*/  IMAD R0, R13, R0, R6 ;  /* 0x000000000d007224 */ /* 0x000fe200078e0206 */
[----:B------:R-:W-:Y:S02]  /*0eb0*/  CS2R R12, SRZ ;  /* 0x00000000000c7805 */ /* 0x000fe4000001ff00 */
[----:B------:R-:W-:Y:S01]  /*0ec0*/  CS2R R6, SRZ ;  /* 0x0000000000067805 */ /* 0x000fe2000001ff00 */
[----:B------:R-:W-:Y:S01]  /*0ed0*/  IMAD.IADD R0, R8, 0x1, R0 ;  /* 0x0000000108007824 */ /* 0x000fe200078e0200 */
[----:B------:R-:W-:-:S03]  /*0ee0*/  CS2R R8, SRZ ;  /* 0x0000000000087805 */ /* 0x000fc6000001ff00 */
[----:B------:R-:W-:Y:S02]  /*0ef0*/  IMAD R239, R0, 0x200, R239 ;  /* 0x0000020000ef7824 */ /* 0x000fe400078e02ef */
[----:B------:R-:W0:Y:S02]  /*0f00*/  LDC R0, c[0x0][0x230] ;  /* 0x00008c00ff007b82 */ /* 0x000e240000000800 */
[C---:B------:R-:W-:Y:S02]  /*0f10*/  VIADD R154, R239.reuse, 0x80 ;  /* 0x00000080ef9a7836 */ /* 0x040fe40000000000 */
[C---:B------:R-:W-:Y:S02]  /*0f20*/  VIADD R155, R239.reuse, 0x100 ;  /* 0x00000100ef9b7836 */ /* 0x040fe40000000000 */
[----:B------:R-:W-:Y:S01]  /*0f30*/  VIADD R252, R239, 0x180 ;  /* 0x00000180effc7836 */ /* 0x000fe20000000000 */
[----:B------:R4:W-:Y:S04]  /*0f40*/  STL [R1+0x534], R154 ;  /* 0x0005349a01007387 */ /* 0x0009e80000100800 */
[----:B------:R4:W-:Y:S01]  /*0f50*/  STL [R1+0x530], R155 ;  /* 0x0005309b01007387 */ /* 0x0009e20000100800 */
[----:B0-----:R-:W-:-:S05]  /*0f60*/  VIADD R0, R0, 0x1f ;  /* 0x0000001f00007836 */ /* 0x001fca0000000000 */
[----:B------:R-:W-:-:S13]  /*0f70*/  ISETP.GE.AND P0, PT, R0, 0x20, PT ;  /* 0x000000200000780c */ /* 0x000fda0003f06270 */
[----:B----4-:R-:W-:Y:S05]  /*0f80*/  @!P0 BRA `(.L_x_0) ;  /* 0x000000fc00408947 */ /* 0x010fea0003800000 */
[----:B------:R-:W-:Y:S01]  /*0f90*/  IABS R16, R2 ;  /* 0x0000000200107213 */ /* 0x000fe20000000000 */
[----:B------:R0:W-:Y:S01]  /*0fa0*/  STL.64 [R1+0xc08], R238 ;  /* 0x000c08ee01007387 */ /* 0x0001e20000100a00 */
[----:B------:R-:W-:Y:S01]  /*0fb0*/  IABS R4, R3 ;  /* 0x0000000300047213 */ /* 0x000fe20000000000 */
[----:B------:R-:W-:Y:S01]  /*0fc0*/  ULDC UR13, c[0x0][0x234] ;  /* 0x00008d00000d7ab9 */ /* 0x000fe20000000800 */
[----:B------:R-:W1:Y:S01]  /*0fd0*/  I2F.RP R10, R16 ;  /* 0x00000010000a7306 */ /* 0x000e620000209400 */
[----:B------:R-:W-:Y:S01]  /*0fe0*/  IABS R12, R252 ;  /* 0x000000fc000c7213 */ /* 0x000fe20000000000 */
[----:B------:R-:W-:Y:S01]  /*0ff0*/  USHF.R.U32.HI UR12, URZ, 0x4, UR4 ;  /* 0x000000043f0c7899 */ /* 0x000fe20008011604 */
[----:B------:R-:W-:Y:S01]  /*1000*/  IABS R14, R155 ;  /* 0x0000009b000e7213 */ /* 0x000fe20000000000 */
[----:B------:R-:W-:Y:S01]  /*1010*/  UIADD3 UR8, UR4, 0x8000, URZ ;  /* 0x0000800004087890 */ /* 0x000fe2000fffe03f */
[----:B------:R-:W-:Y:S01]  /*1020*/  IABS R15, R154 ;  /* 0x0000009a000f7213 */ /* 0x000fe20000000000 */
[----:B------:R-:W-:Y:S01]  /*1030*/  USGXT.U32 UR12, UR12, 0xe ;  /* 0x0000000e0c0c789a */ /* 0x000fe20008000000 */
[----:B------:R-:W-:Y:S01]  /*1040*/  IABS R17, R239 ;  /* 0x000000ef00117213 */ /* 0x000fe20000000000 */
[----:B------:R-:W2:Y:S01]  /*1050*/  I2F.RP R5, R4 ;  /* 0x0000000400057306 */ /* 0x000ea20000209400 */
[----:B------:R-:W-:Y:S01]  /*1060*/  LEA.HI R153, R153, R238, RZ, 0x1b ;  /* 0x000000ee99997211 */ /* 0x000fe200078fd8ff */
[----:B------:R-:W-:Y:S01]  /*1070*/  USHF.R.U32.HI UR14, URZ, 0x4, UR8 ;  /* 0x000000043f0e7899 */ /* 0x000fe20008011608 */
[----:B------:R-:W-:Y:S01]  /*1080*/  CS2R R156, SRZ ;  /* 0x00000000009c7805 */ /* 0x000fe2000001ff00 */
[----:B------:R-:W-:Y:S01]  /*1090*/  UIADD3 UR8, UP0, UR12, 0x80, URZ ;  /* 0x000000800c087890 */ /* 0x000fe2000ff1e03f */
[----:B------:R-:W-:Y:S01]  /*10a0*/  IABS R73, R153 ;  /* 0x0000009900497213 */ /* 0x000fe20000000000 */
[C---:B------:R-:W-:Y:S01]  /*10b0*/  VIADD R18, R153.reuse, 0x74 ;  /* 0x0000007499127836 */ /* 0x040fe20000000000 */
[----:B------:R-:W-:Y:S01]  /*10c0*/  ULDC UR9, c[0x0][0x230] ;  /* 0x00008c0000097ab9 */ /* 0x000fe20000000800 */
[----:B-1----:R-:W1:Y:S01]  /*10d0*/  MUFU.RCP R10, R10 ;  /* 0x0000000a000a7308 */ /* 0x002e620000001000 */
[C---:B------:R-:W-:Y:S01]  /*10e0*/  VIADD R20, R153.reuse, 0x70 ;  /* 0x0000007099147836 */ /* 0x040fe20000000000 */
[----:B------:R-:W-:Y:S01]  /*10f0*/  UMOV UR5, URZ ;  /* 0x0000003f00057c82 */ /* 0x000fe20008000000 */
[C---:B------:R-:W-:Y:S01]  /*1100*/  VIADD R22, R153.reuse, 0x2c ;  /* 0x0000002c99167836 */ /* 0x040fe20000000000 */
[----:B------:R-:W-:Y:S01]  /*1110*/  ULDC.64 UR18, c[0x0][0x210] ;  /* 0x0000840000127ab9 */ /* 0x000fe20000000a00 */
[C---:B------:R-:W-:Y:S01]  /*1120*/  VIADD R24, R153.reuse, 0x10 ;  /* 0x0000001099187836 */ /* 0x040fe20000000000 */
[----:B------:R-:W-:Y:S01]  /*1130*/  IABS R19, R20 ;  /* 0x0000001400137213 */ /* 0x000fe20000000000 */
[C---:B------:R-:W-:Y:S01]  /*1140*/  VIADD R26, R153.reuse, 0xc ;  /* 0x0000000c991a7836 */ /* 0x040fe20000000000 */
[----:B--2---:R-:W2:Y:S01]  /*1150*/  MUFU.RCP R5, R5 ;  /* 0x0000000500057308 */ /* 0x004ea20000001000 */
[----:B------:R-:W-:Y:S01]  /*1160*/  IABS R51, R22 ;  /* 0x0000001600337213 */ /* 0x000fe20000000000 */
[C---:B------:R-:W-:Y:S01]  /*1170*/  VIADD R28, R153.reuse, 0x8 ;  /* 0x00000008991c7836 */ /* 0x040fe20000000000 */
[----:B------:R-:W-:Y:S01]  /*1180*/  IABS R65, R24 ;  /* 0x0000001800417213 */ /* 0x000fe20000000000 */
[----:B------:R-:W-:Y:S01]  /*1190*/  VIADD R30, R153, 0x4 ;  /* 0x00000004991e7836 */ /* 0x000fe20000000000 */
[----:B------:R-:W-:Y:S01]  /*11a0*/  IABS R67, R26 ;  /* 0x0000001a00437213 */ /* 0x000fe20000000000 */
[----:B------:R-:W-:Y:S01]  /*11b0*/  USGXT.U32 UR14, UR14, 0xe ;  /* 0x0000000e0e0e789a */ /* 0x000fe20008000000 */
[----:B------:R-:W-:Y:S01]  /*11c0*/  IABS R69, R28 ;  /* 0x0000001c00457213 */ /* 0x000fe20000000000 */
[----:B------:R-:W-:Y:S01]  /*11d0*/  UMOV UR10, 0xfffffffe ;  /* 0xfffffffe000a7882 */ /* 0x000fe20000000000 */
[----:B-1----:R-:W-:Y:S01]  /*11e0*/  VIADD R8, R10, 0xffffffe ;  /* 0x0ffffffe0a087836 */ /* 0x002fe20000000000 */
[----:B------:R-:W-:Y:S01]  /*11f0*/  IABS R71, R30 ;  /* 0x0000001e00477213 */ /* 0x000fe20000000000 */
[----:B------:R-:W-:Y:S01]  /*1200*/  UMOV UR11, 0x7fffffdf ;  /* 0x7fffffdf000b7882 */ /* 0x000fe20000000000 */
[----:B------:R-:W-:Y:S01]  /*1210*/  CS2R R158, SRZ ;  /* 0x00000000009e7805 */ /* 0x000fe2000001ff00 */
[----:B------:R1:W3:Y:S01]  /*1220*/  F2I.FTZ.U32.TRUNC.NTZ R9, R8 ;  /* 0x0000000800097305 */ /* 0x0002e2000021f000 */
[----:B------:R-:W-:-:S02]  /*1230*/  CS2R R160, SRZ ;  /* 0x0000000000a07805 */ /* 0x000fc4000001ff00 */
[----:B------:R-:W-:Y:S02]  /*1240*/  CS2R R162, SRZ ;  /* 0x0000000000a27805 */ /* 0x000fe4000001ff00 */
[----:B------:R-:W-:Y:S01]  /*1250*/  CS2R R164, SRZ ;  /* 0x0000000000a47805 */ /* 0x000fe2000001ff00 */
[----:B--2---:R-:W-:Y:S01]  /*1260*/  VIADD R6, R5, 0xffffffe ;  /* 0x0ffffffe05067836 */ /* 0x004fe20000000000 */
[----:B------:R-:W-:Y:S02]  /*1270*/  CS2R R166, SRZ ;  /* 0x0000000000a67805 */ /* 0x000fe4000001ff00 */
[----:B------:R-:W-:Y:S02]  /*1280*/  CS2R R168, SRZ ;  /* 0x0000000000a87805 */ /* 0x000fe4000001ff00 */
[----:B------:R-:W-:Y:S01]  /*1290*/  CS2R R170, SRZ ;  /* 0x0000000000aa7805 */ /* 0x000fe2000001ff00 */
[----:B------:R2:W4:Y:S01]  /*12a0*/  F2I.FTZ.U32.TRUNC.NTZ R7, R6 ;  /* 0x0000000600077305 */ /* 0x000522000021f000 */
[----:B-1----:R-:W-:Y:S01]  /*12b0*/  IMAD.MOV.U32 R8, RZ, RZ, RZ ;  /* 0x000000ffff087224 */ /* 0x002fe200078e00ff */
[----:B------:R-:W-:-:S02]  /*12c0*/  CS2R R172, SRZ ;  /* 0x0000000000ac7805 */ /* 0x000fc4000001ff00 */
[----:B------:R-:W-:Y:S02]  /*12d0*/  CS2R R174, SRZ ;  /* 0x0000000000ae7805 */ /* 0x000fe4000001ff00 */
[----:B------:R-:W-:Y:S02]  /*12e0*/  CS2R R176, SRZ ;  /* 0x0000000000b07805 */ /* 0x000fe4000001ff00 */
[----:B------:R-:W-:Y:S02]  /*12f0*/  CS2R R178, SRZ ;  /* 0x0000000000b27805 */ /* 0x000fe4000001ff00 */
[----:B------:R-:W-:Y:S01]  /*1300*/  CS2R R180, SRZ ;  /* 0x0000000000b47805 */ /* 0x000fe2000001ff00 */
[----:B---3--:R-:W-:Y:S01]  /*1310*/  IMAD.MOV R11, RZ, RZ, -R9 ;  /* 0x000000ffff0b7224 */ /* 0x008fe200078e0a09 */
[----:B------:R-:W-:Y:S01]  /*1320*/  CS2R R182, SRZ ;  /* 0x0000000000b67805 */ /* 0x000fe2000001ff00 */
[----:B--2---:R-:W-:Y:S01]  /*1330*/  IMAD.MOV.U32 R6, RZ, RZ, RZ ;  /* 0x000000ffff067224 */ /* 0x004fe200078e00ff */
[----:B------:R-:W-:Y:S01]  /*1340*/  CS2R R184, SRZ ;  /* 0x0000000000b87805 */ /* 0x000fe2000001ff00 */
[----:B------:R-:W-:Y:S01]  /*1350*/  IMAD R11, R11, R16, RZ ;  /* 0x000000100b0b7224 */ /* 0x000fe200078e02ff */
[----:B------:R-:W-:-:S02]  /*1360*/  CS2R R186, SRZ ;  /* 0x0000000000ba7805 */ /* 0x000fc4000001ff00 */
[----:B------:R-:W-:Y:S02]  /*1370*/  CS2R R188, SRZ ;  /* 0x0000000000bc7805 */ /* 0x000fe4000001ff00 */
[----:B------:R-:W-:Y:S01]  /*1380*/  CS2R R190, SRZ ;  /* 0x0000000000be7805 */ /* 0x000fe2000001ff00 */
[----:B------:R-:W-:Y:S01]  /*1390*/  IMAD.HI.U32 R9, R9, R11, R8 ;  /* 0x0000000b09097227 */ /* 0x000fe200078e0008 */
[----:B------:R-:W-:Y:S02]  /*13a0*/  CS2R R192, SRZ ;  /* 0x0000000000c07805 */ /* 0x000fe4000001ff00 */
[----:B------:R-:W-:Y:S02]  /*13b0*/  CS2R R194, SRZ ;  /* 0x0000000000c27805 */ /* 0x000fe4000001ff00 */
[----:B------:R-:W-:Y:S01]  /*13c0*/  CS2R R196, SRZ ;  /* 0x0000000000c47805 */ /* 0x000fe2000001ff00 */
[----:B----4-:R-:W-:Y:S01]  /*13d0*/  IMAD.MOV R13, RZ, RZ, -R7 ;  /* 0x000000ffff0d7224 */ /* 0x010fe200078e0a07 */
[----:B------:R-:W-:Y:S01]  /*13e0*/  CS2R R198, SRZ ;  /* 0x0000000000c67805 */ /* 0x000fe2000001ff00 */
[----:B------:R-:W-:Y:S01]  /*13f0*/  IMAD.HI.U32 R5, R9, R12, RZ ;  /* 0x0000000c09057227 */ /* 0x000fe200078e00ff */
[----:B------:R-:W-:-:S02]  /*1400*/  CS2R R200, SRZ ;  /* 0x0000000000c87805 */ /* 0x000fc4000001ff00 */
[----:B------:R-:W-:Y:S02]  /*1410*/  CS2R R202, SRZ ;  /* 0x0000000000ca7805 */ /* 0x000fe4000001ff00 */
[----:B------:R-:W-:Y:S01]  /*1420*/  CS2R R204, SRZ ;  /* 0x0000000000cc7805 */ /* 0x000fe2000001ff00 */
[----:B------:R-:W-:Y:S01]  /*1430*/  IMAD R13, R13, R4, RZ ;  /* 0x000000040d0d7224 */ /* 0x000fe200078e02ff */
[----:B------:R-:W-:Y:S01]  /*1440*/  CS2R R206, SRZ ;  /* 0x0000000000ce7805 */ /* 0x000fe2000001ff00 */
[C---:B------:R-:W-:Y:S01]  /*1450*/  IMAD.HI.U32 R8, R9.reuse, R14, RZ ;  /* 0x0000000e09087227 */ /* 0x040fe200078e00ff */
[----:B------:R-:W-:Y:S02]  /*1460*/  CS2R R208, SRZ ;  /* 0x0000000000d07805 */ /* 0x000fe4000001ff00 */
[----:B------:R-:W-:Y:S02]  /*1470*/  CS2R R210, SRZ ;  /* 0x0000000000d27805 */ /* 0x000fe4000001ff00 */
[----:B------:R-:W-:Y:S01]  /*1480*/  CS2R R212, SRZ ;  /* 0x0000000000d47805 */ /* 0x000fe2000001ff00 */
[----:B------:R-:W-:Y:S01]  /*1490*/  IMAD.HI.U32 R11, R9, R15, RZ ;  /* 0x0000000f090b7227 */ /* 0x000fe200078e00ff */
[----:B------:R-:W-:-:S02]  /*14a0*/  CS2R R214, SRZ ;  /* 0x0000000000d67805 */ /* 0x000fc4000001ff00 */
[----:B------:R-:W-:Y:S02]  /*14b0*/  CS2R R88, SRZ ;  /* 0x0000000000587805 */ /* 0x000fe4000001ff00 */
[----:B------:R-:W-:Y:S01]  /*14c0*/  CS2R R90, SRZ ;  /* 0x00000000005a7805 */ /* 0x000fe2000001ff00 */
[----:B------:R-:W-:Y:S01]  /*14d0*/  IMAD.HI.U32 R9, R9, R17, RZ ;  /* 0x0000001109097227 */ /* 0x000fe200078e00ff */
[----:B------:R-:W-:Y:S02]  /*14e0*/  CS2R R92, SRZ ;  /* 0x00000000005c7805 */ /* 0x000fe4000001ff00 */
[----:B------:R-:W-:Y:S02]  /*14f0*/  CS2R R94, SRZ ;  /* 0x00000000005e7805 */ /* 0x000fe4000001ff00 */
[----:B------:R-:W-:Y:S01]  /*1500*/  CS2R R96, SRZ ;  /* 0x0000000000607805 */ /* 0x000fe2000001ff00 */
[----:B------:R-:W-:Y:S01]  /*1510*/  IMAD.MOV R5, RZ, RZ, -R5 ;  /* 0x000000ffff057224 */ /* 0x000fe200078e0a05 */
[----:B------:R-:W-:Y:S01]  /*1520*/  CS2R R98, SRZ ;  /* 0x0000000000627805 */ /* 0x000fe2000001ff00 */
[----:B------:R-:W-:Y:S01]  /*1530*/  IMAD.HI.U32 R10, R7, R13, R6 ;  /* 0x0000000d070a7227 */ /* 0x000fe200078e0006 */
[----:B------:R-:W-:-:S02]  /*1540*/  CS2R R100, SRZ ;  /* 0x0000000000647805 */ /* 0x000fc4000001ff00 */
[----:B------:R-:W-:Y:S02]  /*1550*/  CS2R R102, SRZ ;  /* 0x0000000000667805 */ /* 0x000fe4000001ff00 */
[----:B------:R-:W-:Y:S01]  /*1560*/  CS2R R104, SRZ ;  /* 0x0000000000687805 */ /* 0x000fe2000001ff00 */
[----:B------:R-:W-:Y:S01]  /*1570*/  IMAD.MOV R7, RZ, RZ, -R8 ;  /* 0x000000ffff077224 */ /* 0x000fe200078e0a08 */
[----:B------:R-:W-:Y:S01]  /*1580*/  CS2R R106, SRZ ;  /* 0x00000000006a7805 */ /* 0x000fe2000001ff00 */
[----:B------:R-:W-:Y:S01]  /*1590*/  IMAD.MOV R6, RZ, RZ, -R11 ;  /* 0x000000ffff067224 */ /* 0x000fe200078e0a0b */
[----:B------:R-:W-:Y:S01]  /*15a0*/  CS2R R108, SRZ ;  /* 0x00000000006c7805 */ /* 0x000fe2000001ff00 */
[----:B------:R-:W-:Y:S01]  /*15b0*/  IMAD.MOV R8, RZ, RZ, -R9 ;  /* 0x000000ffff087224 */ /* 0x000fe200078e0a09 */
[----:B------:R-:W-:Y:S01]  /*15c0*/  CS2R R110, SRZ ;  /* 0x00000000006e7805 */ /* 0x000fe2000001ff00 */
[C---:B------:R-:W-:Y:S01]  /*15d0*/  IMAD R9, R16.reuse, R5, R12 ;  /* 0x0000000510097224 */ /* 0x040fe200078e020c */
[----:B------:R-:W-:Y:S01]  /*15e0*/  CS2R R112, SRZ ;  /* 0x0000000000707805 */ /* 0x000fe2000001ff00 */
[C---:B------:R-:W-:Y:S01]  /*15f0*/  IMAD R11, R16.reuse, R7, R14 ;  /* 0x00000007100b7224 */ /* 0x040fe200078e020e */
[----:B------:R-:W-:Y:S01]  /*1600*/  CS2R R114, SRZ ;  /* 0x0000000000727805 */ /* 0x000fe2000001ff00 */
[C---:B------:R-:W-:Y:S01]  /*1610*/  IMAD R12, R16.reuse, R6, R15 ;  /* 0x00000006100c7224 */ /* 0x040fe200078e020f */
[C---:B------:R-:W-:Y:S01]  /*1620*/  ISETP.GT.U32.AND P0, PT, R16.reuse, R9, PT ;  /* 0x000000091000720c */ /* 0x040fe20003f04070 */
[C---:B------:R-:W-:Y:S01]  /*1630*/  IMAD R14, R16.reuse, R8, R17 ;  /* 0x00000008100e7224 */ /* 0x040fe200078e0211 */
[C---:B------:R-:W-:Y:S01]  /*1640*/  ISETP.GT.U32.AND P1, PT, R16.reuse, R11, PT ;  /* 0x0000000b1000720c */ /* 0x040fe20003f24070 */
[C---:B------:R-:W-:Y:S01]  /*1650*/  VIADD R5, R153.reuse, 0x7c ;  /* 0x0000007c99057836 */ /* 0x040fe20000000000 */
[C---:B------:R-:W-:Y:S01]  /*1660*/  ISETP.GT.U32.AND P2, PT, R16.reuse, R12, PT ;  /* 0x0000000c1000720c */ /* 0x040fe20003f44070 */
[----:B------:R-:W-:Y:S01]  /*1670*/  VIADD R6, R153, 0x78 ;  /* 0x0000007899067836 */ /* 0x000fe20000000000 */
[----:B------:R-:W-:Y:S01]  /*1680*/  ISETP.GT.U32.AND P3, PT, R16, R14, PT ;  /* 0x0000000e1000720c */ /* 0x000fe20003f64070 */
[----:B------:R-:W-:Y:S01]  /*1690*/  IMAD.HI.U32 R8, R10, R19, RZ ;  /* 0x000000130a087227 */ /* 0x000fe200078e00ff */
[----:B------:R-:W-:-:S02]  /*16a0*/  IABS R13, R5 ;  /* 0x00000005000d7213 */ /* 0x000fc40000000000 */
[----:B------:R-:W-:Y:S02]  /*16b0*/  CS2R R116, SRZ ;  /* 0x0000000000747805 */ /* 0x000fe4000001ff00 */
[----:B------:R-:W-:Y:S01]  /*16c0*/  ISETP.GE.AND P6, PT, R5, RZ, PT ;  /* 0x000000ff0500720c */ /* 0x000fe20003fc6270 */
[----:B------:R-:W-:Y:S01]  /*16d0*/  IMAD.MOV R8, RZ, RZ, -R8 ;  /* 0x000000ffff087224 */ /* 0x000fe200078e0a08 */
[----:B------:R-:W-:Y:S01]  /*16e0*/  IABS R15, R6 ;  /* 0x00000006000f7213 */ /* 0x000fe20000000000 */
[--C-:B------:R-:W-:Y:S01]  /*16f0*/  @!P0 IMAD.IADD R9, R9, 0x1, -R16.reuse ;  /* 0x0000000109098824 */ /* 0x100fe200078e0a10 */
[----:B------:R-:W-:Y:S01]  /*1700*/  IABS R17, R18 ;  /* 0x0000001200117213 */ /* 0x000fe20000000000 */
[--C-:B------:R-:W-:Y:S01]  /*1710*/  @!P1 IMAD.IADD R11, R11, 0x1, -R16.reuse ;  /* 0x000000010b0b9824 */ /* 0x100fe200078e0a10 */
[----:B------:R-:W-:Y:S01]  /*1720*/  ISETP.GE.AND P5, PT, R6, RZ, PT ;  /* 0x000000ff0600720c */ /* 0x000fe20003fa6270 */
[--C-:B------:R-:W-:Y:S01]  /*1730*/  @!P2 IMAD.IADD R12, R12, 0x1, -R16.reuse ;  /* 0x000000010c0ca824 */ /* 0x100fe200078e0a10 */
[----:B------:R-:W-:Y:S01]  /*1740*/  ISETP.GT.U32.AND P1, PT, R16, R9, PT ;  /* 0x000000091000720c */ /* 0x000fe20003f24070 */
[----:B------:R-:W-:Y:S01]  /*1750*/  @!P3 IMAD.IADD R14, R14, 0x1, -R16 ;  /* 0x000000010e0eb824 */ /* 0x000fe200078e0a10 */
[----:B------:R-:W-:Y:S01]  /*1760*/  ISETP.GT.U32.AND P0, PT, R16, R11, PT ;  /* 0x0000000b1000720c */ /* 0x000fe20003f04070 */
[----:B------:R-:W-:Y:S01]  /*1770*/  IMAD.HI.U32 R5, R10, R13, RZ ;  /* 0x0000000d0a057227 */ /* 0x000fe200078e00ff */
[----:B------:R-:W-:-:S02]  /*1780*/  ISETP.GT.U32.AND P3, PT, R16, R12, PT ;  /* 0x0000000c1000720c */ /* 0x000fc40003f64070 */
[----:B------:R-:W-:Y:S02]  /*1790*/  CS2R R118, SRZ ;  /* 0x0000000000767805 */ /* 0x000fe4000001ff00 */
[----:B------:R-:W-:Y:S01]  /*17a0*/  ISETP.GT.U32.AND P4, PT, R16, R14, PT ;  /* 0x0000000e1000720c */ /* 0x000fe20003f84070 */
[----:B------:R-:W-:Y:S01]  /*17b0*/  IMAD.MOV R5, RZ, RZ, -R5 ;  /* 0x000000ffff057224 */ /* 0x000fe200078e0a05 */
[----:B------:R-:W-:Y:S01]  /*17c0*/  ISETP.GE.AND P2, PT, R18, RZ, PT ;  /* 0x000000ff1200720c */ /* 0x000fe20003f46270 */
[----:B------:R-:W-:Y:S01]  /*17d0*/  IMAD.HI.U32 R6, R10, R15, RZ ;  /* 0x0000000f0a067227 */ /* 0x000fe200078e00ff */
[----:B------:R-:W-:Y:S02]  /*17e0*/  CS2R R120, SRZ ;  /* 0x0000000000787805 */ /* 0x000fe4000001ff00 */
[----:B------:R-:W-:Y:S02]  /*17f0*/  CS2R R122, SRZ ;  /* 0x00000000007a7805 */ /* 0x000fe4000001ff00 */
[----:B------:R-:W-:Y:S01]  /*1800*/  CS2R R124, SRZ ;  /* 0x00000000007c7805 */ /* 0x000fe2000001ff00 */
[----:B------:R-:W-:Y:S01]  /*1810*/  IMAD R5, R4, R5, R13 ;  /* 0x0000000504057224 */ /* 0x000fe200078e020d */
[----:B------:R-:W-:Y:S01]  /*1820*/  CS2R R126, SRZ ;  /* 0x00000000007e7805 */ /* 0x000fe2000001ff00 */
[--C-:B------:R-:W-:Y:S01]  /*1830*/  @!P0 IMAD.IADD R11, R11, 0x1, -R16.reuse ;  /* 0x000000010b0b8824 */ /* 0x100fe200078e0a10 */
[----:B------:R-:W-:Y:S01]  /*1840*/  CS2R R128, SRZ ;  /* 0x0000000000807805 */ /* 0x000fe2000001ff00 */
[----:B------:R-:W-:Y:S01]  /*1850*/  @!P3 IMAD.IADD R12, R12, 0x1, -R16 ;  /* 0x000000010c0cb824 */ /* 0x000fe200078e0a10 */
[----:B------:R-:W-:Y:S01]  /*1860*/  ISETP.GE.AND P3, PT, R154, RZ, PT ;  /* 0x000000ff9a00720c */ /* 0x000fe20003f66270 */
[----:B------:R-:W-:Y:S01]  /*1870*/  IMAD.HI.U32 R7, R10, R17, RZ ;  /* 0x000000110a077227 */ /* 0x000fe200078e00ff */
[----:B------:R-:W-:-:S02]  /*1880*/  ISETP.GT.U32.AND P0, PT, R4, R5, PT ;  /* 0x000000050400720c */ /* 0x000fc40003f04070 */
[----:B------:R-:W-:Y:S02]  /*1890*/  CS2R R130, SRZ ;  /* 0x0000000000827805 */ /* 0x000fe4000001ff00 */
[----:B------:R-:W-:Y:S01]  /*18a0*/  CS2R R132, SRZ ;  /* 0x0000000000847805 */ /* 0x000fe2000001ff00 */
[----:B------:R-:W-:Y:S01]  /*18b0*/  @!P1 IMAD.IADD R9, R9, 0x1, -R16 ;  /* 0x0000000109099824 */ /* 0x000fe200078e0a10 */
[----:B------:R-:W-:Y:S01]  /*18c0*/  ISETP.GE.AND P1, PT, R252, RZ, PT ;  /* 0x000000fffc00720c */ /* 0x000fe20003f26270 */
        /* <DEDUP_REMOVED lines=8> */
[----:B------:R-:W-:Y:S01]  /*1950*/  @!P3 IMAD.MOV R12, RZ, RZ, -R12 ;  /* 0x000000ffff0cb224 */ /* 0x000fe200078e0a0c */
[----:B------:R-:W-:Y:S01]  /*1960*/  CS2R R142, SRZ ;  /* 0x00000000008e7805 */ /* 0x000fe2000001ff00 */
[----:B------:R-:W-:Y:S01]  /*1970*/  @!P0 IMAD.IADD R5, R5, 0x1, -R4 ;  /* 0x0000000105058824 */ /* 0x000fe200078e0a04 */
[----:B------:R-:W-:Y:S01]  /*1980*/  ISETP.GT.U32.AND P3, PT, R4, R15, PT ;  /* 0x0000000f0400720c */ /* 0x000fe20003f64070 */
[----:B------:R-:W-:Y:S01]  /*1990*/  @!P4 IMAD.IADD R14, R14, 0x1, -R16 ;  /* 0x000000010e0ec824 */ /* 0x000fe200078e0a10 */
[----:B------:R-:W-:Y:S01]  /*19a0*/  ISETP.GE.AND P4, PT, R155, RZ, PT ;  /* 0x000000ff9b00720c */ /* 0x000fe20003f86270 */
[----:B------:R-:W-:Y:S01]  /*19b0*/  VIADD R16, R153, 0x6c ;  /* 0x0000006c99107836 */ /* 0x000fe20000000000 */
[C---:B------:R-:W-:Y:S01]  /*19c0*/  ISETP.GT.U32.AND P0, PT, R4.reuse, R5, PT ;  /* 0x000000050400720c */ /* 0x040fe20003f04070 */
[----:B------:R-:W-:Y:S01]  /*19d0*/  @!P1 IMAD.MOV R9, RZ, RZ, -R9 ;  /* 0x000000ffff099224 */ /* 0x000fe200078e0a09 */
[----:B------:R-:W-:Y:S01]  /*19e0*/  ISETP.GE.AND P1, PT, R239, RZ, PT ;  /* 0x000000ffef00720c */ /* 0x000fe20003f26270 */
[----:B------:R-:W-:Y:S01]  /*19f0*/  IMAD R17, R4, R8, R19 ;  /* 0x0000000804117224 */ /* 0x000fe200078e0213 */
[----:B------:R-:W-:Y:S01]  /*1a00*/  IABS R19, R16 ;  /* 0x0000001000137213 */ /* 0x000fe20000000000 */
[----:B------:R-:W-:Y:S01]  /*1a10*/  VIADD R18, R153, 0x68 ;  /* 0x0000006899127836 */ /* 0x000fe20000000000 */
[----:B------:R-:W-:-:S02]  /*1a20*/  CS2R R154, SRZ ;  /* 0x00000000009a7805 */ /* 0x000fc4000001ff00 */
[----:B------:R-:W-:Y:S02]  /*1a30*/  CS2R R144, SRZ ;  /* 0x0000000000907805 */ /* 0x000fe4000001ff00 */
[----:B------:R-:W-:Y:S01]  /*1a40*/  CS2R R146, SRZ ;  /* 0x0000000000927805 */ /* 0x000fe2000001ff00 */
[----:B------:R-:W-:Y:S01]  /*1a50*/  IMAD.HI.U32 R6, R10, R19, RZ ;  /* 0x000000130a067227 */ /* 0x000fe200078e00ff */
[----:B------:R-:W-:Y:S02]  /*1a60*/  IABS R21, R18 ;  /* 0x0000001200157213 */ /* 0x000fe40000000000 */
[----:B------:R-:W-:Y:S02]  /*1a70*/  CS2R R148, SRZ ;  /* 0x0000000000947805 */ /* 0x000fe4000001ff00 */
[----:B------:R-:W-:Y:S01]  /*1a80*/  CS2R R150, SRZ ;  /* 0x0000000000967805 */ /* 0x000fe2000001ff00 */
[----:B------:R-:W-:Y:S01]  /*1a90*/  @!P3 IMAD.IADD R15, R15, 0x1, -R4 ;  /* 0x000000010f0fb824 */ /* 0x000fe200078e0a04 */
[----:B------:R-:W-:Y:S01]  /*1aa0*/  CS2R R74, SRZ ;  /* 0x00000000004a7805 */ /* 0x000fe2000001ff00 */
[----:B------:R-:W-:Y:S01]  /*1ab0*/  IMAD.MOV R7, RZ, RZ, -R6 ;  /* 0x000000ffff077224 */ /* 0x000fe200078e0a06 */
[----:B------:R-:W-:Y:S01]  /*1ac0*/  LOP3.LUT R6, RZ, R2, RZ, 0x33, !PT ;  /* 0x00000002ff067212 */ /* 0x000fe200078e33ff */
[----:B------:R-:W-:Y:S01]  /*1ad0*/  @!P1 IMAD.MOV R14, RZ, RZ, -R14 ;  /* 0x000000ffff0e9224 */ /* 0x000fe200078e0a0e */
[----:B------:R-:W-:Y:S01]  /*1ae0*/  ISETP.NE.AND P1, PT, R2, RZ, PT ;  /* 0x000000ff0200720c */ /* 0x000fe20003f25270 */
[----:B------:R-:W-:Y:S01]  /*1af0*/  @!P0 IMAD.IADD R5, R5, 0x1, -R4 ;  /* 0x0000000105058824 */ /* 0x000fe200078e0a04 */
[----:B------:R-:W-:Y:S01]  /*1b00*/  ISETP.GT.U32.AND P0, PT, R4, R15, PT ;  /* 0x0000000f0400720c */ /* 0x000fe20003f04070 */
[----:B------:R-:W-:Y:S01]  /*1b10*/  IMAD.HI.U32 R2, R10, R21, RZ ;  /* 0x000000150a027227 */ /* 0x000fe200078e00ff */
[----:B------:R-:W-:-:S02]  /*1b20*/  SEL R9, R6, R9, !P1 ;  /* 0x0000000906097207 */ /* 0x000fc40004800000 */
[----:B------:R-:W-:Y:S02]  /*1b30*/  CS2R R76, SRZ ;  /* 0x00000000004c7805 */ /* 0x000fe4000001ff00 */
[----:B------:R-:W-:Y:S01]  /*1b40*/  CS2R R78, SRZ ;  /* 0x00000000004e7805 */ /* 0x000fe2000001ff00 */
[----:B------:R-:W-:Y:S01]  /*1b50*/  @!P4 IMAD.MOV R11, RZ, RZ, -R11 ;  /* 0x000000ffff0bc224 */ /* 0x000fe200078e0a0b */
[C---:B------:R-:W-:Y:S01]  /*1b60*/  ISETP.GT.U32.AND P4, PT, R4.reuse, R13, PT ;  /* 0x0000000d0400720c */ /* 0x040fe20003f84070 */
[----:B------:R-:W-:Y:S01]  /*1b70*/  IMAD.MOV R2, RZ, RZ, -R2 ;  /* 0x000000ffff027224 */ /* 0x000fe200078e0a02 */
[----:B------:R-:W-:Y:S01]  /*1b80*/  CS2R R80, SRZ ;  /* 0x0000000000507805 */ /* 0x000fe2000001ff00 */
[----:B------:R-:W-:Y:S01]  /*1b90*/  IMAD R19, R4, R7, R19 ;  /* 0x0000000704137224 */ /* 0x000fe200078e0213 */
[C---:B------:R-:W-:Y:S01]  /*1ba0*/  SEL R8, R6.reuse, R11, !P1 ;  /* 0x0000000b06087207 */ /* 0x040fe20004800000 */
[----:B------:R-:W-:Y:S01]  /*1bb0*/  IMAD.MOV.U32 R11, RZ, RZ, R5 ;  /* 0x000000ffff0b7224 */ /* 0x000fe200078e0005 */
[----:B------:R-:W-:Y:S01]  /*1bc0*/  SEL R7, R6, R12, !P1 ;  /* 0x0000000c06077207 */ /* 0x000fe20004800000 */
[----:B------:R-:W-:Y:S01]  /*1bd0*/  IMAD R5, R4, R2, R21 ;  /* 0x0000000204057224 */ /* 0x000fe200078e0215 */
[----:B------:R-:W-:Y:S01]  /*1be0*/  SEL R6, R6, R14, !P1 ;  /* 0x0000000e06067207 */ /* 0x000fe20004800000 */
[--C-:B------:R-:W-:Y:S01]  /*1bf0*/  @!P0 IMAD.IADD R15, R15, 0x1, -R4.reuse ;  /* 0x000000010f0f8824 */ /* 0x100fe200078e0a04 */
[----:B------:R-:W-:Y:S01]  /*1c00*/  ISETP.GE.AND P1, PT, R20, RZ, PT ;  /* 0x000000ff1400720c */ /* 0x000fe20003f26270 */
[----:B------:R-:W-:Y:S01]  /*1c10*/  VIADD R12, R153, 0x64 ;  /* 0x00000064990c7836 */ /* 0x000fe20000000000 */
[C---:B------:R-:W-:Y:S01]  /*1c20*/  ISETP.GT.U32.AND P0, PT, R4.reuse, R5, PT ;  /* 0x000000050400720c */ /* 0x040fe20003f04070 */
[----:B------:R-:W-:Y:S01]  /*1c30*/  @!P4 IMAD.IADD R13, R13, 0x1, -R4 ;  /* 0x000000010d0dc824 */ /* 0x000fe200078e0a04 */
[C---:B------:R-:W-:Y:S01]  /*1c40*/  ISETP.GT.U32.AND P4, PT, R4.reuse, R17, PT ;  /* 0x000000110400720c */ /* 0x040fe20003f84070 */
[----:B------:R-:W-:Y:S01]  /*1c50*/  @!P6 IMAD.MOV R11, RZ, RZ, -R11 ;  /* 0x000000ffff0be224 */ /* 0x000fe200078e0a0b */
[----:B------:R-:W-:Y:S01]  /*1c60*/  IABS R23, R12 ;  /* 0x0000000c00177213 */ /* 0x000fe20000000000 */
[----:B------:R-:W-:Y:S01]  /*1c70*/  VIADD R14, R153, 0x60 ;  /* 0x00000060990e7836 */ /* 0x000fe20000000000 */
[C---:B------:R-:W-:Y:S01]  /*1c80*/  ISETP.GT.U32.AND P6, PT, R4.reuse, R19, PT ;  /* 0x000000130400720c */ /* 0x040fe20003fc4070 */
[----:B------:R-:W-:Y:S01]  /*1c90*/  @!P2 IMAD.MOV R15, RZ, RZ, -R15 ;  /* 0x000000ffff0fa224 */ /* 0x000fe200078e0a0f */
[----:B------:R-:W-:Y:S01]  /*1ca0*/  ISETP.GT.U32.AND P3, PT, R4, R13, PT ;  /* 0x0000000d0400720c */ /* 0x000fe20003f64070 */
[----:B------:R-:W-:Y:S01]  /*1cb0*/  IMAD.HI.U32 R2, R10, R23, RZ ;  /* 0x000000170a027227 */ /* 0x000fe200078e00ff */
[----:B------:R-:W-:-:S02]  /*1cc0*/  IABS R25, R14 ;  /* 0x0000000e00197213 */ /* 0x000fc40000000000 */
[----:B------:R-:W-:Y:S02]  /*1cd0*/  CS2R R82, SRZ ;  /* 0x0000000000527805 */ /* 0x000fe4000001ff00 */
[----:B------:R-:W-:Y:S01]  /*1ce0*/  ISETP.GE.AND P2, PT, R12, RZ, PT ;  /* 0x000000ff0c00720c */ /* 0x000fe20003f46270 */
[----:B------:R-:W-:Y:S01]  /*1cf0*/  @!P0 IMAD.IADD R5, R5, 0x1, -R4 ;  /* 0x0000000105058824 */ /* 0x000fe200078e0a04 */
[----:B------:R-:W-:Y:S01]  /*1d00*/  CS2R R84, SRZ ;  /* 0x0000000000547805 */ /* 0x000fe2000001ff00 */
[----:B------:R-:W-:Y:S01]  /*1d10*/  IMAD.MOV R2, RZ, RZ, -R2 ;  /* 0x000000ffff027224 */ /* 0x000fe200078e0a02 */
[----:B------:R-:W-:Y:S01]  /*1d20*/  CS2R R86, SRZ ;  /* 0x0000000000567805 */ /* 0x000fe2000001ff00 */
[----:B------:R-:W-:Y:S01]  /*1d30*/  @!P4 IMAD.IADD R17, R17, 0x1, -R4 ;  /* 0x000000011111c824 */ /* 0x000fe200078e0a04 */
[C---:B------:R-:W-:Y:S01]  /*1d40*/  ISETP.GT.U32.AND P0, PT, R4.reuse, R5, PT ;  /* 0x000000050400720c */ /* 0x040fe20003f04070 */
[----:B------:R-:W-:Y:S01]  /*1d50*/  IMAD R23, R4, R2, R23 ;  /* 0x0000000204177224 */ /* 0x000fe200078e0217 */
[----:B------:R-:W-:Y:S01]  /*1d60*/  ISETP.GE.AND P4, PT, R18, RZ, PT ;  /* 0x000000ff1200720c */ /* 0x000fe20003f86270 */
[----:B------:R-:W-:Y:S01]  /*1d70*/  IMAD.HI.U32 R2, R10, R25, RZ ;  /* 0x000000190a027227 */ /* 0x000fe200078e00ff */
[----:B------:R-:W-:-:S02]  /*1d80*/  UMOV UR15, URZ ;  /* 0x0000003f000f7c82 */ /* 0x000fc40008000000 */
[----:B------:R-:W-:Y:S01]  /*1d90*/  UIADD3.64 UR10, UR14, -UR10, URZ ;  /* 0x8000000a0e0a7297 */ /* 0x000fe2000fffe03f */
[----:B------:R-:W-:Y:S02]  /*1da0*/  @!P6 IMAD.IADD R19, R19, 0x1, -R4 ;  /* 0x000000011313e824 */ /* 0x000fe400078e0a04 */
[----:B------:R-:W-:Y:S02]  /*1db0*/  IMAD.MOV R2, RZ, RZ, -R2 ;  /* 0x000000ffff027224 */ /* 0x000fe400078e0a02 */
[--C-:B------:R-:W-:Y:S01]  /*1dc0*/  @!P3 IMAD.IADD R13, R13, 0x1, -R4.reuse ;  /* 0x000000010d0db824 */ /* 0x100fe200078e0a04 */
[C---:B------:R-:W-:Y:S01]  /*1dd0*/  ISETP.GT.U32.AND P6, PT, R4.reuse, R19, PT ;  /* 0x000000130400720c */ /* 0x040fe20003fc4070 */
[----:B------:R-:W-:Y:S01]  /*1de0*/  IMAD R25, R4, R2, R25 ;  /* 0x0000000204197224 */ /* 0x000fe200078e0219 */
[----:B------:R-:W-:Y:S01]  /*1df0*/  ISETP.GE.AND P3, PT, R16, RZ, PT ;  /* 0x000000ff1000720c */ /* 0x000fe20003f66270 */
[----:B------:R-:W-:Y:S01]  /*1e00*/  @!P5 IMAD.MOV R13, RZ, RZ, -R13 ;  /* 0x000000ffff0dd224 */ /* 0x000fe200078e0a0d */
[C---:B------:R-:W-:Y:S01]  /*1e10*/  ISETP.GT.U32.AND P5, PT, R4.reuse, R17, PT ;  /* 0x000000110400720c */ /* 0x040fe20003fa4070 */
[----:B------:R-:W-:Y:S01]  /*1e20*/  @!P0 IMAD.IADD R5, R5, 0x1, -R4 ;  /* 0x0000000105058824 */ /* 0x000fe200078e0a04 */
[----:B------:R-:W-:Y:S01]  /*1e30*/  ISETP.GT.U32.AND P0, PT, R4, R25, PT ;  /* 0x000000190400720c */ /* 0x000fe20003f04070 */
[----:B------:R-:W-:-:S02]  /*1e40*/  VIADD R16, R153, 0x5c ;  /* 0x0000005c99107836 */ /* 0x000fc40000000000 */
[----:B------:R-:W-:Y:S02]  /*1e50*/  VIADD R18, R153, 0x54 ;  /* 0x0000005499127836 */ /* 0x000fe40000000000 */
[----:B------:R-:W-:Y:S01]  /*1e60*/  IMAD.MOV.U32 R21, RZ, RZ, R5 ;  /* 0x000000ffff157224 */ /* 0x000fe200078e0005 */
[----:B------:R-:W-:Y:S01]  /*1e70*/  IABS R27, R16 ;  /* 0x00000010001b7213 */ /* 0x000fe20000000000 */
[----:B------:R-:W-:Y:S01]  /*1e80*/  @!P6 IMAD.IADD R19, R19, 0x1, -R4 ;  /* 0x000000011313e824 */ /* 0x000fe200078e0a04 */
[----:B------:R-:W-:Y:S01]  /*1e90*/  ISETP.GE.AND P6, PT, R14, RZ, PT ;  /* 0x000000ff0e00720c */ /* 0x000fe20003fc6270 */
[----:B------:R-:W-:Y:S01]  /*1ea0*/  VIADD R14, R153, 0x58 ;  /* 0x00000058990e7836 */ /* 0x000fe20000000000 */
[----:B------:R-:W-:Y:S01]  /*1eb0*/  IABS R31, R18 ;  /* 0x00000012001f7213 */ /* 0x000fe20000000000 */
[----:B------:R-:W-:-:S03]  /*1ec0*/  IMAD.HI.U32 R2, R10, R27, RZ ;  /* 0x0000001b0a027227 */ /* 0x000fc600078e00ff */
[----:B------:R-:W-:Y:S01]  /*1ed0*/  IABS R29, R14 ;  /* 0x0000000e001d7213 */ /* 0x000fe20000000000 */
[--C-:B------:R-:W-:Y:S01]  /*1ee0*/  @!P5 IMAD.IADD R17, R17, 0x1, -R4.reuse ;  /* 0x000000011111d824 */ /* 0x100fe200078e0a04 */
[----:B------:R-:W-:Y:S01]  /*1ef0*/  ISETP.GT.U32.AND P5, PT, R4, R23, PT ;  /* 0x000000170400720c */ /* 0x000fe20003fa4070 */
[----:B------:R-:W-:Y:S02]  /*1f00*/  @!P0 IMAD.IADD R25, R25, 0x1, -R4 ;  /* 0x0000000119198824 */ /* 0x000fe400078e0a04 */
[----:B------:R-:W-:Y:S02]  /*1f10*/  IMAD.MOV R2, RZ, RZ, -R2 ;  /* 0x000000ffff027224 */ /* 0x000fe400078e0a02 */
[----:B------:R-:W-:Y:S01]  /*1f20*/  IMAD.HI.U32 R12, R10, R31, RZ ;  /* 0x0000001f0a0c7227 */ /* 0x000fe200078e00ff */
[----:B------:R-:W-:-:S03]  /*1f30*/  ISETP.GT.U32.AND P0, PT, R4, R25, PT ;  /* 0x000000190400720c */ /* 0x000fc60003f04070 */
[----:B------:R-:W-:Y:S02]  /*1f40*/  IMAD R27, R4, R2, R27 ;  /* 0x00000002041b7224 */ /* 0x000fe400078e021b */
[----:B------:R-:W-:-:S04]  /*1f50*/  IMAD.HI.U32 R2, R10, R29, RZ ;  /* 0x0000001d0a027227 */ /* 0x000fc800078e00ff */
[----:B------:R-:W-:Y:S02]  /*1f60*/  IMAD.MOV R2, RZ, RZ, -R2 ;  /* 0x000000ffff027224 */ /* 0x000fe400078e0a02 */
[--C-:B------:R-:W-:Y:S02]  /*1f70*/  @!P5 IMAD.IADD R23, R23, 0x1, -R4.reuse ;  /* 0x000000011717d824 */ /* 0x100fe400078e0a04 */
[C---:B------:R-:W-:Y:S02]  /*1f80*/  IMAD R5, R4.reuse, R2, R29 ;  /* 0x0000000204057224 */ /* 0x040fe400078e021d */
[----:B------:R-:W-:Y:S01]  /*1f90*/  @!P0 IMAD.IADD R25, R25, 0x1, -R4 ;  /* 0x0000000119198824 */ /* 0x000fe200078e0a04 */
[C---:B------:R-:W-:Y:S01]  /*1fa0*/  ISETP.GT.U32.AND P5, PT, R4.reuse, R23, PT ;  /* 0x000000170400720c */ /* 0x040fe20003fa4070 */
[----:B------:R-:W-:Y:S01]  /*1fb0*/  @!P3 IMAD.MOV R19, RZ, RZ, -R19 ;  /* 0x000000ffff13b224 */ /* 0x000fe200078e0a13 */
[C---:B------:R-:W-:Y:S01]  /*1fc0*/  ISETP.GT.U32.AND P0, PT, R4.reuse, R5, PT ;  /* 0x000000050400720c */ /* 0x040fe20003f04070 */
[----:B------:R-:W-:Y:S01]  /*1fd0*/  IMAD.MOV R12, RZ, RZ, -R12 ;  /* 0x000000ffff0c7224 */ /* 0x000fe200078e0a0c */
[----:B------:R-:W-:Y:S01]  /*1fe0*/  ISETP.GT.U32.AND P3, PT, R4, R27, PT ;  /* 0x0000001b0400720c */ /* 0x000fe20003f64070 */
[----:B------:R-:W-:Y:S01]  /*1ff0*/  @!P4 IMAD.MOV R21, RZ, RZ, -R21 ;  /* 0x000000ffff15c224 */ /* 0x000fe200078e0a15 */
[----:B------:R-:W-:Y:S01]  /*2000*/  ISETP.GE.AND P4, PT, R14, RZ, PT ;  /* 0x000000ff0e00720c */ /* 0x000fe20003f86270 */
[----:B------:R-:W-:-:S02]  /*2010*/  IMAD R31, R4, R12, R31 ;  /* 0x0000000c041f7224 */ /* 0x000fc400078e021f */
[C---:B------:R-:W-:Y:S02]  /*2020*/  VIADD R14, R153.reuse, 0x50 ;  /* 0x00000050990e7836 */ /* 0x040fe40000000000 */
[----:B------:R-:W-:Y:S02]  /*2030*/  VIADD R12, R153, 0x4c ;  /* 0x0000004c990c7836 */ /* 0x000fe40000000000 */
[--C-:B------:R-:W-:Y:S01]  /*2040*/  @!P5 IMAD.IADD R23, R23, 0x1, -R4.reuse ;  /* 0x000000011717d824 */ /* 0x100fe200078e0a04 */
[----:B------:R-:W-:Y:S01]  /*2050*/  IABS R33, R14 ;  /* 0x0000000e00217213 */ /* 0x000fe20000000000 */
[--C-:B------:R-:W-:Y:S01]  /*2060*/  @!P0 IMAD.IADD R5, R5, 0x1, -R4.reuse ;  /* 0x0000000105058824 */ /* 0x100fe200078e0a04 */
[----:B------:R-:W-:Y:S01]  /*2070*/  IABS R35, R12 ;  /* 0x0000000c00237213 */ /* 0x000fe20000000000 */
[----:B------:R-:W-:Y:S01]  /*2080*/  @!P2 IMAD.MOV R23, RZ, RZ, -R23 ;  /* 0x000000ffff17a224 */ /* 0x000fe200078e0a17 */
[C---:B------:R-:W-:Y:S01]  /*2090*/  ISETP.GT.U32.AND P2, PT, R4.reuse, R31, PT ;  /* 0x0000001f0400720c */ /* 0x040fe20003f44070 */
[----:B------:R-:W-:Y:S01]  /*20a0*/  @!P3 IMAD.IADD R27, R27, 0x1, -R4 ;  /* 0x000000011b1bb824 */ /* 0x000fe200078e0a04 */
[----:B------:R-:W-:Y:S01]  /*20b0*/  ISETP.GT.U32.AND P0, PT, R4, R5, PT ;  /* 0x000000050400720c */ /* 0x000fe20003f04070 */
[----:B------:R-:W-:Y:S01]  /*20c0*/  IMAD.HI.U32 R2, R10, R33, RZ ;  /* 0x000000210a027227 */ /* 0x000fe200078e00ff */
[----:B------:R-:W-:-:S02]  /*20d0*/  ISETP.GE.AND P5, PT, R18, RZ, PT ;  /* 0x000000ff1200720c */ /* 0x000fc40003fa6270 */
[----:B------:R-:W-:Y:S01]  /*20e0*/  ISETP.GT.U32.AND P3, PT, R4, R27, PT ;  /* 0x0000001b0400720c */ /* 0x000fe20003f64070 */
[----:B------:R-:W-:Y:S01]  /*20f0*/  @!P6 IMAD.MOV R25, RZ, RZ, -R25 ;  /* 0x000000ffff19e224 */ /* 0x000fe200078e0a19 */
[----:B------:R-:W-:Y:S01]  /*2100*/  ISETP.GE.AND P6, PT, R14, RZ, PT ;  /* 0x000000ff0e00720c */ /* 0x000fe20003fc6270 */
[----:B------:R-:W-:Y:S02]  /*2110*/  IMAD.MOV R14, RZ, RZ, -R2 ;  /* 0x000000ffff0e7224 */ /* 0x000fe400078e0a02 */
[----:B------:R-:W-:Y:S01]  /*2120*/  @!P1 IMAD.MOV R17, RZ, RZ, -R17 ;  /* 0x000000ffff119224 */ /* 0x000fe200078e0a11 */
[----:B------:R-:W-:Y:S01]  /*2130*/  ISETP.GE.AND P1, PT, R16, RZ, PT ;  /* 0x000000ff1000720c */ /* 0x000fe20003f26270 */
[----:B------:R-:W-:-:S04]  /*2140*/  IMAD.HI.U32 R2, R10, R35, RZ ;  /* 0x000000230a027227 */ /* 0x000fc800078e00ff */
[----:B------:R-:W-:Y:S02]  /*2150*/  VIADD R16, R153, 0x48 ;  /* 0x0000004899107836 */ /* 0x000fe40000000000 */
[----:B------:R-:W-:Y:S02]  /*2160*/  @!P2 IMAD.IADD R31, R31, 0x1, -R4 ;  /* 0x000000011f1fa824 */ /* 0x000fe400078e0a04 */
[----:B------:R-:W-:Y:S01]  /*2170*/  IMAD.MOV R2, RZ, RZ, -R2 ;  /* 0x000000ffff027224 */ /* 0x000fe200078e0a02 */
[----:B------:R-:W-:Y:S01]  /*2180*/  IABS R37, R16 ;  /* 0x0000001000257213 */ /* 0x000fe20000000000 */
[----:B------:R-:W-:Y:S01]  /*2190*/  @!P0 IMAD.IADD R5, R5, 0x1, -R4 ;  /* 0x0000000105058824 */ /* 0x000fe200078e0a04 */
[C---:B------:R-:W-:Y:S01]  /*21a0*/  ISETP.GT.U32.AND P2, PT, R4.reuse, R31, PT ;  /* 0x0000001f0400720c */ /* 0x040fe20003f44070 */
[----:B------:R-:W-:Y:S02]  /*21b0*/  IMAD R35, R4, R2, R35 ;  /* 0x0000000204237224 */ /* 0x000fe400078e0223 */
[----:B------:R-:W-:-:S02]  /*21c0*/  IMAD.MOV.U32 R29, RZ, RZ, R5 ;  /* 0x000000ffff1d7224 */ /* 0x000fc400078e0005 */
[----:B------:R-:W-:Y:S01]  /*21d0*/  @!P3 IMAD.IADD R27, R27, 0x1, -R4 ;  /* 0x000000011b1bb824 */ /* 0x000fe200078e0a04 */
[----:B------:R-:W-:Y:S01]  /*21e0*/  ISETP.GE.AND P3, PT, R12, RZ, PT ;  /* 0x000000ff0c00720c */ /* 0x000fe20003f66270 */
[----:B------:R-:W-:-:S04]  /*21f0*/  IMAD.HI.U32 R12, R10, R37, RZ ;  /* 0x000000250a0c7227 */ /* 0x000fc800078e00ff */
[----:B------:R-:W-:Y:S01]  /*2200*/  @!P4 IMAD.MOV R29, RZ, RZ, -R29 ;  /* 0x000000ffff1dc224 */ /* 0x000fe200078e0a1d */
[C---:B------:R-:W-:Y:S01]  /*2210*/  ISETP.GT.U32.AND P4, PT, R4.reuse, R35, PT ;  /* 0x000000230400720c */ /* 0x040fe20003f84070 */
[----:B------:R-:W-:Y:S02]  /*2220*/  IMAD.MOV R12, RZ, RZ, -R12 ;  /* 0x000000ffff0c7224 */ /* 0x000fe400078e0a0c */
[--C-:B------:R-:W-:Y:S02]  /*2230*/  @!P2 IMAD.IADD R31, R31, 0x1, -R4.reuse ;  /* 0x000000011f1fa824 */ /* 0x100fe400078e0a04 */
[----:B------:R-:W-:Y:S02]  /*2240*/  IMAD R37, R4, R12, R37 ;  /* 0x0000000c04257224 */ /* 0x000fe400078e0225 */
[C---:B------:R-:W-:Y:S02]  /*2250*/  VIADD R2, R153.reuse, 0x44 ;  /* 0x0000004499027836 */ /* 0x040fe40000000000 */
[----:B------:R-:W-:Y:S01]  /*2260*/  @!P1 IMAD.MOV R27, RZ, RZ, -R27 ;  /* 0x000000ffff1b9224 */ /* 0x000fe200078e0a1b */
[----:B------:R-:W-:Y:S01]  /*2270*/  ISETP.GE.AND P1, PT, R16, RZ, PT ;  /* 0x000000ff1000720c */ /* 0x000fe20003f26270 */
[C---:B------:R-:W-:Y:S01]  /*2280*/  IMAD R33, R4.reuse, R14, R33 ;  /* 0x0000000e04217224 */ /* 0x040fe200078e0221 */
[----:B------:R-:W-:Y:S01]  /*2290*/  IABS R39, R2 ;  /* 0x0000000200277213 */ /* 0x000fe20000000000 */
[----:B------:R-:W-:Y:S01]  /*22a0*/  @!P5 IMAD.MOV R31, RZ, RZ, -R31 ;  /* 0x000000ffff1fd224 */ /* 0x000fe200078e0a1f */
[C---:B------:R-:W-:Y:S01]  /*22b0*/  ISETP.GT.U32.AND P5, PT, R4.reuse, R37, PT ;  /* 0x000000250400720c */ /* 0x040fe20003fa4070 */
[----:B------:R-:W-:Y:S01]  /*22c0*/  VIADD R16, R153, 0x40 ;  /* 0x0000004099107836 */ /* 0x000fe20000000000 */
[----:B------:R-:W-:Y:S01]  /*22d0*/  ISETP.GT.U32.AND P0, PT, R4, R33, PT ;  /* 0x000000210400720c */ /* 0x000fe20003f04070 */
[----:B------:R-:W-:Y:S01]  /*22e0*/  @!P4 IMAD.IADD R35, R35, 0x1, -R4 ;  /* 0x000000012323c824 */ /* 0x000fe200078e0a04 */
[----:B------:R-:W-:Y:S01]  /*22f0*/  ISETP.GE.AND P2, PT, R2, RZ, PT ;  /* 0x000000ff0200720c */ /* 0x000fe20003f46270 */
[----:B------:R-:W-:Y:S01]  /*2300*/  IMAD.HI.U32 R2, R10, R39, RZ ;  /* 0x000000270a027227 */ /* 0x000fe200078e00ff */
[----:B------:R-:W-:-:S02]  /*2310*/  IABS R41, R16 ;  /* 0x0000001000297213 */ /* 0x000fc40000000000 */
[----:B------:R-:W-:Y:S01]  /*2320*/  ISETP.GT.U32.AND P4, PT, R4, R35, PT ;  /* 0x000000230400720c */ /* 0x000fe20003f84070 */
[----:B------:R-:W-:Y:S02]  /*2330*/  VIADD R18, R153, 0x3c ;  /* 0x0000003c99127836 */ /* 0x000fe40000000000 */
[----:B------:R-:W-:-:S03]  /*2340*/  IMAD.HI.U32 R5, R10, R41, RZ ;  /* 0x000000290a057227 */ /* 0x000fc600078e00ff */
[----:B------:R-:W-:Y:S01]  /*2350*/  IABS R43, R18 ;  /* 0x00000012002b7213 */ /* 0x000fe20000000000 */
[----:B------:R-:W-:Y:S02]  /*2360*/  IMAD.MOV R12, RZ, RZ, -R2 ;  /* 0x000000ffff0c7224 */ /* 0x000fe400078e0a02 */
[--C-:B------:R-:W-:Y:S02]  /*2370*/  @!P5 IMAD.IADD R37, R37, 0x1, -R4.reuse ;  /* 0x000000012525d824 */ /* 0x100fe400078e0a04 */
[----:B------:R-:W-:Y:S02]  /*2380*/  IMAD.MOV R14, RZ, RZ, -R5 ;  /* 0x000000ffff0e7224 */ /* 0x000fe400078e0a05 */
[C---:B------:R-:W-:Y:S01]  /*2390*/  IMAD R5, R4.reuse, R12, R39 ;  /* 0x0000000c04057224 */ /* 0x040fe200078e0227 */
[----:B------:R-:W-:Y:S01]  /*23a0*/  ISETP.GT.U32.AND P5, PT, R4, R37, PT ;  /* 0x000000250400720c */ /* 0x000fe20003fa4070 */
[----:B------:R-:W-:Y:S02]  /*23b0*/  @!P0 IMAD.IADD R33, R33, 0x1, -R4 ;  /* 0x0000000121218824 */ /* 0x000fe400078e0a04 */
[----:B------:R-:W-:-:S03]  /*23c0*/  IMAD.HI.U32 R2, R10, R43, RZ ;  /* 0x0000002b0a027227 */ /* 0x000fc600078e00ff */
[C---:B------:R-:W-:Y:S01]  /*23d0*/  ISETP.GT.U32.AND P0, PT, R4.reuse, R33, PT ;  /* 0x000000210400720c */ /* 0x040fe20003f04070 */
[----:B------:R-:W-:Y:S01]  /*23e0*/  @!P4 IMAD.IADD R35, R35, 0x1, -R4 ;  /* 0x000000012323c824 */ /* 0x000fe200078e0a04 */
[C---:B------:R-:W-:Y:S01]  /*23f0*/  ISETP.GT.U32.AND P4, PT, R4.reuse, R5, PT ;  /* 0x000000050400720c */ /* 0x040fe20003f84070 */
[----:B------:R-:W-:Y:S02]  /*2400*/  IMAD.MOV R2, RZ, RZ, -R2 ;  /* 0x000000ffff027224 */ /* 0x000fe400078e0a02 */
[----:B------:R-:W-:Y:S02]  /*2410*/  VIADD R20, R153, 0x38 ;  /* 0x0000003899147836 */ /* 0x000fe40000000000 */
[C---:B------:R-:W-:Y:S02]  /*2420*/  IMAD R43, R4.reuse, R2, R43 ;  /* 0x00000002042b7224 */ /* 0x040fe400078e022b */
[--C-:B------:R-:W-:Y:S01]  /*2430*/  @!P5 IMAD.IADD R37, R37, 0x1, -R4.reuse ;  /* 0x000000012525d824 */ /* 0x100fe200078e0a04 */
[----:B------:R-:W-:Y:S01]  /*2440*/  IABS R45, R20 ;  /* 0x00000014002d7213 */ /* 0x000fe20000000000 */
[----:B------:R-:W-:Y:S01]  /*2450*/  @!P3 IMAD.MOV R35, RZ, RZ, -R35 ;  /* 0x000000ffff23b224 */ /* 0x000fe200078e0a23 */
[----:B------:R-:W-:Y:S01]  /*2460*/  ISETP.GT.U32.AND P5, PT, R4, R43, PT ;  /* 0x0000002b0400720c */ /* 0x000fe20003fa4070 */
[--C-:B------:R-:W-:Y:S01]  /*2470*/  @!P0 IMAD.IADD R33, R33, 0x1, -R4.reuse ;  /* 0x0000000121218824 */ /* 0x100fe200078e0a04 */
[----:B------:R-:W-:Y:S01]  /*2480*/  ISETP.GE.AND P0, PT, R16, RZ, PT ;  /* 0x000000ff1000720c */ /* 0x000fe20003f06270 */
[----:B------:R-:W-:Y:S01]  /*2490*/  @!P4 IMAD.IADD R5, R5, 0x1, -R4 ;  /* 0x000000010505c824 */ /* 0x000fe200078e0a04 */
[----:B------:R-:W-:Y:S01]  /*24a0*/  ISETP.GE.AND P3, PT, R18, RZ, PT ;  /* 0x000000ff1200720c */ /* 0x000fe20003f66270 */
[----:B------:R-:W-:-:S02]  /*24b0*/  VIADD R16, R153, 0x34 ;  /* 0x0000003499107836 */ /* 0x000fc40000000000 */
[----:B------:R-:W-:Y:S01]  /*24c0*/  IMAD.HI.U32 R12, R10, R45, RZ ;  /* 0x0000002d0a0c7227 */ /* 0x000fe200078e00ff */
[C---:B------:R-:W-:Y:S02]  /*24d0*/  ISETP.GT.U32.AND P4, PT, R4.reuse, R5, PT ;  /* 0x000000050400720c */ /* 0x040fe40003f84070 */
[----:B------:R-:W-:Y:S01]  /*24e0*/  IABS R47, R16 ;  /* 0x00000010002f7213 */ /* 0x000fe20000000000 */
[----:B------:R-:W-:Y:S02]  /*24f0*/  VIADD R18, R153, 0x30 ;  /* 0x0000003099127836 */ /* 0x000fe40000000000 */
[----:B------:R-:W-:Y:S02]  /*2500*/  IMAD.MOV R12, RZ, RZ, -R12 ;  /* 0x000000ffff0c7224 */ /* 0x000fe400078e0a0c */
[----:B------:R-:W-:Y:S01]  /*2510*/  @!P5 IMAD.IADD R43, R43, 0x1, -R4 ;  /* 0x000000012b2bd824 */ /* 0x000fe200078e0a04 */
[----:B------:R-:W-:Y:S01]  /*2520*/  IABS R49, R18 ;  /* 0x0000001200317213 */ /* 0x000fe20000000000 */
[----:B------:R-:W-:-:S02]  /*2530*/  IMAD R45, R4, R12, R45 ;  /* 0x0000000c042d7224 */ /* 0x000fc400078e022d */
[----:B------:R-:W-:Y:S01]  /*2540*/  IMAD.HI.U32 R2, R10, R47, RZ ;  /* 0x0000002f0a027227 */ /* 0x000fe200078e00ff */
[----:B------:R-:W-:-:S03]  /*2550*/  ISETP.GT.U32.AND P5, PT, R4, R43, PT ;  /* 0x0000002b0400720c */ /* 0x000fc60003fa4070 */
[----:B------:R-:W-:-:S04]  /*2560*/  IMAD.HI.U32 R12, R10, R49, RZ ;  /* 0x000000310a0c7227 */ /* 0x000fc800078e00ff */
[----:B------:R-:W-:Y:S01]  /*2570*/  @!P1 IMAD.MOV R37, RZ, RZ, -R37 ;  /* 0x000000ffff259224 */ /* 0x000fe200078e0a25 */
[----:B------:R-:W-:Y:S01]  /*2580*/  ISETP.GT.U32.AND P1, PT, R4, R45, PT ;  /* 0x0000002d0400720c */ /* 0x000fe20003f24070 */
[----:B------:R-:W-:Y:S01]  /*2590*/  @!P4 IMAD.IADD R5, R5, 0x1, -R4 ;  /* 0x000000010505c824 */ /* 0x000fe200078e0a04 */
[----:B------:R-:W-:Y:S01]  /*25a0*/  ISETP.GE.AND P4, PT, R20, RZ, PT ;  /* 0x000000ff1400720c */ /* 0x000fe20003f86270 */
[----:B------:R-:W-:Y:S02]  /*25b0*/  IMAD.MOV R2, RZ, RZ, -R2 ;  /* 0x000000ffff027224 */ /* 0x000fe400078e0a02 */
[----:B------:R-:W-:Y:S02]  /*25c0*/  IMAD.MOV R12, RZ, RZ, -R12 ;  /* 0x000000ffff0c7224 */ /* 0x000fe400078e0a0c */
[----:B------:R-:W-:Y:S02]  /*25d0*/  IMAD R47, R4, R2, R47 ;  /* 0x00000002042f7224 */ /* 0x000fe400078e022f */
[----:B------:R-:W-:-:S02]  /*25e0*/  IMAD.MOV.U32 R39, RZ, RZ, R5 ;  /* 0x000000ffff277224 */ /* 0x000fc400078e0005 */
[C---:B------:R-:W-:Y:S02]  /*25f0*/  IMAD R49, R4.reuse, R12, R49 ;  /* 0x0000000c04317224 */ /* 0x040fe400078e0231 */
[----:B------:R-:W-:Y:S01]  /*2600*/  @!P2 IMAD.MOV R39, RZ, RZ, -R39 ;  /* 0x000000ffff27a224 */ /* 0x000fe200078e0a27 */
[C---:B------:R-:W-:Y:S01]  /*2610*/  ISETP.GT.U32.AND P2, PT, R4.reuse, R47, PT ;  /* 0x0000002f0400720c */ /* 0x040fe20003f44070 */
[C---:B------:R-:W-:Y:S02]  /*2620*/  IMAD R41, R4.reuse, R14, R41 ;  /* 0x0000000e04297224 */ /* 0x040fe400078e0229 */
[--C-:B------:R-:W-:Y:S01]  /*2630*/  @!P5 IMAD.IADD R43, R43, 0x1, -R4.reuse ;  /* 0x000000012b2bd824 */ /* 0x100fe200078e0a04 */
[C---:B------:R-:W-:Y:S01]  /*2640*/  ISETP.GT.U32.AND P5, PT, R4.reuse, R49, PT ;  /* 0x000000310400720c */ /* 0x040fe20003fa4070 */
[----:B------:R-:W-:Y:S02]  /*2650*/  @!P1 IMAD.IADD R45, R45, 0x1, -R4 ;  /* 0x000000012d2d9824 */ /* 0x000fe400078e0a04 */
[----:B------:R-:W-:Y:S01]  /*2660*/  @!P6 IMAD.MOV R33, RZ, RZ, -R33 ;  /* 0x000000ffff21e224 */ /* 0x000fe200078e0a21 */
[C---:B------:R-:W-:Y:S01]  /*2670*/  ISETP.GT.U32.AND P6, PT, R4.reuse, R41, PT ;  /* 0x000000290400720c */ /* 0x040fe20003fc4070 */
[----:B------:R-:W-:Y:S01]  /*2680*/  VIADD R2, R153, 0x28 ;  /* 0x0000002899027836 */ /* 0x000fe20000000000 */
[----:B------:R-:W-:Y:S01]  /*2690*/  ISETP.GT.U32.AND P1, PT, R4, R45, PT ;  /* 0x0000002d0400720c */ /* 0x000fe20003f24070 */
[----:B------:R-:W-:-:S03]  /*26a0*/  IMAD.HI.U32 R14, R10, R51, RZ ;  /* 0x000000330a0e7227 */ /* 0x000fc600078e00ff */
[----:B------:R-:W-:Y:S01]  /*26b0*/  IABS R53, R2 ;  /* 0x0000000200357213 */ /* 0x000fe20000000000 */
[----:B------:R-:W-:Y:S01]  /*26c0*/  @!P2 IMAD.IADD R47, R47, 0x1, -R4 ;  /* 0x000000012f2fa824 */ /* 0x000fe200078e0a04 */
[----:B------:R-:W-:Y:S01]  /*26d0*/  ISETP.GE.AND P2, PT, R2, RZ, PT ;  /* 0x000000ff0200720c */ /* 0x000fe20003f46270 */
[----:B------:R-:W-:Y:S02]  /*26e0*/  IMAD.MOV R14, RZ, RZ, -R14 ;  /* 0x000000ffff0e7224 */ /* 0x000fe400078e0a0e */
[----:B------:R-:W-:Y:S01]  /*26f0*/  @!P5 IMAD.IADD R49, R49, 0x1, -R4 ;  /* 0x000000013131d824 */ /* 0x000fe200078e0a04 */
[C---:B------:R-:W-:Y:S01]  /*2700*/  ISETP.GT.U32.AND P5, PT, R4.reuse, R47, PT ;  /* 0x0000002f0400720c */ /* 0x040fe20003fa4070 */
[----:B------:R-:W-:Y:S02]  /*2710*/  IMAD R5, R4, R14, R51 ;  /* 0x0000000e04057224 */ /* 0x000fe400078e0233 */
[----:B------:R-:W-:Y:S02]  /*2720*/  VIADD R14, R153, 0x24 ;  /* 0x00000024990e7836 */ /* 0x000fe40000000000 */
[----:B------:R-:W-:-:S03]  /*2730*/  IMAD.HI.U32 R2, R10, R53, RZ ;  /* 0x000000350a027227 */ /* 0x000fc600078e00ff */
[----:B------:R-:W-:Y:S01]  /*2740*/  IABS R55, R14 ;  /* 0x0000000e00377213 */ /* 0x000fe20000000000 */
[--C-:B------:R-:W-:Y:S02]  /*2750*/  @!P6 IMAD.IADD R41, R41, 0x1, -R4.reuse ;  /* 0x000000012929e824 */ /* 0x100fe400078e0a04 */
[----:B------:R-:W-:Y:S01]  /*2760*/  @!P1 IMAD.IADD R45, R45, 0x1, -R4 ;  /* 0x000000012d2d9824 */ /* 0x000fe200078e0a04 */
[----:B------:R-:W-:Y:S01]  /*2770*/  ISETP.GE.AND P1, PT, R22, RZ, PT ;  /* 0x000000ff1600720c */ /* 0x000fe20003f26270 */
[----:B------:R-:W-:Y:S01]  /*2780*/  IMAD.MOV R12, RZ, RZ, -R2 ;  /* 0x000000ffff0c7224 */ /* 0x000fe200078e0a02 */
[C---:B------:R-:W-:Y:S01]  /*2790*/  ISETP.GT.U32.AND P6, PT, R4.reuse, R41, PT ;  /* 0x000000290400720c */ /* 0x040fe20003fc4070 */
[----:B------:R-:W-:Y:S01]  /*27a0*/  @!P4 IMAD.MOV R45, RZ, RZ, -R45 ;  /* 0x000000ffff2dc224 */ /* 0x000fe200078e0a2d */
[C---:B------:R-:W-:Y:S01]  /*27b0*/  ISETP.GT.U32.AND P4, PT, R4.reuse, R49, PT ;  /* 0x000000310400720c */ /* 0x040fe20003f84070 */
[----:B------:R-:W-:Y:S02]  /*27c0*/  IMAD R53, R4, R12, R53 ;  /* 0x0000000c04357224 */ /* 0x000fe400078e0235 */
[----:B------:R-:W-:-:S04]  /*27d0*/  IMAD.HI.U32 R2, R10, R55, RZ ;  /* 0x000000370a027227 */ /* 0x000fc800078e00ff */
[----:B------:R-:W-:Y:S01]  /*27e0*/  @!P3 IMAD.MOV R43, RZ, RZ, -R43 ;  /* 0x000000ffff2bb224 */ /* 0x000fe200078e0a2b */
[C---:B------:R-:W-:Y:S01]  /*27f0*/  ISETP.GT.U32.AND P3, PT, R4.reuse, R5, PT ;  /* 0x000000050400720c */ /* 0x040fe20003f64070 */
[----:B------:R-:W-:Y:S01]  /*2800*/  @!P5 IMAD.IADD R47, R47, 0x1, -R4 ;  /* 0x000000012f2fd824 */ /* 0x000fe200078e0a04 */
[----:B------:R-:W-:Y:S01]  /*2810*/  ISETP.GT.U32.AND P5, PT, R4, R53, PT ;  /* 0x000000350400720c */ /* 0x000fe20003fa4070 */
[----:B------:R-:W-:Y:S02]  /*2820*/  IMAD.MOV R2, RZ, RZ, -R2 ;  /* 0x000000ffff027224 */ /* 0x000fe400078e0a02 */
[----:B------:R-:W-:Y:S01]  /*2830*/  @!P6 IMAD.IADD R41, R41, 0x1, -R4 ;  /* 0x000000012929e824 */ /* 0x000fe200078e0a04 */
[----:B------:R-:W-:Y:S01]  /*2840*/  ISETP.GE.AND P6, PT, R16, RZ, PT ;  /* 0x000000ff1000720c */ /* 0x000fe20003fc6270 */
[----:B------:R-:W-:Y:S02]  /*2850*/  IMAD R55, R4, R2, R55 ;  /* 0x0000000204377224 */ /* 0x000fe400078e0237 */
[----:B------:R-:W-:-:S02]  /*2860*/  VIADD R16, R153, 0x20 ;  /* 0x0000002099107836 */ /* 0x000fc40000000000 */
[--C-:B------:R-:W-:Y:S01]  /*2870*/  @!P4 IMAD.IADD R49, R49, 0x1, -R4.reuse ;  /* 0x000000013131c824 */ /* 0x100fe200078e0a04 */
[----:B------:R-:W-:Y:S01]  /*2880*/  ISETP.GT.U32.AND P4, PT, R4, R55, PT ;  /* 0x000000370400720c */ /* 0x000fe20003f84070 */
[--C-:B------:R-:W-:Y:S01]  /*2890*/  @!P3 IMAD.IADD R5, R5, 0x1, -R4.reuse ;  /* 0x000000010505b824 */ /* 0x100fe200078e0a04 */
[----:B------:R-:W-:Y:S01]  /*28a0*/  IABS R57, R16 ;  /* 0x0000001000397213 */ /* 0x000fe20000000000 */
[----:B------:R-:W-:Y:S02]  /*28b0*/  @!P5 IMAD.IADD R53, R53, 0x1, -R4 ;  /* 0x000000013535d824 */ /* 0x000fe400078e0a04 */
[----:B------:R-:W-:Y:S01]  /*28c0*/  @!P0 IMAD.MOV R41, RZ, RZ, -R41 ;  /* 0x000000ffff298224 */ /* 0x000fe200078e0a29 */
[----:B------:R-:W-:Y:S01]  /*28d0*/  ISETP.GE.AND P0, PT, R18, RZ, PT ;  /* 0x000000ff1200720c */ /* 0x000fe20003f06270 */
[----:B------:R-:W-:Y:S01]  /*28e0*/  VIADD R18, R153, 0x1c ;  /* 0x0000001c99127836 */ /* 0x000fe20000000000 */
[----:B------:R-:W-:Y:S01]  /*28f0*/  ISETP.GT.U32.AND P3, PT, R4, R5, PT ;  /* 0x000000050400720c */ /* 0x000fe20003f64070 */
[----:B------:R-:W-:Y:S01]  /*2900*/  IMAD.HI.U32 R2, R10, R57, RZ ;  /* 0x000000390a027227 */ /* 0x000fe200078e00ff */
[----:B------:R-:W-:-:S02]  /*2910*/  ISETP.GT.U32.AND P5, PT, R4, R53, PT ;  /* 0x000000350400720c */ /* 0x000fc40003fa4070 */
[----:B------:R-:W-:Y:S01]  /*2920*/  IABS R59, R18 ;  /* 0x00000012003b7213 */ /* 0x000fe20000000000 */
[----:B------:R-:W-:Y:S02]  /*2930*/  VIADD R20, R153, 0x18 ;  /* 0x0000001899147836 */ /* 0x000fe40000000000 */
[----:B------:R-:W-:Y:S02]  /*2940*/  @!P4 IMAD.IADD R55, R55, 0x1, -R4 ;  /* 0x000000013737c824 */ /* 0x000fe400078e0a04 */
[----:B------:R-:W-:Y:S01]  /*2950*/  IMAD.MOV R2, RZ, RZ, -R2 ;  /* 0x000000ffff027224 */ /* 0x000fe200078e0a02 */
[----:B------:R-:W-:Y:S01]  /*2960*/  IABS R61, R20 ;  /* 0x00000014003d7213 */ /* 0x000fe20000000000 */
[----:B------:R-:W-:Y:S01]  /*2970*/  VIADD R22, R153, 0x14 ;  /* 0x0000001499167836 */ /* 0x000fe20000000000 */
[C---:B------:R-:W-:Y:S01]  /*2980*/  ISETP.GT.U32.AND P4, PT, R4.reuse, R55, PT ;  /* 0x000000370400720c */ /* 0x040fe20003f84070 */
[----:B------:R-:W-:Y:S02]  /*2990*/  IMAD R57, R4, R2, R57 ;  /* 0x0000000204397224 */ /* 0x000fe400078e0239 */
[----:B------:R-:W-:Y:S01]  /*29a0*/  IMAD.HI.U32 R12, R10, R59, RZ ;  /* 0x0000003b0a0c7227 */ /* 0x000fe200078e00ff */
[----:B------:R-:W-:-:S03]  /*29b0*/  IABS R63, R22 ;  /* 0x00000016003f7213 */ /* 0x000fc60000000000 */
[--C-:B------:R-:W-:Y:S01]  /*29c0*/  @!P3 IMAD.IADD R5, R5, 0x1, -R4.reuse ;  /* 0x000000010505b824 */ /* 0x100fe200078e0a04 */
[----:B------:R-:W-:Y:S01]  /*29d0*/  ISETP.GE.AND P3, PT, R14, RZ, PT ;  /* 0x000000ff0e00720c */ /* 0x000fe20003f66270 */
[----:B------:R-:W-:Y:S01]  /*29e0*/  @!P5 IMAD.IADD R53, R53, 0x1, -R4 ;  /* 0x000000013535d824 */ /* 0x000fe200078e0a04 */
[----:B------:R-:W-:Y:S01]  /*29f0*/  ISETP.GT.U32.AND P5, PT, R4, R57, PT ;  /* 0x000000390400720c */ /* 0x000fe20003fa4070 */
[----:B------:R-:W-:-:S04]  /*2a00*/  IMAD.HI.U32 R14, R10, R61, RZ ;  /* 0x0000003d0a0e7227 */ /* 0x000fc800078e00ff */
[----:B------:R-:W-:Y:S02]  /*2a10*/  IMAD.MOV R12, RZ, RZ, -R12 ;  /* 0x000000ffff0c7224 */ /* 0x000fe400078e0a0c */
[----:B------:R-:W-:Y:S02]  /*2a20*/  IMAD.MOV R14, RZ, RZ, -R14 ;  /* 0x000000ffff0e7224 */ /* 0x000fe400078e0a0e */
[----:B------:R-:W-:Y:S02]  /*2a30*/  IMAD R59, R4, R12, R59 ;  /* 0x0000000c043b7224 */ /* 0x000fe400078e023b */
[----:B------:R-:W-:-:S04]  /*2a40*/  IMAD.HI.U32 R2, R10, R63, RZ ;  /* 0x0000003f0a027227 */ /* 0x000fc800078e00ff */
[C---:B------:R-:W-:Y:S02]  /*2a50*/  IMAD R61, R4.reuse, R14, R61 ;  /* 0x0000000e043d7224 */ /* 0x040fe400078e023d */
[----:B------:R-:W-:Y:S01]  /*2a60*/  @!P4 IMAD.IADD R55, R55, 0x1, -R4 ;  /* 0x000000013737c824 */ /* 0x000fe200078e0a04 */
[C---:B------:R-:W-:Y:S01]  /*2a70*/  ISETP.GT.U32.AND P4, PT, R4.reuse, R59, PT ;  /* 0x0000003b0400720c */ /* 0x040fe20003f84070 */
[----:B------:R-:W-:Y:S02]  /*2a80*/  IMAD.MOV R2, RZ, RZ, -R2 ;  /* 0x000000ffff027224 */ /* 0x000fe400078e0a02 */
[----:B------:R-:W-:Y:S01]  /*2a90*/  @!P5 IMAD.IADD R57, R57, 0x1, -R4 ;  /* 0x000000013939d824 */ /* 0x000fe200078e0a04 */
[C---:B------:R-:W-:Y:S01]  /*2aa0*/  ISETP.GT.U32.AND P5, PT, R4.reuse, R61, PT ;  /* 0x0000003d0400720c */ /* 0x040fe20003fa4070 */
[----:B------:R-:W-:Y:S02]  /*2ab0*/  IMAD R63, R4, R2, R63 ;  /* 0x00000002043f7224 */ /* 0x000fe400078e023f */
[----:B------:R-:W-:-:S04]  /*2ac0*/  IMAD.HI.U32 R2, R10, R65, RZ ;  /* 0x000000410a027227 */ /* 0x000fc800078e00ff */
[----:B------:R-:W-:Y:S02]  /*2ad0*/  IMAD.MOV R2, RZ, RZ, -R2 ;  /* 0x000000ffff027224 */ /* 0x000fe400078e0a02 */
[--C-:B------:R-:W-:Y:S01]  /*2ae0*/  @!P4 IMAD.IADD R59, R59, 0x1, -R4.reuse ;  /* 0x000000013b3bc824 */ /* 0x100fe200078e0a04 */
[C---:B------:R-:W-:Y:S01]  /*2af0*/  ISETP.GT.U32.AND P4, PT, R4.reuse, R63, PT ;  /* 0x0000003f0400720c */ /* 0x040fe20003f84070 */
[----:B------:R-:W-:Y:S02]  /*2b00*/  IMAD R65, R4, R2, R65 ;  /* 0x0000000204417224 */ /* 0x000fe400078e0241 */
[----:B------:R-:W-:Y:S02]  /*2b10*/  @!P5 IMAD.IADD R61, R61, 0x1, -R4 ;  /* 0x000000013d3dd824 */ /* 0x000fe400078e0a04 */
[----:B------:R-:W-:Y:S01]  /*2b20*/  IMAD.HI.U32 R2, R10, R67, RZ ;  /* 0x000000430a027227 */ /* 0x000fe200078e00ff */
[----:B------:R-:W-:-:S03]  /*2b30*/  ISETP.GT.U32.AND P5, PT, R4, R65, PT ;  /* 0x000000410400720c */ /* 0x000fc60003fa4070 */
[----:B------:R-:W-:Y:S02]  /*2b40*/  IMAD.MOV R2, RZ, RZ, -R2 ;  /* 0x000000ffff027224 */ /* 0x000fe400078e0a02 */
[----:B------:R-:W-:Y:S02]  /*2b50*/  @!P6 IMAD.MOV R47, RZ, RZ, -R47 ;  /* 0x000000ffff2fe224 */ /* 0x000fe400078e0a2f */
[--C-:B------:R-:W-:Y:S01]  /*2b60*/  @!P4 IMAD.IADD R63, R63, 0x1, -R4.reuse ;  /* 0x000000013f3fc824 */ /* 0x100fe200078e0a04 */
[----:B------:R-:W-:Y:S01]  /*2b70*/  ISETP.GE.AND P4, PT, R16, RZ, PT ;  /* 0x000000ff1000720c */ /* 0x000fe20003f86270 */
[C---:B------:R-:W-:Y:S02]  /*2b80*/  IMAD R67, R4.reuse, R2, R67 ;  /* 0x0000000204437224 */ /* 0x040fe400078e0243 */
[----:B------:R-:W-:Y:S01]  /*2b90*/  @!P0 IMAD.MOV R49, RZ, RZ, -R49 ;  /* 0x000000ffff318224 */ /* 0x000fe200078e0a31 */
[C---:B------:R-:W-:Y:S01]  /*2ba0*/  ISETP.GT.U32.AND P0, PT, R4.reuse, R59, PT ;  /* 0x0000003b0400720c */ /* 0x040fe20003f04070 */
[----:B------:R-:W-:Y:S01]  /*2bb0*/  @!P5 IMAD.IADD R65, R65, 0x1, -R4 ;  /* 0x000000014141d824 */ /* 0x000fe200078e0a04 */
[----:B------:R-:W-:Y:S01]  /*2bc0*/  ISETP.GT.U32.AND P5, PT, R4, R57, PT ;  /* 0x000000390400720c */ /* 0x000fe20003fa4070 */
[----:B------:R-:W-:Y:S01]  /*2bd0*/  IMAD.HI.U32 R12, R10, R69, RZ ;  /* 0x000000450a0c7227 */ /* 0x000fe200078e00ff */
[----:B------:R-:W-:-:S03]  /*2be0*/  ISETP.GT.U32.AND P6, PT, R4, R63, PT ;  /* 0x0000003f0400720c */ /* 0x000fc60003fc4070 */
[----:B------:R-:W-:-:S04]  /*2bf0*/  IMAD.HI.U32 R14, R10, R71, RZ ;  /* 0x000000470a0e7227 */ /* 0x000fc800078e00ff */
[----:B------:R-:W-:-:S04]  /*2c00*/  IMAD.HI.U32 R10, R10, R73, RZ ;  /* 0x000000490a0a7227 */ /* 0x000fc800078e00ff */
[----:B------:R-:W-:Y:S01]  /*2c10*/  @!P2 IMAD.MOV R53, RZ, RZ, -R53 ;  /* 0x000000ffff35a224 */ /* 0x000fe200078e0a35 */
[C---:B------:R-:W-:Y:S01]  /*2c20*/  ISETP.GT.U32.AND P2, PT, R4.reuse, R65, PT ;  /* 0x000000410400720c */ /* 0x040fe20003f44070 */
[----:B------:R-:W-:Y:S01]  /*2c30*/  @!P3 IMAD.MOV R55, RZ, RZ, -R55 ;  /* 0x000000ffff37b224 */ /* 0x000fe200078e0a37 */
[C---:B------:R-:W-:Y:S01]  /*2c40*/  ISETP.GT.U32.AND P3, PT, R4.reuse, R67, PT ;  /* 0x000000430400720c */ /* 0x040fe20003f64070 */
[----:B------:R-:W-:Y:S02]  /*2c50*/  IMAD.MOV R12, RZ, RZ, -R12 ;  /* 0x000000ffff0c7224 */ /* 0x000fe400078e0a0c */
[----:B------:R-:W-:Y:S02]  /*2c60*/  IMAD.MOV R14, RZ, RZ, -R14 ;  /* 0x000000ffff0e7224 */ /* 0x000fe400078e0a0e */
[----:B------:R-:W-:Y:S02]  /*2c70*/  IMAD.MOV R10, RZ, RZ, -R10 ;  /* 0x000000ffff0a7224 */ /* 0x000fe400078e0a0a */
[----:B------:R-:W-:Y:S01]  /*2c80*/  IMAD R69, R4, R12, R69 ;  /* 0x0000000c04457224 */ /* 0x000fe200078e0245 */
[----:B------:R-:W-:Y:S01]  /*2c90*/  LOP3.LUT R12, R152, 0x40, RZ, 0xc0, !PT ;  /* 0x00000040980c7812 */ /* 0x000fe200078ec0ff */
[----:B------:R-:W-:-:S02]  /*2ca0*/  IMAD R71, R4, R14, R71 ;  /* 0x0000000e04477224 */ /* 0x000fc400078e0247 */
[----:B------:R-:W-:Y:S01]  /*2cb0*/  IMAD.MOV.U32 R51, RZ, RZ, R5 ;  /* 0x000000ffff337224 */ /* 0x000fe200078e0005 */
[----:B------:R-:W-:Y:S01]  /*2cc0*/  SHF.R.S32.HI R5, RZ, 0x1f, R0 ;  /* 0x0000001fff057819 */ /* 0x000fe20000011400 */
[C---:B------:R-:W-:Y:S01]  /*2cd0*/  IMAD R73, R4.reuse, R10, R73 ;  /* 0x0000000a04497224 */ /* 0x040fe200078e0249 */
[----:B------:R-:W-:Y:S01]  /*2ce0*/  SHF.R.S32.HI R10, RZ, 0x6, R152 ;  /* 0x00000006ff0a7819 */ /* 0x000fe20000011498 */
[----:B------:R-:W-:Y:S01]  /*2cf0*/  @!P1 IMAD.MOV R51, RZ, RZ, -R51 ;  /* 0x000000ffff339224 */ /* 0x000fe200078e0a33 */
[C---:B------:R-:W-:Y:S01]  /*2d00*/  ISETP.GT.U32.AND P1, PT, R4.reuse, R61, PT ;  /* 0x0000003d0400720c */ /* 0x040fe20003f24070 */
[--C-:B------:R-:W-:Y:S01]  /*2d10*/  @!P5 IMAD.IADD R57, R57, 0x1, -R4.reuse ;  /* 0x000000013939d824 */ /* 0x100fe200078e0a04 */
[C---:B------:R-:W-:Y:S01]  /*2d20*/  ISETP.GT.U32.AND P5, PT, R4.reuse, R69, PT ;  /* 0x000000450400720c */ /* 0x040fe20003fa4070 */
[--C-:B------:R-:W-:Y:S01]  /*2d30*/  @!P0 IMAD.IADD R59, R59, 0x1, -R4.reuse ;  /* 0x000000013b3b8824 */ /* 0x100fe200078e0a04 */
[C---:B------:R-:W-:Y:S01]  /*2d40*/  ISETP.GT.U32.AND P0, PT, R4.reuse, R71, PT ;  /* 0x000000470400720c */ /* 0x040fe20003f04070 */
[--C-:B------:R-:W-:Y:S01]  /*2d50*/  @!P6 IMAD.IADD R63, R63, 0x1, -R4.reuse ;  /* 0x000000013f3fe824 */ /* 0x100fe200078e0a04 */
[----:B------:R-:W-:Y:S01]  /*2d60*/  ISETP.GT.U32.AND P6, PT, R4, R73, PT ;  /* 0x000000490400720c */ /* 0x000fe20003fc4070 */
[--C-:B------:R-:W-:Y:S01]  /*2d70*/  @!P2 IMAD.IADD R65, R65, 0x1, -R4.reuse ;  /* 0x000000014141a824 */ /* 0x100fe200078e0a04 */
[----:B------:R-:W-:Y:S01]  /*2d80*/  ISETP.GE.AND P2, PT, R18, RZ, PT ;  /* 0x000000ff1200720c */ /* 0x000fe20003f46270 */
[--C-:B------:R-:W-:Y:S01]  /*2d90*/  @!P3 IMAD.IADD R67, R67, 0x1, -R4.reuse ;  /* 0x000000014343b824 */ /* 0x100fe200078e0a04 */
[----:B------:R-:W-:Y:S01]  /*2da0*/  ISETP.GE.AND P3, PT, R20, RZ, PT ;  /* 0x000000ff1400720c */ /* 0x000fe20003f66270 */
[----:B------:R-:W-:Y:S01]  /*2db0*/  @!P4 IMAD.MOV R57, RZ, RZ, -R57 ;  /* 0x000000ffff39c224 */ /* 0x000fe200078e0a39 */
[----:B------:R-:W-:Y:S01]  /*2dc0*/  LEA.HI R2, R5, R0, RZ, 0x5 ;  /* 0x0000000005027211 */ /* 0x000fe200078f28ff */
[--C-:B------:R-:W-:Y:S01]  /*2dd0*/  @!P1 IMAD.IADD R61, R61, 0x1, -R4.reuse ;  /* 0x000000013d3d9824 */ /* 0x100fe200078e0a04 */
[----:B------:R-:W-:Y:S01]  /*2de0*/  SGXT R10, R10, 0x1 ;  /* 0x000000010a0a781a */ /* 0x000fe20000000200 */
[--C-:B------:R-:W-:Y:S01]  /*2df0*/  @!P5 IMAD.IADD R69, R69, 0x1, -R4.reuse ;  /* 0x000000014545d824 */ /* 0x100fe200078e0a04 */
[----:B------:R-:W-:Y:S01]  /*2e00*/  ISETP.GT.U32.AND P5, PT, R4, R67, PT ;  /* 0x000000430400720c */ /* 0x000fe20003fa4070 */
[--C-:B------:R-:W-:Y:S01]  /*2e10*/  @!P0 IMAD.IADD R71, R71, 0x1, -R4.reuse ;  /* 0x0000000147478824 */ /* 0x100fe200078e0a04 */
[----:B------:R-:W-:Y:S01]  /*2e20*/  ISETP.GE.AND P0, PT, R22, RZ, PT ;  /* 0x000000ff1600720c */ /* 0x000fe20003f06270 */
[--C-:B------:R-:W-:Y:S01]  /*2e30*/  @!P6 IMAD.IADD R73, R73, 0x1, -R4.reuse ;  /* 0x000000014949e824 */ /* 0x100fe200078e0a04 */
[C---:B------:R-:W-:Y:S01]  /*2e40*/  ISETP.GT.U32.AND P4, PT, R4.reuse, R69, PT ;  /* 0x000000450400720c */ /* 0x040fe20003f84070 */
[----:B------:R-:W-:Y:S01]  /*2e50*/  @!P2 IMAD.MOV R59, RZ, RZ, -R59 ;  /* 0x000000ffff3ba224 */ /* 0x000fe200078e0a3b */
[C---:B------:R-:W-:Y:S01]  /*2e60*/  ISETP.GT.U32.AND P2, PT, R4.reuse, R71, PT ;  /* 0x000000470400720c */ /* 0x040fe20003f44070 */
[----:B------:R-:W-:Y:S01]  /*2e70*/  @!P3 IMAD.MOV R61, RZ, RZ, -R61 ;  /* 0x000000ffff3db224 */ /* 0x000fe200078e0a3d */
[----:B------:R-:W-:Y:S01]  /*2e80*/  ISETP.GT.U32.AND P3, PT, R4, R73, PT ;  /* 0x000000490400720c */ /* 0x000fe20003f64070 */
[----:B------:R-:W-:Y:S01]  /*2e90*/  IMAD.SHL.U32 R0, R152, 0x2, RZ ;  /* 0x0000000298007824 */ /* 0x000fe200078e00ff */
[----:B------:R-:W-:Y:S01]  /*2ea0*/  ISETP.GE.AND P6, PT, R24, RZ, PT ;  /* 0x000000ff1800720c */ /* 0x000fe20003fc6270 */
[----:B------:R-:W-:Y:S01]  /*2eb0*/  IMAD R9, R9, UR13, RZ ;  /* 0x0000000d09097c24 */ /* 0x000fe2000f8e02ff */
[----:B------:R-:W-:Y:S01]  /*2ec0*/  ISETP.GE.AND P1, PT, R153, RZ, PT ;  /* 0x000000ff9900720c */ /* 0x000fe20003f26270 */
[--C-:B------:R-:W-:Y:S01]  /*2ed0*/  @!P5 IMAD.IADD R67, R67, 0x1, -R4.reuse ;  /* 0x000000014343d824 */ /* 0x100fe200078e0a04 */
[----:B------:R-:W-:Y:S01]  /*2ee0*/  LOP3.LUT R5, R0, 0x7e, RZ, 0xc0, !PT ;  /* 0x0000007e00057812 */ /* 0x000fe200078ec0ff */
[----:B------:R-:W-:Y:S01]  /*2ef0*/  @!P0 IMAD.MOV R63, RZ, RZ, -R63 ;  /* 0x000000ffff3f8224 */ /* 0x000fe200078e0a3f */
[----:B------:R-:W-:Y:S01]  /*2f00*/  ISETP.GE.AND P5, PT, R26, RZ, PT ;  /* 0x000000ff1a00720c */ /* 0x000fe20003fa6270 */
[--C-:B------:R-:W-:Y:S01]  /*2f10*/  @!P4 IMAD.IADD R69, R69, 0x1, -R4.reuse ;  /* 0x000000014545c824 */ /* 0x100fe200078e0a04 */
[----:B------:R-:W-:Y:S01]  /*2f20*/  ISETP.GE.AND P4, PT, R28, RZ, PT ;  /* 0x000000ff1c00720c */ /* 0x000fe20003f86270 */
[----:B------:R-:W-:Y:S01]  /*2f30*/  @!P2 IMAD.IADD R71, R71, 0x1, -R4 ;  /* 0x000000014747a824 */ /* 0x000fe200078e0a04 */
[----:B------:R-:W-:Y:S01]  /*2f40*/  ISETP.GE.AND P2, PT, R30, RZ, PT ;  /* 0x000000ff1e00720c */ /* 0x000fe20003f46270 */
[----:B------:R-:W-:Y:S01]  /*2f50*/  IMAD R0, R12, 0x40, R5 ;  /* 0x000000400c007824 */ /* 0x000fe200078e0205 */
[----:B------:R-:W-:Y:S01]  /*2f60*/  LOP3.LUT R5, R5, 0x90, R10, 0x78, !PT ;  /* 0x0000009005057812 */ /* 0x000fe200078e780a */
[----:B------:R-:W-:Y:S01]  /*2f70*/  @!P3 IMAD.IADD R73, R73, 0x1, -R4 ;  /* 0x000000014949b824 */ /* 0x000fe200078e0a04 */
[----:B------:R-:W-:Y:S01]  /*2f80*/  ISETP.NE.AND P3, PT, R3, RZ, PT ;  /* 0x000000ff0300720c */ /* 0x000fe20003f65270 */
[----:B------:R-:W1:Y:S01]  /*2f90*/  LDC R12, c[0x0][0x240] ;  /* 0x00009000ff0c7b82 */ /* 0x000e620000000800 */
[----:B------:R-:W-:Y:S01]  /*2fa0*/  LOP3.LUT R4, RZ, R3, RZ, 0x33, !PT ;  /* 0x00000003ff047212 */ /* 0x000fe200078e33ff */
[----:B------:R-:W-:-:S02]  /*2fb0*/  @!P6 IMAD.MOV R65, RZ, RZ, -R65 ;  /* 0x000000ffff41e224 */ /* 0x000fc400078e0a41 */
[----:B------:R-:W-:Y:S01]  /*2fc0*/  @!P5 IMAD.MOV R67, RZ, RZ, -R67 ;  /* 0x000000ffff43d224 */ /* 0x000fe200078e0a43 */
[C---:B------:R-:W-:Y:S01]  /*2fd0*/  SEL R3, R4.reuse, R11, !P3 ;  /* 0x0000000b04037207 */ /* 0x040fe20005800000 */
[----:B------:R-:W-:Y:S01]  /*2fe0*/  @!P4 IMAD.MOV R69, RZ, RZ, -R69 ;  /* 0x000000ffff45c224 */ /* 0x000fe200078e0a45 */
[C---:B------:R-:W-:Y:S01]  /*2ff0*/  SEL R13, R4.reuse, R13, !P3 ;  /* 0x0000000d040d7207 */ /* 0x040fe20005800000 */
[----:B------:R-:W2:Y:S01]  /*3000*/  LDC.64 R10, c[0x0][0x218] ;  /* 0x00008600ff0a7b82 */ /* 0x000ea20000000a00 */
[----:B------:R-:W-:Y:S01]  /*3010*/  @!P2 IMAD.MOV R71, RZ, RZ, -R71 ;  /* 0x000000ffff47a224 */ /* 0x000fe200078e0a47 */
[C---:B------:R-:W-:Y:S01]  /*3020*/  SEL R15, R4.reuse, R15, !P3 ;  /* 0x0000000f040f7207 */ /* 0x040fe20005800000 */
[----:B------:R-:W-:Y:S01]  /*3030*/  @!P1 IMAD.MOV R73, RZ, RZ, -R73 ;  /* 0x000000ffff499224 */ /* 0x000fe200078e0a49 */
[----:B------:R-:W-:Y:S01]  /*3040*/  SEL R17, R4, R17, !P3 ;  /* 0x0000001104117207 */ /* 0x000fe20005800000 */
[----:B------:R-:W-:Y:S01]  /*3050*/  IMAD R8, R8, UR13, RZ ;  /* 0x0000000d08087c24 */ /* 0x000fe2000f8e02ff */
[C---:B------:R-:W-:Y:S01]  /*3060*/  SEL R19, R4.reuse, R19, !P3 ;  /* 0x0000001304137207 */ /* 0x040fe20005800000 */
[----:B------:R-:W-:Y:S01]  /*3070*/  IMAD R7, R7, UR13, RZ ;  /* 0x0000000d07077c24 */ /* 0x000fe2000f8e02ff */
[----:B------:R-:W-:Y:S01]  /*3080*/  SEL R21, R4, R21, !P3 ;  /* 0x0000001504157207 */ /* 0x000fe20005800000 */
[----:B------:R-:W-:Y:S01]  /*3090*/  IMAD R6, R6, UR13, RZ ;  /* 0x0000000d06067c24 */ /* 0x000fe2000f8e02ff */
[C---:B------:R-:W-:Y:S01]  /*30a0*/  SEL R23, R4.reuse, R23, !P3 ;  /* 0x0000001704177207 */ /* 0x040fe20005800000 */
[----:B0-----:R-:W-:Y:S01]  /*30b0*/  IMAD.WIDE R238, R7, 0x2, RZ ;  /* 0x0000000207ee7825 */ /* 0x001fe200078e02ff */
[----:B------:R-:W-:-:S02]  /*30c0*/  SEL R25, R4, R25, !P3 ;  /* 0x0000001904197207 */ /* 0x000fc40005800000 */
[C---:B------:R-:W-:Y:S02]  /*30d0*/  SEL R27, R4.reuse, R27, !P3 ;  /* 0x0000001b041b7207 */ /* 0x040fe40005800000 */
[C---:B------:R-:W-:Y:S01]  /*30e0*/  SEL R29, R4.reuse, R29, !P3 ;  /* 0x0000001d041d7207 */ /* 0x040fe20005800000 */
[-C--:B-1----:R-:W-:Y:S01]  /*30f0*/  IMAD R3, R3, R12.reuse, RZ ;  /* 0x0000000c03037224 */ /* 0x082fe200078e02ff */
[C---:B------:R-:W-:Y:S01]  /*3100*/  SEL R31, R4.reuse, R31, !P3 ;  /* 0x0000001f041f7207 */ /* 0x040fe20005800000 */
[-C--:B------:R-:W-:Y:S01]  /*3110*/  IMAD R13, R13, R12.reuse, RZ ;  /* 0x0000000c0d0d7224 */ /* 0x080fe200078e02ff */
        /* <DEDUP_REMOVED lines=40> */
[----:B------:R-:W-:Y:S01]  /*33a0*/  SEL R4, R4, R73, !P3 ;  /* 0x0000004904047207 */ /* 0x000fe20005800000 */
[----:B------:R-:W-:Y:S01]  /*33b0*/  IMAD R55, R55, R12, RZ ;  /* 0x0000000c37377224 */ /* 0x000fe200078e02ff */
[----:B--2---:R-:W-:Y:S01]  /*33c0*/  LEA R14, P4, R3, R10, 0x1 ;  /* 0x0000000a030e7211 */ /* 0x004fe200078808ff */
[----:B------:R-:W-:Y:S01]  /*33d0*/  IMAD R57, R57, R12, RZ ;  /* 0x0000000c39397224 */ /* 0x000fe200078e02ff */
[----:B------:R-:W-:Y:S01]  /*33e0*/  LEA R16, P2, R15, R10, 0x1 ;  /* 0x0000000a0f107211 */ /* 0x000fe200078408ff */
[-C--:B------:R-:W-:Y:S01]  /*33f0*/  IMAD R59, R59, R12.reuse, RZ ;  /* 0x0000000c3b3b7224 */ /* 0x080fe200078e02ff */
[----:B------:R-:W-:Y:S01]  /*3400*/  CS2R R72, SRZ ;  /* 0x0000000000487805 */ /* 0x000fe2000001ff00 */
[-C--:B------:R-:W-:Y:S01]  /*3410*/  IMAD R61, R61, R12.reuse, RZ ;  /* 0x0000000c3d3d7224 */ /* 0x080fe200078e02ff */
[----:B------:R0:W-:Y:S01]  /*3420*/  STL [R1+0xbe0], R14 ;  /* 0x000be00e01007387 */ /* 0x0001e20000100800 */
[----:B------:R-:W-:-:S02]  /*3430*/  IMAD R63, R63, R12, RZ ;  /* 0x0000000c3f3f7224 */ /* 0x000fc400078e02ff */
[-C--:B------:R-:W-:Y:S02]  /*3440*/  IMAD R65, R65, R12.reuse, RZ ;  /* 0x0000000c41417224 */ /* 0x080fe400078e02ff */
[-C--:B------:R-:W-:Y:S02]  /*3450*/  IMAD R67, R67, R12.reuse, RZ ;  /* 0x0000000c43437224 */ /* 0x080fe400078e02ff */
[-C--:B------:R-:W-:Y:S02]  /*3460*/  IMAD R69, R69, R12.reuse, RZ ;  /* 0x0000000c45457224 */ /* 0x080fe400078e02ff */
[----:B------:R-:W-:Y:S01]  /*3470*/  IMAD R71, R71, R12, RZ ;  /* 0x0000000c47477224 */ /* 0x000fe200078e02ff */
[----:B0-----:R-:W-:Y:S01]  /*3480*/  LEA R14, P1, R17, R10, 0x1 ;  /* 0x0000000a110e7211 */ /* 0x001fe200078208ff */
[----:B------:R-:W-:Y:S01]  /*3490*/  IMAD R4, R4, R12, RZ ;  /* 0x0000000c04047224 */ /* 0x000fe200078e02ff */
[----:B------:R-:W-:-:S04]  /*34a0*/  LEA R12, P3, R13, R10, 0x1 ;  /* 0x0000000a0d0c7211 */ /* 0x000fc800078608ff */
[----:B------:R-:W-:Y:S01]  /*34b0*/  LEA.HI.X.SX32 R13, R13, R11, 0x1, P3 ;  /* 0x0000000b0d0d7211 */ /* 0x000fe200018f0eff */
[----:B------:R0:W-:Y:S04]  /*34c0*/  STL [R1+0xbd8], R12 ;  /* 0x000bd80c01007387 */ /* 0x0001e80000100800 */
[----:B------:R1:W-:Y:S04]  /*34d0*/  STL [R1+0xbd0], R16 ;  /* 0x000bd01001007387 */ /* 0x0003e80000100800 */
[----:B------:R2:W-:Y:S01]  /*34e0*/  STL [R1+0xbb0], R14 ;  /* 0x000bb00e01007387 */ /* 0x0005e20000100800 */
[----:B0-----:R-:W-:-:S02]  /*34f0*/  LEA R12, P0, R19, R10, 0x1 ;  /* 0x0000000a130c7211 */ /* 0x001fc400078008ff */
[----:B-1----:R-:W-:-:S03]  /*3500*/  LEA R16, P6, R21, R10, 0x1 ;  /* 0x0000000a15107211 */ /* 0x002fc600078c08ff */
[----:B------:R0:W-:Y:S01]  /*3510*/  STL [R1+0xba8], R12 ;  /* 0x000ba80c01007387 */ /* 0x0001e20000100800 */
[----:B--2---:R-:W-:-:S03]  /*3520*/  LEA R14, P5, R23, R10, 0x1 ;  /* 0x0000000a170e7211 */ /* 0x004fc600078a08ff */
[----:B------:R-:W-:Y:S04]  /*3530*/  STL [R1+0xba0], R16 ;  /* 0x000ba01001007387 */ /* 0x000fe80000100800 */
[----:B------:R-:W-:Y:S01]  /*3540*/  STL [R1+0xb98], R14 ;  /* 0x000b980e01007387 */ /* 0x000fe20000100800 */
[----:B0-----:R-:W-:Y:S02]  /*3550*/  LEA.HI.X.SX32 R12, R3, R11, 0x1, P4 ;  /* 0x0000000b030c7211 */ /* 0x001fe400020f0eff */
[----:B------:R-:W-:-:S03]  /*3560*/  LEA R3, P4, R25, R10, 0x1 ;  /* 0x0000000a19037211 */ /* 0x000fc600078808ff */
[----:B------:R0:W-:Y:S04]  /*3570*/  STL [R1+0xbdc], R12 ;  /* 0x000bdc0c01007387 */ /* 0x0001e80000100800 */
[----:B------:R1:W-:Y:S04]  /*3580*/  STL [R1+0xb8c], R3 ;  /* 0x000b8c0301007387 */ /* 0x0003e80000100800 */
[----:B------:R2:W-:Y:S01]  /*3590*/  STL [R1+0xbd4], R13 ;  /* 0x000bd40d01007387 */ /* 0x0005e20000100800 */
[----:B0-----:R-:W-:Y:S02]  /*35a0*/  LEA R12, P3, R27, R10, 0x1 ;  /* 0x0000000a1b0c7211 */ /* 0x001fe400078608ff */
[----:B-1----:R-:W-:-:S03]  /*35b0*/  LEA.HI.X.SX32 R3, R15, R11, 0x1, P2 ;  /* 0x0000000b0f037211 */ /* 0x002fc600010f0eff */
[----:B------:R0:W-:Y:S01]  /*35c0*/  STL [R1+0xb84], R12 ;  /* 0x000b840c01007387 */ /* 0x0001e20000100800 */
[----:B--2---:R-:W-:-:S03]  /*35d0*/  LEA R13, P2, R29, R10, 0x1 ;  /* 0x0000000a1d0d7211 */ /* 0x004fc600078408ff */
[----:B------:R1:W-:Y:S04]  /*35e0*/  STL [R1+0xbcc], R3 ;  /* 0x000bcc0301007387 */ /* 0x0003e80000100800 */
[----:B------:R2:W-:Y:S01]  /*35f0*/  STL [R1+0xb7c], R13 ;  /* 0x000b7c0d01007387 */ /* 0x0005e20000100800 */
[----:B0-----:R-:W-:Y:S02]  /*3600*/  LEA.HI.X.SX32 R12, R17, R11, 0x1, P1 ;  /* 0x0000000b110c7211 */ /* 0x001fe400008f0eff */
[----:B-1----:R-:W-:-:S03]  /*3610*/  LEA R3, P1, R31, R10, 0x1 ;  /* 0x0000000a1f037211 */ /* 0x002fc600078208ff */
[----:B------:R0:W-:Y:S01]  /*3620*/  STL [R1+0xbac], R12 ;  /* 0x000bac0c01007387 */ /* 0x0001e20000100800 */
[----:B--2---:R-:W-:-:S03]  /*3630*/  LEA.HI.X.SX32 R13, R19, R11, 0x1, P0 ;  /* 0x0000000b130d7211 */ /* 0x004fc600000f0eff */
        /* <DEDUP_REMOVED lines=12> */
[----:B------:R1:W-:Y:S01]  /*3700*/  STL [R1+0x580], R3 ;  /* 0x0005800301007387 */ /* 0x0003e20000100800 */
[----:B------:R-:W-:-:S03]  /*3710*/  CS2R R24, SRZ ;  /* 0x0000000000187805 */ /* 0x000fc6000001ff00 */
[----:B------:R-:W-:Y:S01]  /*3720*/  STL [R1+0xb88], R13 ;  /* 0x000b880d01007387 */ /* 0x000fe20000100800 */
[----:B0-----:R-:W-:Y:S02]  /*3730*/  LEA R12, P4, R39, R10, 0x1 ;  /* 0x0000000a270c7211 */ /* 0x001fe400078808ff */
[----:B-1----:R-:W-:-:S03]  /*3740*/  LEA.HI.X.SX32 R3, R27, R11, 0x1, P3 ;  /* 0x0000000b1b037211 */ /* 0x002fc600018f0eff */
[----:B------:R0:W-:Y:S01]  /*3750*/  STL [R1+0x578], R12 ;  /* 0x0005780c01007387 */ /* 0x0001e20000100800 */
[CC--:B------:R-:W-:Y:S02]  /*3760*/  LEA R229, P3, R41.reuse, R10.reuse, 0x1 ;  /* 0x0000000a29e57211 */ /* 0x0c0fe400078608ff */
[----:B------:R-:W-:Y:S01]  /*3770*/  CS2R R26, SRZ ;  /* 0x00000000001a7805 */ /* 0x000fe2000001ff00 */
[----:B------:R1:W-:Y:S01]  /*3780*/  STL [R1+0xb80], R3 ;  /* 0x000b800301007387 */ /* 0x0003e20000100800 */
[-C--:B------:R-:W-:Y:S02]  /*3790*/  LEA.HI.X.SX32 R228, R41, R11.reuse, 0x1, P3 ;  /* 0x0000000b29e47211 */ /* 0x080fe400018f0eff */
[----:B------:R-:W-:Y:S02]  /*37a0*/  CS2R R40, SRZ ;  /* 0x0000000000287805 */ /* 0x000fe4000001ff00 */
[----:B------:R-:W-:Y:S02]  /*37b0*/  LEA R245, P3, R55, R10, 0x1 ;  /* 0x0000000a37f57211 */ /* 0x000fe400078608ff */
[----:B0-----:R-:W-:-:S02]  /*37c0*/  LEA.HI.X.SX32 R12, R29, R11, 0x1, P2 ;  /* 0x0000000b1d0c7211 */ /* 0x001fc400010f0eff */
[----:B------:R-:W-:Y:S02]  /*37d0*/  CS2R R28, SRZ ;  /* 0x00000000001c7805 */ /* 0x000fe4000001ff00 */
[-C--:B------:R-:W-:Y:S02]  /*37e0*/  LEA R231, P2, R43, R10.reuse, 0x1 ;  /* 0x0000000a2be77211 */ /* 0x080fe400078408ff */
[-C--:B-1----:R-:W-:Y:S01]  /*37f0*/  LEA.HI.X.SX32 R3, R31, R11.reuse, 0x1, P1 ;  /* 0x0000000b1f037211 */ /* 0x082fe200008f0eff */
[----:B------:R0:W-:Y:S01]  /*3800*/  STL [R1+0xb78], R12 ;  /* 0x000b780c01007387 */ /* 0x0001e20000100800 */
[----:B------:R-:W-:Y:S02]  /*3810*/  LEA.HI.X.SX32 R230, R43, R11, 0x1, P2 ;  /* 0x0000000b2be67211 */ /* 0x000fe400010f0eff */
[----:B------:R-:W-:Y:S02]  /*3820*/  CS2R R30, SRZ ;  /* 0x00000000001e7805 */ /* 0x000fe4000001ff00 */
[-C--:B------:R-:W-:Y:S01]  /*3830*/  LEA R233, P1, R45, R10.reuse, 0x1 ;  /* 0x0000000a2de97211 */ /* 0x080fe200078208ff */
[----:B------:R1:W-:Y:S01]  /*3840*/  STL [R1+0xb70], R3 ;  /* 0x000b700301007387 */ /* 0x0003e20000100800 */
[----:B------:R-:W-:-:S02]  /*3850*/  LEA R247, P2, R57, R10, 0x1 ;  /* 0x0000000a39f77211 */ /* 0x000fc400078408ff */
[----:B------:R-:W-:Y:S02]  /*3860*/  CS2R R42, SRZ ;  /* 0x00000000002a7805 */ /* 0x000fe4000001ff00 */
[-C--:B------:R-:W-:Y:S02]  /*3870*/  LEA.HI.X.SX32 R232, R45, R11.reuse, 0x1, P1 ;  /* 0x0000000b2de87211 */ /* 0x080fe400008f0eff */
[----:B------:R-:W-:Y:S02]  /*3880*/  CS2R R44, SRZ ;  /* 0x00000000002c7805 */ /* 0x000fe4000001ff00 */
[----:B------:R-:W-:Y:S02]  /*3890*/  LEA R249, P1, R59, R10, 0x1 ;  /* 0x0000000a3bf97211 */ /* 0x000fe400078208ff */
[----:B0-----:R-:W-:Y:S02]  /*38a0*/  LEA.HI.X.SX32 R12, R33, R11, 0x1, P0 ;  /* 0x0000000b210c7211 */ /* 0x001fe400000f0eff */
[----:B------:R-:W-:-:S02]  /*38b0*/  CS2R R32, SRZ ;  /* 0x0000000000207805 */ /* 0x000fc4000001ff00 */
[-C--:B------:R-:W-:Y:S02]  /*38c0*/  LEA R235, P0, R47, R10.reuse, 0x1 ;  /* 0x0000000a2feb7211 */ /* 0x080fe400078008ff */
[-C--:B-1----:R-:W-:Y:S01]  /*38d0*/  LEA.HI.X.SX32 R3, R35, R11.reuse, 0x1, P6 ;  /* 0x0000000b23037211 */ /* 0x082fe200030f0eff */
[----:B------:R0:W-:Y:S01]  /*38e0*/  STL [R1+0xb68], R12 ;  /* 0x000b680c01007387 */ /* 0x0001e20000100800 */
[----:B------:R-:W-:Y:S02]  /*38f0*/  LEA R237, P6, R49, R10, 0x1 ;  /* 0x0000000a31ed7211 */ /* 0x000fe400078c08ff */
[----:B------:R-:W-:Y:S02]  /*3900*/  CS2R R34, SRZ ;  /* 0x0000000000227805 */ /* 0x000fe4000001ff00 */
[-C--:B------:R-:W-:Y:S01]  /*3910*/  LEA.HI.X.SX32 R234, R47, R11.reuse, 0x1, P0 ;  /* 0x0000000b2fea7211 */ /* 0x080fe200000f0eff */
[----:B------:R1:W-:Y:S01]  /*3920*/  STL [R1+0x584], R3 ;  /* 0x0005840301007387 */ /* 0x0003e20000100800 */
[----:B------:R-:W-:-:S02]  /*3930*/  LEA.HI.X.SX32 R236, R49, R11, 0x1, P6 ;  /* 0x0000000b31ec7211 */ /* 0x000fc400030f0eff */
[----:B------:R-:W-:Y:S02]  /*3940*/  CS2R R46, SRZ ;  /* 0x00000000002e7805 */ /* 0x000fe4000001ff00 */
[-C--:B------:R-:W-:Y:S02]  /*3950*/  LEA.HI.X.SX32 R244, R55, R11.reuse, 0x1, P3 ;  /* 0x0000000b37f47211 */ /* 0x080fe400018f0eff */
[----:B------:R-:W-:Y:S02]  /*3960*/  CS2R R48, SRZ ;  /* 0x0000000000307805 */ /* 0x000fe4000001ff00 */
[-C--:B------:R-:W-:Y:S02]  /*3970*/  LEA.HI.X.SX32 R246, R57, R11.reuse, 0x1, P2 ;  /* 0x0000000b39f67211 */ /* 0x080fe400010f0eff */
[----:B------:R-:W-:Y:S02]  /*3980*/  CS2R R54, SRZ ;  /* 0x0000000000367805 */ /* 0x000fe4000001ff00 */
[----:B0-----:R-:W-:-:S02]  /*3990*/  LEA.HI.X.SX32 R12, R37, R11, 0x1, P5 ;  /* 0x0000000b250c7211 */ /* 0x001fc400028f0eff */
[----:B------:R-:W-:Y:S02]  /*39a0*/  CS2R R36, SRZ ;  /* 0x0000000000247805 */ /* 0x000fe4000001ff00 */
[-C--:B------:R-:W-:Y:S02]  /*39b0*/  LEA R241, P5, R51, R10.reuse, 0x1 ;  /* 0x0000000a33f17211 */ /* 0x080fe400078a08ff */
[----:B------:R-:W-:Y:S02]  /*39c0*/  CS2R R56, SRZ ;  /* 0x0000000000387805 */ /* 0x000fe4000001ff00 */
[----:B-1----:R-:W-:Y:S01]  /*39d0*/  LEA.HI.X.SX32 R3, R39, R11, 0x1, P4 ;  /* 0x0000000b27037211 */ /* 0x002fe200020f0eff */
[----:B------:R-:W-:Y:S01]  /*39e0*/  STL [R1+0x57c], R12 ;  /* 0x00057c0c01007387 */ /* 0x000fe20000100800 */
[----:B------:R-:W-:Y:S02]  /*39f0*/  LEA R243, P4, R53, R10, 0x1 ;  /* 0x0000000a35f37211 */ /* 0x000fe400078808ff */
[----:B------:R-:W-:-:S02]  /*3a00*/  CS2R R38, SRZ ;  /* 0x0000000000267805 */ /* 0x000fc4000001ff00 */
[-C--:B------:R-:W-:Y:S01]  /*3a10*/  LEA.HI.X.SX32 R240, R51, R11.reuse, 0x1, P5 ;  /* 0x0000000b33f07211 */ /* 0x080fe200028f0eff */
[----:B------:R0:W-:Y:S01]  /*3a20*/  STL [R1+0x574], R3 ;  /* 0x0005740301007387 */ /* 0x0001e20000100800 */
[-C--:B------:R-:W-:Y:S02]  /*3a30*/  LEA.HI.X.SX32 R242, R53, R11.reuse, 0x1, P4 ;  /* 0x0000000b35f27211 */ /* 0x080fe400020f0eff */
[----:B------:R-:W-:Y:S02]  /*3a40*/  CS2R R50, SRZ ;  /* 0x0000000000327805 */ /* 0x000fe4000001ff00 */
[----:B------:R-:W-:Y:S01]  /*3a50*/  LEA.HI.X.SX32 R248, R59, R11, 0x1, P1 ;  /* 0x0000000b3bf87211 */ /* 0x000fe200008f0eff */
[----:B------:R1:W-:Y:S01]  /*3a60*/  STL.64 [R1+0xc10], R228 ;  /* 0x000c10e401007387 */ /* 0x0003e20000100a00 */
[----:B------:R-:W-:Y:S02]  /*3a70*/  LEA R251, P0, R61, R10, 0x1 ;  /* 0x0000000a3dfb7211 */ /* 0x000fe400078008ff */
[----:B------:R-:W-:-:S02]  /*3a80*/  CS2R R52, SRZ ;  /* 0x0000000000347805 */ /* 0x000fc4000001ff00 */
[-C--:B------:R-:W-:Y:S01]  /*3a90*/  LEA R227, P6, R63, R10.reuse, 0x1 ;  /* 0x0000000a3fe37211 */ /* 0x080fe200078c08ff */
[----:B------:R2:W-:Y:S01]  /*3aa0*/  STL.64 [R1+0xc18], R230 ;  /* 0x000c18e601007387 */ /* 0x0005e20000100a00 */
[-C--:B------:R-:W-:Y:S01]  /*3ab0*/  LEA R225, P5, R65, R10.reuse, 0x1 ;  /* 0x0000000a41e17211 */ /* 0x080fe200078a08ff */
[----:B0-----:R-:W0:Y:S01]  /*3ac0*/  LDC R3, c[0x0][0x238] ;  /* 0x00008e00ff037b82 */ /* 0x001e220000000800 */
[-C--:B------:R-:W-:Y:S01]  /*3ad0*/  LEA R223, P4, R67, R10.reuse, 0x1 ;  /* 0x0000000a43df7211 */ /* 0x080fe200078808ff */
[----:B------:R-:W-:Y:S01]  /*3ae0*/  STL [R1+0x400], RZ ;  /* 0x000400ff01007387 */ /* 0x000fe20000100800 */
[-C--:B------:R-:W-:Y:S02]  /*3af0*/  LEA R221, P3, R69, R10.reuse, 0x1 ;  /* 0x0000000a45dd7211 */ /* 0x080fe400078608ff */
[----:B------:R-:W-:Y:S02]  /*3b00*/  CS2R R58, SRZ ;  /* 0x00000000003a7805 */ /* 0x000fe4000001ff00 */
[-C--:B------:R-:W-:Y:S01]  /*3b10*/  LEA R219, P2, R71, R10.reuse, 0x1 ;  /* 0x0000000a47db7211 */ /* 0x080fe200078408ff */
[----:B------:R-:W-:Y:S01]  /*3b20*/  STL [R1+0x404], RZ ;  /* 0x000404ff01007387 */ /* 0x000fe20000100800 */
[----:B------:R-:W-:Y:S01]  /*3b30*/  LEA R217, P1, R4, R10, 0x1 ;  /* 0x0000000a04d97211 */ /* 0x000fe200078208ff */
[----:B-1----:R-:W-:Y:S01]  /*3b40*/  IMAD.WIDE R228, R8, 0x2, RZ ;  /* 0x0000000208e47825 */ /* 0x002fe200078e02ff */
[----:B------:R-:W1:Y:S01]  /*3b50*/  LDC R10, c[0x0][0x23c] ;  /* 0x00008f00ff0a7b82 */ /* 0x000e620000000800 */
[----:B------:R-:W-:Y:S01]  /*3b60*/  STL [R1+0x408], RZ ;  /* 0x000408ff01007387 */ /* 0x000fe20000100800 */
[----:B------:R-:W-:Y:S01]  /*3b70*/  LOP3.LUT R12, R152, 0x1f, RZ, 0xc0, !PT ;  /* 0x0000001f980c7812 */ /* 0x000fe200078ec0ff */
[----:B--2---:R-:W-:Y:S01]  /*3b80*/  IMAD.WIDE R230, R9, 0x2, RZ ;  /* 0x0000000209e67825 */ /* 0x004fe200078e02ff */
[-C--:B------:R-:W-:Y:S01]  /*3b90*/  LEA.HI.X.SX32 R250, R61, R11.reuse, 0x1, P0 ;  /* 0x0000000b3dfa7211 */ /* 0x080fe200000f0eff */
[----:B------:R-:W-:Y:S01]  /*3ba0*/  STL [R1+0x40c], RZ ;  /* 0x00040cff01007387 */ /* 0x000fe20000100800 */
[-C--:B------:R-:W-:Y:S01]  /*3bb0*/  LEA.HI.X.SX32 R226, R63, R11.reuse, 0x1, P6 ;  /* 0x0000000b3fe27211 */ /* 0x080fe200030f0eff */
[----:B------:R-:W-:Y:S01]  /*3bc0*/  IMAD.WIDE R8, R6, 0x2, RZ ;  /* 0x0000000206087825 */ /* 0x000fe200078e02ff */
[-C--:B------:R-:W-:Y:S01]  /*3bd0*/  LEA.HI.X.SX32 R224, R65, R11.reuse, 0x1, P5 ;  /* 0x0000000b41e07211 */ /* 0x080fe200028f0eff */
[----:B------:R-:W-:Y:S01]  /*3be0*/  STL [R1+0x410], RZ ;  /* 0x000410ff01007387 */ /* 0x000fe20000100800 */
[----:B------:R-:W-:-:S02]  /*3bf0*/  LEA.HI.X.SX32 R222, R67, R11, 0x1, P4 ;  /* 0x0000000b43de7211 */ /* 0x000fc400020f0eff */
[----:B------:R-:W-:Y:S02]  /*3c00*/  CS2R R152, SRZ ;  /* 0x0000000000987805 */ /* 0x000fe4000001ff00 */
[-C--:B------:R-:W-:Y:S01]  /*3c10*/  LEA.HI.X.SX32 R220, R69, R11.reuse, 0x1, P3 ;  /* 0x0000000b45dc7211 */ /* 0x080fe200018f0eff */
[----:B------:R-:W-:Y:S01]  /*3c20*/  STL [R1+0x414], RZ ;  /* 0x000414ff01007387 */ /* 0x000fe20000100800 */
[-C--:B------:R-:W-:Y:S01]  /*3c30*/  LEA.HI.X.SX32 R218, R71, R11.reuse, 0x1, P2 ;  /* 0x0000000b47da7211 */ /* 0x080fe200010f0eff */
[C---:B0-----:R-:W-:Y:S01]  /*3c40*/  IMAD R13, R3.reuse, 0x1e, RZ ;  /* 0x0000001e030d7824 */ /* 0x041fe200078e02ff */
[----:B------:R-:W-:Y:S01]  /*3c50*/  LEA.HI.X.SX32 R216, R4, R11, 0x1, P1 ;  /* 0x0000000b04d87211 */ /* 0x000fe200008f0eff */
[----:B------:R-:W-:Y:S01]  /*3c60*/  STL [R1+0x418], RZ ;  /* 0x000418ff01007387 */ /* 0x000fe20000100800 */
[----:B------:R-:W-:Y:S01]  /*3c70*/  SHF.R.S32.HI R11, RZ, 0x5, R2 ;  /* 0x00000005ff0b7819 */ /* 0x000fe20000011402 */
[C---:B------:R-:W-:Y:S01]  /*3c80*/  IMAD R14, R3.reuse, 0x1d, RZ ;  /* 0x0000001d030e7824 */ /* 0x040fe200078e02ff */
[C---:B------:R-:W-:Y:S01]  /*3c90*/  LOP3.LUT R2, R0.reuse, 0x10, RZ, 0x3c, !PT ;  /* 0x0000001000027812 */ /* 0x040fe200078e3cff */
[----:B------:R-:W-:Y:S01]  /*3ca0*/  STL [R1+0x41c], RZ ;  /* 0x00041cff01007387 */ /* 0x000fe20000100800 */
[C---:B------:R-:W-:Y:S01]  /*3cb0*/  IMAD R15, R3.reuse, 0x1c, RZ ;  /* 0x0000001c030f7824 */ /* 0x040fe200078e02ff */
[----:B------:R-:W-:Y:S01]  /*3cc0*/  LOP3.LUT R2, R0, 0x30, RZ, 0x3c, !PT ;  /* 0x0000003000027812 */ /* 0x000fe200078e3cff */
[----:B-1----:R-:W-:Y:S01]  /*3cd0*/  IMAD R10, R12, R10, RZ ;  /* 0x0000000a0c0a7224 */ /* 0x002fe200078e02ff */
[----:B------:R-:W-:Y:S01]  /*3ce0*/  STL [R1+0x420], RZ ;  /* 0x000420ff01007387 */ /* 0x000fe20000100800 */
[C---:B------:R-:W-:Y:S01]  /*3cf0*/  IMAD R12, R3.reuse, 0x1f, RZ ;  /* 0x0000001f030c7824 */ /* 0x040fe200078e02ff */
[----:B------:R-:W-:Y:S01]  /*3d00*/  LOP3.LUT R2, R0, 0x50, RZ, 0x3c, !PT ;  /* 0x0000005000027812 */ /* 0x000fe200078e3cff */
[----:B------:R-:W-:Y:S01]  /*3d10*/  IMAD R16, R3, 0x1b, RZ ;  /* 0x0000001b03107824 */ /* 0x000fe200078e02ff */
[----:B------:R-:W-:Y:S01]  /*3d20*/  STL [R1+0x424], RZ ;  /* 0x000424ff01007387 */ /* 0x000fe20000100800 */
[----:B------:R-:W-:Y:S01]  /*3d30*/  IMAD.WIDE R6, R12, 0x2, R230 ;  /* 0x000000020c067825 */ /* 0x000fe200078e02e6 */
[----:B------:R-:W-:-:S02]  /*3d40*/  LOP3.LUT R2, R0, 0x70, RZ, 0x3c, !PT ;  /* 0x0000007000027812 */ /* 0x000fc400078e3cff */
[----:B------:R-:W-:Y:S01]  /*3d50*/  CS2R R60, SRZ ;  /* 0x00000000003c7805 */ /* 0x000fe2000001ff00 */
[----:B------:R-:W-:Y:S01]  /*3d60*/  STL [R1+0x428], RZ ;  /* 0x000428ff01007387 */ /* 0x000fe20000100800 */
[----:B------:R-:W-:Y:S01]  /*3d70*/  IMAD R17, R3, 0x1a, RZ ;  /* 0x0000001a03117824 */ /* 0x000fe200078e02ff */
[----:B------:R-:W-:Y:S01]  /*3d80*/  LOP3.LUT R2, R5, 0x20, RZ, 0x3c, !PT ;  /* 0x0000002005027812 */ /* 0x000fe200078e3cff */
[C---:B------:R-:W-:Y:S01]  /*3d90*/  IMAD R18, R3.reuse, 0x19, RZ ;  /* 0x0000001903127824 */ /* 0x040fe200078e02ff */
[----:B------:R-:W-:Y:S01]  /*3da0*/  STL [R1+0x42c], RZ ;  /* 0x00042cff01007387 */ /* 0x000fe20000100800 */
[C---:B------:R-:W-:Y:S01]  /*3db0*/  IMAD R19, R3.reuse, 0x18, RZ ;  /* 0x0000001803137824 */ /* 0x040fe200078e02ff */
[----:B------:R-:W-:Y:S01]  /*3dc0*/  CS2R R62, SRZ ;  /* 0x00000000003e7805 */ /* 0x000fe2000001ff00 */
        /* <DEDUP_REMOVED lines=10> */
[----:B------:R-:W-:Y:S01]  /*3e70*/  IMAD.SHL.U32 R10, R3, 0x2, RZ ;  /* 0x00000002030a7824 */ /* 0x000fe200078e00ff */
[----:B------:R-:W-:Y:S01]  /*3e80*/  CS2R R68, SRZ ;  /* 0x0000000000447805 */ /* 0x000fe2000001ff00 */
[----:B------:R-:W-:Y:S01]  /*3e90*/  IMAD.U32 R4, RZ, RZ, UR9 ;  /* 0x00000009ff047e24 */ /* 0x000fe2000f8e00ff */
[----:B------:R-:W-:Y:S01]  /*3ea0*/  STL [R1+0x43c], RZ ;  /* 0x00043cff01007387 */ /* 0x000fe20000100800 */
[----:B------:R-:W-:Y:S01]  /*3eb0*/  UIADD3.X UR9, UR5, 0x40000040, URZ, UP0, !UPT ;  /* 0x4000004005097890 */ /* 0x000fe200087fe43f */
[----:B------:R-:W-:-:S02]  /*3ec0*/  CS2R R70, SRZ ;  /* 0x0000000000467805 */ /* 0x000fc4000001ff00 */
[----:B------:R-:W-:Y:S01]  /*3ed0*/  STL [R1+0x440], RZ ;  /* 0x000440ff01007387 */ /* 0x000fe20000100800 */
[----:B------:R-:W-:Y:S02]  /*3ee0*/  UIADD3.64 UR20, UR8, 0x80, URZ ;  /* 0x0000008008147897 */ /* 0x000fe4000fffe03f */
[----:B------:R-:W-:Y:S01]  /*3ef0*/  UIADD3.64 UR16, UR8, 0x100, URZ ;  /* 0x0000010008107897 */ /* 0x000fe2000fffe03f */
[----:B------:R-:W-:Y:S01]  /*3f00*/  STL [R1+0x444], RZ ;  /* 0x000444ff01007387 */ /* 0x000fe20000100800 */
[----:B------:R-:W-:Y:S02]  /*3f10*/  UIADD3.64 UR20, UR8, 0x180, URZ ;  /* 0x0000018008147897 */ /* 0x000fe4000fffe03f */
[----:B------:R-:W-:Y:S01]  /*3f20*/  UIADD3.64 UR16, UR8, 0x200, URZ ;  /* 0x0000020008107897 */ /* 0x000fe2000fffe03f */
[----:B------:R-:W-:Y:S01]  /*3f30*/  STL [R1+0x448], RZ ;  /* 0x000448ff01007387 */ /* 0x000fe20000100800 */
[----:B------:R-:W-:Y:S02]  /*3f40*/  UIADD3.64 UR20, UR8, 0x280, URZ ;  /* 0x0000028008147897 */ /* 0x000fe4000fffe03f */
[----:B------:R-:W-:Y:S01]  /*3f50*/  UIADD3.64 UR24, UR8, 0x300, URZ ;  /* 0x0000030008187897 */ /* 0x000fe2000fffe03f */
[----:B------:R-:W-:Y:S01]  /*3f60*/  STL [R1+0x44c], RZ ;  /* 0x00044cff01007387 */ /* 0x000fe20000100800 */
[----:B------:R-:W-:-:S02]  /*3f70*/  UIADD3.64 UR28, UR8, 0x380, URZ ;  /* 0x00000380081c7897 */ /* 0x000fc4000fffe03f */
        /* <DEDUP_REMOVED lines=10> */
[----:B------:R-:W-:Y:S04]  /*4020*/  STL [R1+0x45c], RZ ;  /* 0x00045cff01007387 */ /* 0x000fe80000100800 */
        /* <DEDUP_REMOVED lines=232> */
[----:B------:R-:W-:Y:S04]  /*4eb0*/  STL [R1], RZ ;  /* 0x000000ff01007387 */ /* 0x000fe80000100800 */
        /* <DEDUP_REMOVED lines=63> */
[----:B------:R0:W-:Y:S04]  /*52b0*/  STL [R1+0xb60], R11 ;  /* 0x000b600b01007387 */ /* 0x0001e80000100800 */
[----:B------:R-:W-:Y:S04]  /*52c0*/  STL.64 [R1+0x550], R230 ;  /* 0x000550e601007387 */ /* 0x000fe80000100a00 */
[----:B------:R-:W-:Y:S01]  /*52d0*/  STL.64 [R1+0x548], R228 ;  /* 0x000548e401007387 */ /* 0x000fe20000100a00 */
[----:B0-----:R-:W-:-:S03]  /*52e0*/  LOP3.LUT R11, R0, 0x20, RZ, 0x3c, !PT ;  /* 0x00000020000b7812 */ /* 0x001fc600078e3cff */
[----:B------:R-:W-:Y:S01]  /*52f0*/  STL.64 [R1+0x540], R238 ;  /* 0x000540ee01007387 */ /* 0x000fe20000100a00 */
[C---:B------:R-:W-:Y:S02]  /*5300*/  LOP3.LUT R11, R0.reuse, 0x40, RZ, 0x3c, !PT ;  /* 0x00000040000b7812 */ /* 0x040fe400078e3cff */
[----:B------:R-:W-:Y:S01]  /*5310*/  LOP3.LUT R11, R0, 0x60, RZ, 0x3c, !PT ;  /* 0x00000060000b7812 */ /* 0x000fe200078e3cff */
[----:B------:R-:W-:Y:S01]  /*5320*/  STL.64 [R1+0x538], R8 ;  /* 0x0005380801007387 */ /* 0x000fe20000100a00 */
[----:B------:R-:W-:-:S03]  /*5330*/  IMAD R11, R3, 0x13, RZ ;  /* 0x00000013030b7824 */ /* 0x000fc600078e02ff */
[----:B------:R0:W-:Y:S02]  /*5340*/  STL.64 [R1+0x9e0], R6 ;  /* 0x0009e00601007387 */ /* 0x0001e40000100a00 */
[----:B0-----:R-:W-:-:S05]  /*5350*/  IMAD.WIDE R6, R12, 0x2, R228 ;  /* 0x000000020c067825 */ /* 0x001fca00078e02e4 */
        /* <DEDUP_REMOVED lines=9> */
[----:B0-----:R-:W-:-:S04]  /*53f0*/  IMAD.WIDE R6, R13, 0x2, R238 ;  /* 0x000000020d067825 */ /* 0x001fc800078e02ee */
[----:B------:R-:W-:Y:S01]  /*5400*/  IMAD.WIDE R12, R13, 0x2, R8 ;  /* 0x000000020d0c7825 */ /* 0x000fe200078e0208 */
[----:B------:R0:W-:Y:S04]  /*5410*/  STL.64 [R1+0x9b0], R6 ;  /* 0x0009b00601007387 */ /* 0x0001e80000100a00 */
[----:B------:R1:W-:Y:S01]  /*5420*/  STL.64 [R1+0x9a8], R12 ;  /* 0x0009a80c01007387 */ /* 0x0003e20000100a00 */
[----:B0-----:R-:W-:-:S04]  /*5430*/  IMAD.WIDE R6, R14, 0x2, R230 ;  /* 0x000000020e067825 */ /* 0x001fc800078e02e6 */
[C---:B-1----:R-:W-:Y:S01]  /*5440*/  IMAD.WIDE R12, R14.reuse, 0x2, R228 ;  /* 0x000000020e0c7825 */ /* 0x042fe200078e02e4 */
[----:B------:R0:W-:Y:S04]  /*5450*/  STL.64 [R1+0x9a0], R6 ;  /* 0x0009a00601007387 */ /* 0x0001e80000100a00 */
[----:B------:R1:W-:Y:S01]  /*5460*/  STL.64 [R1+0x998], R12 ;  /* 0x0009980c01007387 */ /* 0x0003e20000100a00 */
[----:B0-----:R-:W-:-:S04]  /*5470*/  IMAD.WIDE R6, R14, 0x2, R238 ;  /* 0x000000020e067825 */ /* 0x001fc800078e02ee */
[----:B-1----:R-:W-:Y:S01]  /*5480*/  IMAD.WIDE R12, R14, 0x2, R8 ;  /* 0x000000020e0c7825 */ /* 0x002fe200078e0208 */
[----:B------:R0:W-:Y:S04]  /*5490*/  STL.64 [R1+0x990], R6 ;  /* 0x0009900601007387 */ /* 0x0001e80000100a00 */
[----:B------:R1:W-:Y:S01]  /*54a0*/  STL.64 [R1+0x988], R12 ;  /* 0x0009880c01007387 */ /* 0x0003e20000100a00 */
[----:B0-----:R-:W-:-:S04]  /*54b0*/  IMAD.WIDE R6, R15, 0x2, R230 ;  /* 0x000000020f067825 */ /* 0x001fc800078e02e6 */
[C---:B-1----:R-:W-:Y:S01]  /*54c0*/  IMAD.WIDE R12, R15.reuse, 0x2, R228 ;  /* 0x000000020f0c7825 */ /* 0x042fe200078e02e4 */
[----:B------:R0:W-:Y:S04]  /*54d0*/  STL.64 [R1+0x980], R6 ;  /* 0x0009800601007387 */ /* 0x0001e80000100a00 */
[----:B------:R1:W-:Y:S01]  /*54e0*/  STL.64 [R1+0x978], R12 ;  /* 0x0009780c01007387 */ /* 0x0003e20000100a00 */
[----:B0-----:R-:W-:-:S04]  /*54f0*/  IMAD.WIDE R6, R15, 0x2, R238 ;  /* 0x000000020f067825 */ /* 0x001fc800078e02ee */
[----:B------:R-:W-:Y:S01]  /*5500*/  IMAD.WIDE R14, R15, 0x2, R8 ;  /* 0x000000020f0e7825 */ /* 0x000fe200078e0208 */
[----:B------:R0:W-:Y:S03]  /*5510*/  STL.64 [R1+0x970], R6 ;  /* 0x0009700601007387 */ /* 0x0001e60000100a00 */
[C---:B-1----:R-:W-:Y:S01]  /*5520*/  IMAD.WIDE R12, R16.reuse, 0x2, R230 ;  /* 0x00000002100c7825 */ /* 0x042fe200078e02e6 */
[----:B------:R1:W-:Y:S04]  /*5530*/  STL.64 [R1+0x968], R14 ;  /* 0x0009680e01007387 */ /* 0x0003e80000100a00 */
[----:B------:R2:W-:Y:S01]  /*5540*/  STL.64 [R1+0x960], R12 ;  /* 0x0009600c01007387 */ /* 0x0005e20000100a00 */
[----:B0-----:R-:W-:-:S04]  /*5550*/  IMAD.WIDE R6, R16, 0x2, R228 ;  /* 0x0000000210067825 */ /* 0x001fc800078e02e4 */
[C---:B-1----:R-:W-:Y:S01]  /*5560*/  IMAD.WIDE R14, R16.reuse, 0x2, R238 ;  /* 0x00000002100e7825 */ /* 0x042fe200078e02ee */
[----:B------:R0:W-:Y:S03]  /*5570*/  STL.64 [R1+0x958], R6 ;  /* 0x0009580601007387 */ /* 0x0001e60000100a00 */
[----:B--2---:R-:W-:Y:S01]  /*5580*/  IMAD.WIDE R12, R16, 0x2, R8 ;  /* 0x00000002100c7825 */ /* 0x004fe200078e0208 */
[----:B------:R1:W-:Y:S04]  /*5590*/  STL.64 [R1+0x950], R14 ;  /* 0x0009500e01007387 */ /* 0x0003e80000100a00 */
[----:B------:R2:W-:Y:S01]  /*55a0*/  STL.64 [R1+0x948], R12 ;  /* 0x0009480c01007387 */ /* 0x0005e20000100a00 */
[----:B0-----:R-:W-:-:S04]  /*55b0*/  IMAD.WIDE R6, R17, 0x2, R230 ;  /* 0x0000000211067825 */ /* 0x001fc800078e02e6 */
[C---:B-1----:R-:W-:Y:S01]  /*55c0*/  IMAD.WIDE R14, R17.reuse, 0x2, R228 ;  /* 0x00000002110e7825 */ /* 0x042fe200078e02e4 */
[----:B------:R0:W-:Y:S03]  /*55d0*/  STL.64 [R1+0x940], R6 ;  /* 0x0009400601007387 */ /* 0x0001e60000100a00 */
[C---:B--2---:R-:W-:Y:S01]  /*55e0*/  IMAD.WIDE R12, R17.reuse, 0x2, R238 ;  /* 0x00000002110c7825 */ /* 0x044fe200078e02ee */
        /* <DEDUP_REMOVED lines=9> */
[----:B-1----:R-:W-:Y:S01]  /*5680*/  IMAD.WIDE R14, R18, 0x2, R8 ;  /* 0x00000002120e7825 */ /* 0x002fe200078e0208 */
[----:B------:R0:W-:Y:S03]  /*5690*/  STL.64 [R1+0x910], R6 ;  /* 0x0009100601007387 */ /* 0x0001e60000100a00 */
[C---:B--2---:R-:W-:Y:S01]  /*56a0*/  IMAD.WIDE R12, R19.reuse, 0x2, R230 ;  /* 0x00000002130c7825 */ /* 0x044fe200078e02e6 */
        /* <DEDUP_REMOVED lines=35> */
[----:B--2---:R-:W-:-:S05]  /*58e0*/  IMAD.WIDE R12, R23, 0x2, R228 ;  /* 0x00000002170c7825 */ /* 0x004fca00078e02e4 */
[----:B------:R1:W-:Y:S01]  /*58f0*/  STL.64 [R1+0x878], R12 ;  /* 0x0008780c01007387 */ /* 0x0003e20000100a00 */
[----:B0-----:R-:W-:-:S03]  /*5900*/  IMAD.WIDE R6, R23, 0x2, R8 ;  /* 0x0000000217067825 */ /* 0x001fc600078e0208 */
[----:B------:R0:W-:Y:S04]  /*5910*/  STL.64 [R1+0x870], R14 ;  /* 0x0008700e01007387 */ /* 0x0001e80000100a00 */
[----:B------:R2:W-:Y:S01]  /*5920*/  STL.64 [R1+0x868], R6 ;  /* 0x0008680601007387 */ /* 0x0005e20000100a00 */
[----:B-1----:R-:W-:-:S05]  /*5930*/  IMAD.WIDE R12, R11, 0x2, R230 ;  /* 0x000000020b0c7825 */ /* 0x002fca00078e02e6 */
[----:B------:R1:W-:Y:S01]  /*5940*/  STL.64 [R1+0x860], R12 ;  /* 0x0008600c01007387 */ /* 0x0003e20000100a00 */
[----:B0-----:R-:W-:-:S04]  /*5950*/  IMAD.WIDE R14, R11, 0x2, R238 ;  /* 0x000000020b0e7825 */ /* 0x001fc800078e02ee */
[----:B--2---:R-:W-:-:S05]  /*5960*/  IMAD.WIDE R6, R11, 0x2, R228 ;  /* 0x000000020b067825 */ /* 0x004fca00078e02e4 */
[----:B------:R0:W-:Y:S01]  /*5970*/  STL.64 [R1+0x858], R6 ;  /* 0x0008580601007387 */ /* 0x0001e20000100a00 */
[----:B-1----:R-:W-:-:S03]  /*5980*/  IMAD.WIDE R12, R11, 0x2, R8 ;  /* 0x000000020b0c7825 */ /* 0x002fc600078e0208 */
[----:B------:R1:W-:Y:S01]  /*5990*/  STL.64 [R1+0x850], R14 ;  /* 0x0008500e01007387 */ /* 0x0003e20000100a00 */
[----:B------:R-:W-:-:S03]  /*59a0*/  IMAD R11, R3, 0x11, RZ ;  /* 0x00000011030b7824 */ /* 0x000fc600078e02ff */
[----:B------:R2:W-:Y:S01]  /*59b0*/  STL.64 [R1+0x848], R12 ;  /* 0x0008480c01007387 */ /* 0x0005e20000100a00 */
[----:B0-----:R-:W-:-:S04]  /*59c0*/  IMAD.WIDE R6, R2, 0x2, R230 ;  /* 0x0000000202067825 */ /* 0x001fc800078e02e6 */
[C---:B-1----:R-:W-:Y:S01]  /*59d0*/  IMAD.WIDE R14, R2.reuse, 0x2, R238 ;  /* 0x00000002020e7825 */ /* 0x042fe200078e02ee */
[----:B------:R0:W-:Y:S03]  /*59e0*/  STL.64 [R1+0x840], R6 ;  /* 0x0008400601007387 */ /* 0x0001e60000100a00 */
[----:B--2---:R-:W-:-:S05]  /*59f0*/  IMAD.WIDE R12, R2, 0x2, R228 ;  /* 0x00000002020c7825 */ /* 0x004fca00078e02e4 */
[----:B------:R1:W-:Y:S01]  /*5a00*/  STL.64 [R1+0x838], R12 ;  /* 0x0008380c01007387 */ /* 0x0003e20000100a00 */
[----:B0-----:R-:W-:-:S03]  /*5a10*/  IMAD.WIDE R6, R2, 0x2, R8 ;  /* 0x0000000202067825 */ /* 0x001fc600078e0208 */
[----:B------:R0:W-:Y:S01]  /*5a20*/  STL.64 [R1+0x830], R14 ;  /* 0x0008300e01007387 */ /* 0x0001e20000100a00 */
[----:B------:R-:W-:-:S03]  /*5a30*/  IMAD.SHL.U32 R2, R3, 0x10, RZ ;  /* 0x0000001003027824 */ /* 0x000fc600078e00ff */
        /* <DEDUP_REMOVED lines=17> */
[----:B------:R-:W-:-:S03]  /*5b50*/  IMAD R2, R3, 0xe, RZ ;  /* 0x0000000e03027824 */ /* 0x000fc600078e02ff */
        /* <DEDUP_REMOVED lines=105> */
[----:B0-----:R-:W-:-:S05]  /*61f0*/  IMAD.WIDE R6, R2, 0x2, R238 ;  /* 0x0000000202067825 */ /* 0x001fca00078e02ee */
[----:B------:R0:W-:Y:S01]  /*6200*/  STL.64 [R1+0x670], R6 ;  /* 0x0006700601007387 */ /* 0x0001e20000100a00 */
[----:B-1----:R-:W-:-:S03]  /*6210*/  IMAD.WIDE R12, R11, 0x2, R230 ;  /* 0x000000020b0c7825 */ /* 0x002fc600078e02e6 */
        /* <DEDUP_REMOVED lines=12> */
[----:B------:R-:W-:Y:S04]  /*62e0*/  STL.64 [R1+0x638], R14 ;  /* 0x0006380e01007387 */ /* 0x000fe80000100a00 */
[----:B------:R-:W-:Y:S01]  /*62f0*/  STL.64 [R1+0x630], R12 ;  /* 0x0006300c01007387 */ /* 0x000fe20000100a00 */
[----:B0-----:R-:W-:-:S04]  /*6300*/  IMAD.WIDE R6, R10, 0x2, R8 ;  /* 0x000000020a067825 */ /* 0x001fc800078e0208 */
[C---:B------:R-:W-:Y:S02]  /*6310*/  IMAD.WIDE R10, R3.reuse, 0x2, R230 ;  /* 0x00000002030a7825 */ /* 0x040fe400078e02e6 */
[----:B------:R0:W5:Y:S04]  /*6320*/  LDL.LU.64 R230, [R1+0xc18] ;  /* 0x000c180001e67983 */ /* 0x0001680000300a00 */
[----:B------:R1:W-:Y:S02]  /*6330*/  STL.64 [R1+0x628], R6 ;  /* 0x0006280601007387 */ /* 0x0003e40000100a00 */
[C---:B-1----:R-:W-:Y:S02]  /*6340*/  IMAD.WIDE R6, R3.reuse, 0x2, R228 ;  /* 0x0000000203067825 */ /* 0x042fe400078e02e4 */
[----:B------:R0:W5:Y:S04]  /*6350*/  LDL.LU.64 R228, [R1+0xc10] ;  /* 0x000c100001e47983 */ /* 0x0001680000300a00 */
[----:B------:R1:W-:Y:S02]  /*6360*/  STL.64 [R1+0x620], R10 ;  /* 0x0006200a01007387 */ /* 0x0003e40000100a00 */
[----:B-1----:R-:W-:-:S02]  /*6370*/  IMAD.WIDE R10, R3, 0x2, R238 ;  /* 0x00000002030a7825 */ /* 0x002fc400078e02ee */
[----:B------:R0:W5:Y:S01]  /*6380*/  LDL.LU.64 R238, [R1+0xc08] ;  /* 0x000c080001ee7983 */ /* 0x0001620000300a00 */
[----:B------:R-:W-:Y:S01]  /*6390*/  UMOV UR15, 0x80000020 ;  /* 0x80000020000f7882 */ /* 0x000fe20000000000 */
[----:B------:R-:W-:Y:S02]  /*63a0*/  IMAD.U32 R2, RZ, RZ, UR18 ;  /* 0x00000012ff027e24 */ /* 0x000fe4000f8e00ff */
[----:B------:R1:W-:Y:S04]  /*63b0*/  STL.64 [R1+0x618], R6 ;  /* 0x0006180601007387 */ /* 0x0003e80000100a00 */
[----:B------:R0:W-:Y:S01]  /*63c0*/  STL.64 [R1+0x610], R10 ;  /* 0x0006100a01007387 */ /* 0x0001e20000100a00 */
[----:B-1----:R-:W-:-:S04]  /*63d0*/  IMAD.WIDE R6, R3, 0x2, R8 ;  /* 0x0000000203067825 */ /* 0x002fc800078e0208 */
[----:B------:R-:W-:Y:S01]  /*63e0*/  IMAD.U32 R3, RZ, RZ, UR19 ;  /* 0x00000013ff037e24 */ /* 0x000fe2000f8e00ff */
[----:B------:R0:W-:Y:S06]  /*63f0*/  STL.64 [R1+0x608], R6 ;  /* 0x0006080601007387 */ /* 0x0001ec0000100a00 */
.L_x_1:
[----:B0-----:R-:W2:Y:S04]  /*6400*/  LDL.64 R10, [R1+0x540] ;  /* 0x00054000010a7983 */ /* 0x001ea80000100a00 */
[----:B------:R-:W-:Y:S04]  /*6410*/  STL.64 [R1+0xf18], R214 ;  /* 0x000f18d601007387 */ /* 0x000fe80000100a00 */
[----:B------:R-:W-:Y:S04]  /*6420*/  STL.64 [R1+0xf10], R212 ;  /* 0x000f10d401007387 */ /* 0x000fe80000100a00 */
[----:B------:R0:W-:Y:S04]  /*6430*/  STL.64 [R1+0xf08], R210 ;  /* 0x000f08d201007387 */ /* 0x0001e80000100a00 */
[----:B0-----:R-:W3:Y:S04]  /*6440*/  LDL.64 R210, [R1+0x610] ;  /* 0x0006100001d27983 */ /* 0x001ee80000100a00 */
[----:B------:R0:W-:Y:S04]  /*6450*/  STL.64 [R1+0xf00], R208 ;  /* 0x000f00d001007387 */ /* 0x0001e80000100a00 */
[----:B0-----:R-:W4:Y:S04]  /*6460*/  LDL.64 R208, [R1+0x618] ;  /* 0x0006180001d07983 */ /* 0x001f280000100a00 */
[----:B------:R0:W-:Y:S04]  /*6470*/  STL.64 [R1+0xef8], R206 ;  /* 0x000ef8ce01007387 */ /* 0x0001e80000100a00 */
[----:B0-----:R-:W3:Y:S04]  /*6480*/  LDL.64 R206, [R1+0x550] ;  /* 0x0005500001ce7983 */ /* 0x001ee80000100a00 */
[----:B------:R0:W-:Y:S04]  /*6490*/  STL.64 [R1+0xef0], R204 ;  /* 0x000ef0cc01007387 */ /* 0x0001e80000100a00 */
[----:B0-----:R-:W4:Y:S04]  /*64a0*/  LDL.64 R204, [R1+0x538] ;  /* 0x0005380001cc7983 */ /* 0x001f280000100a00 */
[----:B------:R0:W-:Y:S04]  /*64b0*/  STL.64 [R1+0xee8], R202 ;  /* 0x000ee8ca01007387 */ /* 0x0001e80000100a00 */
[----:B0-----:R-:W3:Y:S01]  /*64c0*/  LDL.64 R202, [R1+0x548] ;  /* 0x0005480001ca7983 */ /* 0x001ee20000100a00 */
[----:B------:R-:W-:-:S02]  /*64d0*/  MOV R6, UR52 ;  /* 0x0000003400067c02 */ /* 0x000fc40008000f00 */
[----:B------:R-:W-:Y:S01]  /*64e0*/  ISETP.GT.AND P2, PT, R4, RZ, PT ;  /* 0x000000ff0400720c */ /* 0x000fe20003f44270 */
[----:B------:R-:W-:Y:S01]  /*64f0*/  STL.64 [R1+0xee0], R200 ;  /* 0x000ee0c801007387 */ /* 0x000fe20000100a00 */
[----:B------:R-:W-:Y:S02]  /*6500*/  PRMT R22, RZ, 0x7610, R22 ;  /* 0x00007610ff167816 */ /* 0x000fe40000000016 */
[----:B------:R-:W-:Y:S01]  /*6510*/  PRMT R21, RZ, 0x7610, R21 ;  /* 0x00007610ff157816 */ /* 0x000fe20000000015 */
[----:B------:R-:W-:Y:S01]  /*6520*/  STL.64 [R1+0xed8], R198 ;  /* 0x000ed8c601007387 */ /* 0x000fe20000100a00 */
[----:B------:R-:W-:Y:S02]  /*6530*/  PRMT R20, RZ, 0x7610, R20 ;  /* 0x00007610ff147816 */ /* 0x000fe40000000014 */
[----:B------:R-:W-:Y:S01]  /*6540*/  PRMT R23, RZ, 0x7610, R23 ;  /* 0x00007610ff177816 */ /* 0x000fe20000000017 */
[----:B------:R-:W-:Y:S01]  /*6550*/  STL.64 [R1+0xed0], R196 ;  /* 0x000ed0c401007387 */ /* 0x000fe20000100a00 */
[----:B------:R-:W-:-:S02]  /*6560*/  PRMT R19, RZ, 0x7610, R19 ;  /* 0x00007610ff137816 */ /* 0x000fc40000000013 */
[----:B------:R-:W-:Y:S01]  /*6570*/  PRMT R17, RZ, 0x7610, R17 ;  /* 0x00007610ff117816 */ /* 0x000fe20000000011 */
[----:B------:R-:W-:Y:S01]  /*6580*/  STL.64 [R1+0xec8], R194 ;  /* 0x000ec8c201007387 */ /* 0x000fe20000100a00 */
[----:B------:R-:W-:Y:S02]  /*6590*/  PRMT R16, RZ, 0x7610, R16 ;  /* 0x00007610ff107816 */ /* 0x000fe40000000010 */
[----:B------:R-:W-:Y:S01]  /*65a0*/  PRMT R18, RZ, 0x7610, R18 ;  /* 0x00007610ff127816 */ /* 0x000fe20000000012 */
[----:B------:R-:W-:Y:S01]  /*65b0*/  STL.64 [R1+0xec0], R192 ;  /* 0x000ec0c001007387 */ /* 0x000fe20000100a00 */
[----:B------:R-:W-:Y:S02]  /*65c0*/  PRMT R15, RZ, 0x7610, R15 ;  /* 0x00007610ff0f7816 */ /* 0x000fe4000000000f */
[----:B------:R-:W-:Y:S01]  /*65d0*/  PRMT R14, RZ, 0x7610, R14 ;  /* 0x00007610ff0e7816 */ /* 0x000fe2000000000e */
[----:B------:R-:W-:Y:S01]  /*65e0*/  STL.64 [R1+0xeb8], R190 ;  /* 0x000eb8be01007387 */ /* 0x000fe20000100a00 */
[----:B------:R-:W-:-:S02]  /*65f0*/  LOP3.LUT R251, R251, R250, RZ, 0x3c, !PT ;  /* 0x000000fafbfb7212 */ /* 0x000fc400078e3cff */
[----:B------:R-:W-:Y:S01]  /*6600*/  LOP3.LUT R249, R249, R248, RZ, 0x3c, !PT ;  /* 0x000000f8f9f97212 */ /* 0x000fe200078e3cff */
[----:B------:R-:W-:Y:S01]  /*6610*/  STL.64 [R1+0xeb0], R188 ;  /* 0x000eb0bc01007387 */ /* 0x000fe20000100a00 */
[----:B------:R-:W-:Y:S02]  /*6620*/  LOP3.LUT R247, R247, R246, RZ, 0x3c, !PT ;  /* 0x000000f6f7f77212 */ /* 0x000fe400078e3cff */
[----:B------:R-:W-:Y:S01]  /*6630*/  LOP3.LUT R245, R245, R244, RZ, 0x3c, !PT ;  /* 0x000000f4f5f57212 */ /* 0x000fe200078e3cff */
[----:B------:R-:W-:Y:S01]  /*6640*/  STL.64 [R1+0xea8], R186 ;  /* 0x000ea8ba01007387 */ /* 0x000fe20000100a00 */
[----:B------:R-:W-:Y:S02]  /*6650*/  LOP3.LUT R243, R243, R242, RZ, 0x3c, !PT ;  /* 0x000000f2f3f37212 */ /* 0x000fe400078e3cff */
[----:B------:R-:W-:Y:S01]  /*6660*/  LOP3.LUT R241, R241, R240, RZ, 0x3c, !PT ;  /* 0x000000f0f1f17212 */ /* 0x000fe200078e3cff */
[----:B------:R-:W-:Y:S01]  /*6670*/  STL.64 [R1+0xea0], R184 ;  /* 0x000ea0b801007387 */ /* 0x000fe20000100a00 */
[----:B------:R-:W-:-:S02]  /*6680*/  LOP3.LUT R237, R237, R236, RZ, 0x3c, !PT ;  /* 0x000000eceded7212 */ /* 0x000fc400078e3cff */
[----:B------:R-:W-:Y:S01]  /*6690*/  LOP3.LUT R235, R235, R234, RZ, 0x3c, !PT ;  /* 0x000000eaebeb7212 */ /* 0x000fe200078e3cff */
[----:B------:R-:W-:Y:S01]  /*66a0*/  STL.64 [R1+0xe98], R182 ;  /* 0x000e98b601007387 */ /* 0x000fe20000100a00 */
[----:B------:R-:W-:Y:S02]  /*66b0*/  LOP3.LUT R233, R233, R232, RZ, 0x3c, !PT ;  /* 0x000000e8e9e97212 */ /* 0x000fe400078e3cff */
[----:B-----5:R-:W-:Y:S01]  /*66c0*/  LOP3.LUT R231, R231, R230, RZ, 0x3c, !PT ;  /* 0x000000e6e7e77212 */ /* 0x020fe200078e3cff */
[----:B------:R-:W-:Y:S01]  /*66d0*/  STL.64 [R1+0xe90], R180 ;  /* 0x000e90b401007387 */ /* 0x000fe20000100a00 */
[----:B------:R-:W-:Y:S01]  /*66e0*/  LOP3.LUT R229, R229, R228, RZ, 0x3c, !PT ;  /* 0x000000e4e5e57212 */ /* 0x000fe200078e3cff */
[----:B------:R-:W-:Y:S01]  /*66f0*/  UMOV UR13, 0x40000040 ;  /* 0x40000040000d7882 */ /* 0x000fe20000000000 */
[----:B------:R-:W-:Y:S01]  /*6700*/  MOV R213, UR49 ;  /* 0x0000003100d57c02 */ /* 0x000fe20008000f00 */
[----:B------:R-:W-:Y:S01]  /*6710*/  STL.64 [R1+0xe88], R178 ;  /* 0x000e88b201007387 */ /* 0x000fe20000100a00 */
[----:B------:R-:W-:Y:S01]  /*6720*/  MOV R214, UR48 ;  /* 0x0000003000d67c02 */ /* 0x000fe20008000f00 */
[----:B------:R-:W-:Y:S01]  /*6730*/  UMOV UR50, UR14 ;  /* 0x0000000e00327c82 */ /* 0x000fe20008000000 */
[----:B------:R-:W-:Y:S01]  /*6740*/  UMOV UR51, UR15 ;  /* 0x0000000f00337c82 */ /* 0x000fe20008000000 */
[----:B------:R-:W-:Y:S01]  /*6750*/  STL.64 [R1+0xe80], R176 ;  /* 0x000e80b001007387 */ /* 0x000fe20000100a00 */
[----:B------:R-:W-:-:S03]  /*6760*/  MOV R215, UR53 ;  /* 0x0000003500d77c02 */ /* 0x000fc60008000f00 */
[----:B------:R-:W-:Y:S04]  /*6770*/  STL.64 [R1+0xe78], R174 ;  /* 0x000e78ae01007387 */ /* 0x000fe80000100a00 */
[----:B------:R-:W-:Y:S04]  /*6780*/  STL.64 [R1+0xe70], R172 ;  /* 0x000e70ac01007387 */ /* 0x000fe80000100a00 */
[----:B------:R-:W-:Y:S04]  /*6790*/  STL.64 [R1+0xe68], R170 ;  /* 0x000e68aa01007387 */ /* 0x000fe80000100a00 */
[----:B------:R-:W-:Y:S04]  /*67a0*/  STL.64 [R1+0xe60], R168 ;  /* 0x000e60a801007387 */ /* 0x000fe80000100a00 */
[----:B------:R-:W-:Y:S04]  /*67b0*/  STL.64 [R1+0xe58], R166 ;  /* 0x000e58a601007387 */ /* 0x000fe80000100a00 */
[----:B------:R-:W-:Y:S04]  /*67c0*/  STL.64 [R1+0xe50], R164 ;  /* 0x000e50a401007387 */ /* 0x000fe80000100a00 */
[----:B------:R-:W-:Y:S04]  /*67d0*/  STL.64 [R1+0xe48], R162 ;  /* 0x000e48a201007387 */ /* 0x000fe80000100a00 */
[----:B------:R0:W-:Y:S04]  /*67e0*/  STL.64 [R1+0xe40], R160 ;  /* 0x000e40a001007387 */ /* 0x0001e80000100a00 */
[----:B------:R1:W-:Y:S04]  /*67f0*/  STL.64 [R1+0xe38], R158 ;  /* 0x000e389e01007387 */ /* 0x0003e80000100a00 */
[----:B------:R-:W-:Y:S04]  /*6800*/  STL.64 [R1+0xe30], R156 ;  /* 0x000e309c01007387 */ /* 0x000fe80000100a00 */
[----:B------:R-:W-:Y:S04]  /*6810*/  STL.64 [R1+0xe28], R154 ;  /* 0x000e289a01007387 */ /* 0x000fe80000100a00 */
[----:B------:R-:W-:Y:S01]  /*6820*/  STL.64 [R1+0xe20], R152 ;  /* 0x000e209801007387 */ /* 0x000fe20000100a00 */
[----:B0-----:R-:W-:Y:S01]  /*6830*/  PRMT R160, RZ, 0x7610, R160 ;  /* 0x00007610ffa07816 */ /* 0x001fe200000000a0 */
[----:B-1----:R-:W0:Y:S02]  /*6840*/  LDC R159, c[0x0][0x23c] ;  /* 0x00008f00ff9f7b82 */ /* 0x002e240000000800 */
[----:B------:R-:W-:Y:S04]  /*6850*/  STL.64 [R1+0xe18], R150 ;  /* 0x000e189601007387 */ /* 0x000fe80000100a00 */
        /* <DEDUP_REMOVED lines=63> */
[----:B------:R1:W-:Y:S04]  /*6c50*/  STL [R1+0xc18], R252 ;  /* 0x000c18fc01007387 */ /* 0x0003e80000100800 */
[----:B------:R-:W-:Y:S04]  /*6c60*/  STL.64 [R1+0xc08], R238 ;  /* 0x000c08ee01007387 */ /* 0x000fe80000100a00 */
[----:B------:R-:W4:Y:S01]  /*6c70*/  LDL.64 R12, [R1+0x608] ;  /* 0x00060800010c7983 */ /* 0x000f220000100a00 */
[----:B--2---:R-:W-:-:S02]  /*6c80*/  IADD3 R8, P1, R10, R2, RZ ;  /* 0x000000020a087210 */ /* 0x004fc40007f3e0ff */
[----:B-1----:R-:W-:Y:S01]  /*6c90*/  MOV R252, UR56 ;  /* 0x0000003800fc7c02 */ /* 0x002fe20008000f00 */
[----:B------:R3:W-:Y:S01]  /*6ca0*/  STL [R1+0xbbc], R6 ;  /* 0x000bbc0601007387 */ /* 0x0007e20000100800 */
[----:B------:R-:W-:Y:S01]  /*6cb0*/  PRMT R161, RZ, 0x7610, R161 ;  /* 0x00007610ffa17816 */ /* 0x000fe200000000a1 */
[----:B------:R-:W-:Y:S01]  /*6cc0*/  IMAD.X R9, R11, 0x1, R3, P1 ;  /* 0x000000010b097824 */ /* 0x000fe200008e0603 */
[----:B------:R-:W-:Y:S01]  /*6cd0*/  PRMT R168, RZ, 0x7610, R168 ;  /* 0x00007610ffa87816 */ /* 0x000fe200000000a8 */
[----:B------:R-:W-:Y:S01]  /*6ce0*/  STL [R1+0xf20], R252 ;  /* 0x000f20fc01007387 */ /* 0x000fe20000100800 */
[----:B------:R-:W-:Y:S02]  /*6cf0*/  PRMT R167, RZ, 0x7610, R167 ;  /* 0x00007610ffa77816 */ /* 0x000fe400000000a7 */
[----:B------:R-:W-:Y:S01]  /*6d00*/  PRMT R147, RZ, 0x7610, R147 ;  /* 0x00007610ff937816 */ /* 0x000fe20000000093 */
[----:B------:R-:W2:Y:S01]  /*6d10*/  LDL.64 R182, [R1+0x620] ;  /* 0x0006200001b67983 */ /* 0x000ea20000100a00 */
[----:B------:R-:W-:-:S02]  /*6d20*/  PRMT R148, RZ, 0x7610, R148 ;  /* 0x00007610ff947816 */ /* 0x000fc40000000094 */
[----:B---3--:R-:W-:Y:S01]  /*6d30*/  IADD3 R6, P0, R202, R2, RZ ;  /* 0x00000002ca067210 */ /* 0x008fe20007f1e0ff */
[----:B------:R-:W3:Y:S01]  /*6d40*/  LDL.64 R180, [R1+0x638] ;  /* 0x0006380001b47983 */ /* 0x000ee20000100a00 */
[----:B------:R-:W-:Y:S02]  /*6d50*/  PRMT R149, RZ, 0x7610, R149 ;  /* 0x00007610ff957816 */ /* 0x000fe40000000095 */
[----:B------:R-:W-:Y:S01]  /*6d60*/  PRMT R146, RZ, 0x7610, R146 ;  /* 0x00007610ff927816 */ /* 0x000fe20000000092 */
[----:B------:R-:W3:Y:S01]  /*6d70*/  LDL.64 R174, [R1+0x628] ;  /* 0x0006280001ae7983 */ /* 0x000ee20000100a00 */
[----:B------:R-:W-:Y:S01]  /*6d80*/  IMAD.X R7, R203, 0x1, R3, P0 ;  /* 0x00000001cb077824 */ /* 0x000fe200000e0603 */
[----:B------:R-:W-:Y:S02]  /*6d90*/  PRMT R131, RZ, 0x7610, R131 ;  /* 0x00007610ff837816 */ /* 0x000fe40000000083 */
[----:B------:R-:W3:Y:S01]  /*6da0*/  LDL.64 R172, [R1+0x640] ;  /* 0x0006400001ac7983 */ /* 0x000ee20000100a00 */
[----:B------:R-:W-:-:S02]  /*6db0*/  PRMT R132, RZ, 0x7610, R132 ;  /* 0x00007610ff847816 */ /* 0x000fc40000000084 */
[----:B------:R-:W-:Y:S01]  /*6dc0*/  PRMT R133, RZ, 0x7610, R133 ;  /* 0x00007610ff857816 */ /* 0x000fe20000000085 */
[----:B------:R-:W3:Y:S01]  /*6dd0*/  LDL.64 R178, [R1+0x630] ;  /* 0x0006300001b27983 */ /* 0x000ee20000100a00 */
[----:B------:R-:W-:Y:S02]  /*6de0*/  PRMT R130, RZ, 0x7610, R130 ;  /* 0x00007610ff827816 */ /* 0x000fe40000000082 */
[----:B------:R-:W-:Y:S01]  /*6df0*/  PRMT R115, RZ, 0x7610, R115 ;  /* 0x00007610ff737816 */ /* 0x000fe20000000073 */
[----:B------:R-:W3:Y:S01]  /*6e00*/  LDL.64 R170, [R1+0x650] ;  /* 0x0006500001aa7983 */ /* 0x000ee20000100a00 */
[----:B----4-:R-:W-:Y:S02]  /*6e10*/  IADD3 R10, P0, R204, R2, RZ ;  /* 0x00000002cc0a7210 */ /* 0x010fe40007f1e0ff */
[----:B------:R-:W-:Y:S01]  /*6e20*/  PRMT R116, RZ, 0x7610, R116 ;  /* 0x00007610ff747816 */ /* 0x000fe20000000074 */
[----:B------:R1:W4:Y:S01]  /*6e30*/  @P2 LDG.E.U16 R22, desc[UR6][R6.64] ;  /* 0x0000000606162981 */ /* 0x000322000c1e1500 */
[----:B------:R-:W-:Y:S01]  /*6e40*/  PRMT R117, RZ, 0x7610, R117 ;  /* 0x00007610ff757816 */ /* 0x000fe20000000075 */
[----:B------:R-:W-:Y:S01]  /*6e50*/  IMAD.X R11, R205, 0x1, R3, P0 ;  /* 0x00000001cd0b7824 */ /* 0x000fe200000e0603 */
[----:B------:R-:W-:Y:S01]  /*6e60*/  PRMT R114, RZ, 0x7610, R114 ;  /* 0x00007610ff727816 */ /* 0x000fe20000000072 */
[----:B------:R0:W4:Y:S01]  /*6e70*/  @P2 LDG.E.U16 R21, desc[UR6][R8.64] ;  /* 0x0000000608152981 */ /* 0x000122000c1e1500 */
[----:B------:R-:W-:-:S02]  /*6e80*/  PRMT R99, RZ, 0x7610, R99 ;  /* 0x00007610ff637816 */ /* 0x000fc40000000063 */
[----:B------:R-:W-:Y:S01]  /*6e90*/  PRMT R100, RZ, 0x7610, R100 ;  /* 0x00007610ff647816 */ /* 0x000fe20000000064 */
[----:B------:R-:W4:Y:S01]  /*6ea0*/  @P2 LDG.E.U16 R20, desc[UR6][R10.64] ;  /* 0x000000060a142981 */ /* 0x000f22000c1e1500 */
[----:B------:R-:W-:Y:S02]  /*6eb0*/  PRMT R101, RZ, 0x7610, R101 ;  /* 0x00007610ff657816 */ /* 0x000fe40000000065 */
[-C--:B-1----:R-:W-:Y:S01]  /*6ec0*/  IADD3 R6, P1, R206, R2.reuse, RZ ;  /* 0x00000002ce067210 */ /* 0x082fe20007f3e0ff */
[----:B------:R-:W4:Y:S01]  /*6ed0*/  LDL.64 R176, [R1+0x658] ;  /* 0x0006580001b07983 */ /* 0x000f220000100a00 */
[----:B------:R-:W-:Y:S02]  /*6ee0*/  PRMT R98, RZ, 0x7610, R98 ;  /* 0x00007610ff627816 */ /* 0x000fe40000000062 */
[----:B------:R-:W-:Y:S01]  /*6ef0*/  PRMT R164, RZ, 0x7610, R164 ;  /* 0x00007610ffa47816 */ /* 0x000fe200000000a4 */
[----:B------:R-:W-:Y:S01]  /*6f00*/  IMAD.X R7, R207, 0x1, R3, P1 ;  /* 0x00000001cf077824 */ /* 0x000fe200008e0603 */
[----:B0-----:R-:W-:Y:S01]  /*6f10*/  IADD3 R8, P1, R208, R2, RZ ;  /* 0x00000002d0087210 */ /* 0x001fe20007f3e0ff */
[----:B------:R-:W4:Y:S01]  /*6f20*/  LDL.64 R184, [R1+0x7e0] ;  /* 0x0007e00001b87983 */ /* 0x000f220000100a00 */
[----:B------:R-:W-:-:S02]  /*6f30*/  PRMT R165, RZ, 0x7610, R165 ;  /* 0x00007610ffa57816 */ /* 0x000fc400000000a5 */
[----:B------:R-:W-:Y:S01]  /*6f40*/  PRMT R166, RZ, 0x7610, R166 ;  /* 0x00007610ffa67816 */ /* 0x000fe200000000a6 */
[----:B------:R-:W-:Y:S01]  /*6f50*/  IMAD.X R9, R209, 0x1, R3, P1 ;  /* 0x00000001d1097824 */ /* 0x000fe200008e0603 */
[----:B------:R-:W-:Y:S01]  /*6f60*/  ISETP.GT.AND P0, PT, R4, 0x1, PT ;  /* 0x000000010400780c */ /* 0x000fe20003f04270 */
[----:B------:R0:W4:Y:S01]  /*6f70*/  @P2 LDG.E.U16 R23, desc[UR6][R6.64] ;  /* 0x0000000606172981 */ /* 0x000122000c1e1500 */
[----:B------:R-:W-:Y:S02]  /*6f80*/  PRMT R163, RZ, 0x7610, R163 ;  /* 0x00007610ffa37816 */ /* 0x000fe400000000a3 */
[----:B------:R-:W-:Y:S02]  /*6f90*/  PRMT R143, RZ, 0x7610, R143 ;  /* 0x00007610ff8f7816 */ /* 0x000fe4000000008f */
[----:B------:R-:W-:Y:S02]  /*6fa0*/  PRMT R144, RZ, 0x7610, R144 ;  /* 0x00007610ff907816 */ /* 0x000fe40000000090 */
[----:B------:R-:W-:-:S02]  /*6fb0*/  PRMT R145, RZ, 0x7610, R145 ;  /* 0x00007610ff917816 */ /* 0x000fc40000000091 */
[----:B------:R-:W-:Y:S02]  /*6fc0*/  PRMT R142, RZ, 0x7610, R142 ;  /* 0x00007610ff8e7816 */ /* 0x000fe4000000008e */
[----:B0-----:R-:W-:Y:S01]  /*6fd0*/  IADD3 R6, P2, R210, R2, RZ ;  /* 0x00000002d2067210 */ /* 0x001fe20007f5e0ff */
[----:B------:R2:W4:Y:S01]  /*6fe0*/  @P0 LDG.E.U16 R160, desc[UR6][R8.64] ;  /* 0x0000000608a00981 */ /* 0x000522000c1e1500 */
[----:B------:R-:W-:Y:S02]  /*6ff0*/  PRMT R127, RZ, 0x7610, R127 ;  /* 0x00007610ff7f7816 */ /* 0x000fe4000000007f */
[----:B------:R-:W-:Y:S01]  /*7000*/  PRMT R128, RZ, 0x7610, R128 ;  /* 0x00007610ff807816 */ /* 0x000fe20000000080 */
[----:B------:R-:W-:Y:S01]  /*7010*/  IMAD.X R7, R211, 0x1, R3, P2 ;  /* 0x00000001d3077824 */ /* 0x000fe200010e0603 */
[----:B------:R-:W-:Y:S02]  /*7020*/  PRMT R129, RZ, 0x7610, R129 ;  /* 0x00007610ff817816 */ /* 0x000fe40000000081 */
[----:B------:R-:W-:-:S02]  /*7030*/  PRMT R126, RZ, 0x7610, R126 ;  /* 0x00007610ff7e7816 */ /* 0x000fc4000000007e */
[----:B------:R3:W4:Y:S01]  /*7040*/  @P0 LDG.E.U16 R161, desc[UR6][R6.64] ;  /* 0x0000000606a10981 */ /* 0x000722000c1e1500 */
[----:B------:R-:W-:Y:S02]  /*7050*/  PRMT R111, RZ, 0x7610, R111 ;  /* 0x00007610ff6f7816 */ /* 0x000fe4000000006f */
[----:B------:R-:W-:Y:S02]  /*7060*/  PRMT R112, RZ, 0x7610, R112 ;  /* 0x00007610ff707816 */ /* 0x000fe40000000070 */
[----:B------:R-:W-:Y:S02]  /*7070*/  PRMT R113, RZ, 0x7610, R113 ;  /* 0x00007610ff717816 */ /* 0x000fe40000000071 */
[----:B------:R-:W-:Y:S02]  /*7080*/  PRMT R110, RZ, 0x7610, R110 ;  /* 0x00007610ff6e7816 */ /* 0x000fe4000000006e */
[----:B------:R-:W-:Y:S02]  /*7090*/  PRMT R96, RZ, 0x7610, R96 ;  /* 0x00007610ff607816 */ /* 0x000fe40000000060 */
[----:B------:R-:W-:-:S02]  /*70a0*/  PRMT R97, RZ, 0x7610, R97 ;  /* 0x00007610ff617816 */ /* 0x000fc40000000061 */
        /* <DEDUP_REMOVED lines=34> */
[----:B------:R-:W-:Y:S01]  /*72d0*/  PRMT R102, RZ, 0x7610, R102 ;  /* 0x00007610ff667816 */ /* 0x000fe20000000066 */
[----:B------:R-:W0:Y:S01]  /*72e0*/  S2R R151, SR_TID.X ;  /* 0x0000000000977919 */ /* 0x000e220000002100 */
[----:B------:R-:W-:-:S02]  /*72f0*/  LOP3.LUT R250, R251, R250, RZ, 0x3c, !PT ;  /* 0x000000fafbfa7212 */ /* 0x000fc400078e3cff */
[----:B------:R-:W-:Y:S02]  /*7300*/  LOP3.LUT R248, R249, R248, RZ, 0x3c, !PT ;  /* 0x000000f8f9f87212 */ /* 0x000fe400078e3cff */
[----:B------:R-:W-:Y:S02]  /*7310*/  LOP3.LUT R246, R247, R246, RZ, 0x3c, !PT ;  /* 0x000000f6f7f67212 */ /* 0x000fe400078e3cff */
[----:B------:R-:W-:Y:S02]  /*7320*/  LOP3.LUT R244, R245, R244, RZ, 0x3c, !PT ;  /* 0x000000f4f5f47212 */ /* 0x000fe400078e3cff */
[----:B------:R-:W-:Y:S02]  /*7330*/  LOP3.LUT R242, R243, R242, RZ, 0x3c, !PT ;  /* 0x000000f2f3f27212 */ /* 0x000fe400078e3cff */
[----:B------:R-:W-:Y:S02]  /*7340*/  LOP3.LUT R240, R241, R240, RZ, 0x3c, !PT ;  /* 0x000000f0f1f07212 */ /* 0x000fe400078e3cff */
[----:B------:R-:W-:-:S02]  /*7350*/  LOP3.LUT R236, R237, R236, RZ, 0x3c, !PT ;  /* 0x000000ecedec7212 */ /* 0x000fc400078e3cff */
[----:B------:R-:W-:Y:S02]  /*7360*/  LOP3.LUT R234, R235, R234, RZ, 0x3c, !PT ;  /* 0x000000eaebea7212 */ /* 0x000fe400078e3cff */
[----:B------:R-:W-:Y:S02]  /*7370*/  LOP3.LUT R232, R233, R232, RZ, 0x3c, !PT ;  /* 0x000000e8e9e87212 */ /* 0x000fe400078e3cff */
[----:B------:R-:W-:Y:S02]  /*7380*/  LOP3.LUT R230, R231, R230, RZ, 0x3c, !PT ;  /* 0x000000e6e7e67212 */ /* 0x000fe400078e3cff */
[----:B------:R-:W-:Y:S02]  /*7390*/  LOP3.LUT R228, R229, R228, RZ, 0x3c, !PT ;  /* 0x000000e4e5e47212 */ /* 0x000fe400078e3cff */
[----:B------:R-:W-:Y:S02]  /*73a0*/  PRMT R157, RZ, 0x7610, R157 ;  /* 0x00007610ff9d7816 */ /* 0x000fe4000000009d */
[----:B------:R-:W-:-:S02]  /*73b0*/  PRMT R156, RZ, 0x7610, R156 ;  /* 0x00007610ff9c7816 */ /* 0x000fc4000000009c */
[----:B------:R-:W-:Y:S02]  /*73c0*/  PRMT R91, RZ, 0x7610, R91 ;  /* 0x00007610ff5b7816 */ /* 0x000fe4000000005b */
[----:B------:R-:W-:Y:S01]  /*73d0*/  PRMT R90, RZ, 0x7610, R90 ;  /* 0x00007610ff5a7816 */ /* 0x000fe2000000005a */
[----:B------:R-:W-:Y:S01]  /*73e0*/  UIADD3.64 UR48, UR8, 0x80, URZ ;  /* 0x0000008008307897 */ /* 0x000fe2000fffe03f */
[----:B------:R-:W-:Y:S02]  /*73f0*/  MOV R88, UR57 ;  /* 0x0000003900587c02 */ /* 0x000fe40008000f00 */
[----:B------:R-:W-:-:S05]  /*7400*/  IADD3 R10, P1, R12, R2, RZ ;  /* 0x000000020c0a7210 */ /* 0x000fca0007f3e0ff */
[----:B------:R-:W-:Y:S02]  /*7410*/  IMAD.X R11, R13, 0x1, R3, P1 ;  /* 0x000000010d0b7824 */ /* 0x000fe400008e0603 */
[----:B------:R-:W4:Y:S01]  /*7420*/  LDL.64 R12, [R1+0x648] ;  /* 0x00064800010c7983 */ /* 0x000f220000100a00 */
[----:B------:R-:W-:-:S03]  /*7430*/  ISETP.GT.AND P1, PT, R4, 0x2, PT ;  /* 0x000000020400780c */ /* 0x000fc60003f24270 */
[----:B------:R-:W4:Y:S01]  /*7440*/  @P0 LDG.E.U16 R168, desc[UR6][R10.64] ;  /* 0x000000060aa80981 */ /* 0x000f22000c1e1500 */
[-C--:B--2---:R-:W-:Y:S02]  /*7450*/  IADD3 R8, P3, R182, R2.reuse, RZ ;  /* 0x00000002b6087210 */ /* 0x084fe40007f7e0ff */
[----:B---3--:R-:W-:-:S03]  /*7460*/  IADD3 R6, P2, R180, R2, RZ ;  /* 0x00000002b4067210 */ /* 0x008fc60007f5e0ff */
[--C-:B------:R-:W-:Y:S02]  /*7470*/  IMAD.X R9, R183, 0x1, R3.reuse, P3 ;  /* 0x00000001b7097824 */ /* 0x100fe400018e0603 */
[----:B------:R-:W2:Y:S01]  /*7480*/  LDL.64 R182, [R1+0x660] ;  /* 0x0006600001b67983 */ /* 0x000ea20000100a00 */
[----:B------:R-:W-:-:S03]  /*7490*/  IMAD.X R7, R181, 0x1, R3, P2 ;  /* 0x00000001b5077824 */ /* 0x000fc600010e0603 */
[----:B------:R-:W3:Y:S04]  /*74a0*/  LDL.64 R180, [R1+0x678] ;  /* 0x0006780001b47983 */ /* 0x000ee80000100a00 */
[----:B------:R-:W3:Y:S04]  /*74b0*/  @P0 LDG.E.U16 R167, desc[UR6][R8.64] ;  /* 0x0000000608a70981 */ /* 0x000ee8000c1e1500 */
[----:B------:R1:W3:Y:S02]  /*74c0*/  @P1 LDG.E.U16 R147, desc[UR6][R6.64] ;  /* 0x0000000606931981 */ /* 0x0002e4000c1e1500 */
[----:B-1----:R-:W-:-:S05]  /*74d0*/  IADD3 R6, P0, R174, R2, RZ ;  /* 0x00000002ae067210 */ /* 0x002fca0007f1e0ff */
[--C-:B------:R-:W-:Y:S02]  /*74e0*/  IMAD.X R7, R175, 0x1, R3.reuse, P0 ;  /* 0x00000001af077824 */ /* 0x100fe400000e0603 */
[----:B------:R-:W3:Y:S01]  /*74f0*/  LDL.64 R174, [R1+0x668] ;  /* 0x0006680001ae7983 */ /* 0x000ee20000100a00 */
[-C--:B------:R-:W-:Y:S02]  /*7500*/  IADD3 R8, P2, R172, R2.reuse, RZ ;  /* 0x00000002ac087210 */ /* 0x080fe40007f5e0ff */
[----:B------:R-:W-:Y:S01]  /*7510*/  IADD3 R10, P3, R178, R2, RZ ;  /* 0x00000002b20a7210 */ /* 0x000fe20007f7e0ff */
[----:B------:R-:W3:Y:S02]  /*7520*/  @P1 LDG.E.U16 R149, desc[UR6][R6.64] ;  /* 0x0000000606951981 */ /* 0x000ee4000c1e1500 */
[--C-:B------:R-:W-:Y:S02]  /*7530*/  IMAD.X R9, R173, 0x1, R3.reuse, P2 ;  /* 0x00000001ad097824 */ /* 0x100fe400010e0603 */
[----:B------:R-:W3:Y:S01]  /*7540*/  LDL.64 R172, [R1+0x680] ;  /* 0x0006800001ac7983 */ /* 0x000ee20000100a00 */
[----:B------:R-:W-:-:S03]  /*7550*/  IMAD.X R11, R179, 0x1, R3, P3 ;  /* 0x00000001b30b7824 */ /* 0x000fc600018e0603 */
[----:B------:R-:W3:Y:S04]  /*7560*/  LDL.64 R178, [R1+0x670] ;  /* 0x0006700001b27983 */ /* 0x000ee80000100a00 */
[----:B------:R-:W3:Y:S04]  /*7570*/  @P1 LDG.E.U16 R148, desc[UR6][R10.64] ;  /* 0x000000060a941981 */ /* 0x000ee8000c1e1500 */
[----:B------:R1:W3:Y:S02]  /*7580*/  @P1 LDG.E.U16 R146, desc[UR6][R8.64] ;  /* 0x0000000608921981 */ /* 0x0002e4000c1e1500 */
[----:B-1----:R-:W-:-:S05]  /*7590*/  IADD3 R8, P1, R170, R2, RZ ;  /* 0x00000002aa087210 */ /* 0x002fca0007f3e0ff */
[----:B------:R-:W-:Y:S02]  /*75a0*/  IMAD.X R9, R171, 0x1, R3, P1 ;  /* 0x00000001ab097824 */ /* 0x000fe400008e0603 */
[----:B------:R-:W3:Y:S01]  /*75b0*/  LDL.64 R170, [R1+0x690] ;  /* 0x0006900001aa7983 */ /* 0x000ee20000100a00 */
[----:B----4-:R-:W-:-:S05]  /*75c0*/  IADD3 R6, P2, R176, R2, RZ ;  /* 0x00000002b0067210 */ /* 0x010fca0007f5e0ff */
[----:B------:R-:W-:Y:S02]  /*75d0*/  IMAD.X R7, R177, 0x1, R3, P2 ;  /* 0x00000001b1077824 */ /* 0x000fe400010e0603 */
[----:B------:R-:W4:Y:S01]  /*75e0*/  LDL.64 R176, [R1+0x698] ;  /* 0x0006980001b07983 */ /* 0x000f220000100a00 */
[C---:B------:R-:W-:Y:S02]  /*75f0*/  ISETP.GT.AND P0, PT, R4.reuse, 0x3, PT ;  /* 0x000000030400780c */ /* 0x040fe40003f04270 */
[----:B------:R-:W-:-:S11]  /*7600*/  ISETP.GT.AND P1, PT, R4, 0x4, PT ;  /* 0x000000040400780c */ /* 0x000fd60003f24270 */
[----:B------:R-:W4:Y:S04]  /*7610*/  @P0 LDG.E.U16 R131, desc[UR6][R6.64] ;  /* 0x0000000606830981 */ /* 0x000f28000c1e1500 */
[----:B------:R2:W4:Y:S01]  /*7620*/  @P0 LDG.E.U16 R132, desc[UR6][R8.64] ;  /* 0x0000000608840981 */ /* 0x000522000c1e1500 */
[----:B------:R-:W-:-:S05]  /*7630*/  IADD3 R10, P2, R12, R2, RZ ;  /* 0x000000020c0a7210 */ /* 0x000fca0007f5e0ff */
[----:B------:R-:W-:Y:S02]  /*7640*/  IMAD.X R11, R13, 0x1, R3, P2 ;  /* 0x000000010d0b7824 */ /* 0x000fe400010e0603 */
[----:B------:R-:W4:Y:S04]  /*7650*/  LDL.64 R12, [R1+0x688] ;  /* 0x00068800010c7983 */ /* 0x000f280000100a00 */
        /* <DEDUP_REMOVED lines=10> */
[----:B------:R-:W-:Y:S02]  /*7700*/  IMAD.X R7, R175, 0x1, R3, P0 ;  /* 0x00000001af077824 */ /* 0x000fe400000e0603 */
[----:B------:R-:W3:Y:S01]  /*7710*/  LDL.64 R174, [R1+0x6a8] ;  /* 0x0006a80001ae7983 */ /* 0x000ee20000100a00 */
[----:B------:R-:W-:-:S03]  /*7720*/  IADD3 R8, P2, R172, R2, RZ ;  /* 0x00000002ac087210 */ /* 0x000fc60007f5e0ff */
[----:B------:R-:W3:Y:S02]  /*7730*/  @P1 LDG.E.U16 R117, desc[UR6][R6.64] ;  /* 0x0000000606751981 */ /* 0x000ee4000c1e1500 */
[----:B------:R-:W-:Y:S02]  /*7740*/  IMAD.X R9, R173, 0x1, R3, P2 ;  /* 0x00000001ad097824 */ /* 0x000fe400010e0603 */
[----:B------:R-:W3:Y:S01]  /*7750*/  LDL.64 R172, [R1+0x6c0] ;  /* 0x0006c00001ac7983 */ /* 0x000ee20000100a00 */
[----:B------:R-:W-:-:S03]  /*7760*/  IADD3 R10, P3, R178, R2, RZ ;  /* 0x00000002b20a7210 */ /* 0x000fc60007f7e0ff */
[----:B------:R1:W3:Y:S02]  /*7770*/  @P1 LDG.E.U16 R114, desc[UR6][R8.64] ;  /* 0x0000000608721981 */ /* 0x0002e4000c1e1500 */
[----:B------:R-:W-:Y:S02]  /*7780*/  IMAD.X R11, R179, 0x1, R3, P3 ;  /* 0x00000001b30b7824 */ /* 0x000fe400018e0603 */
[----:B------:R-:W3:Y:S04]  /*7790*/  LDL.64 R178, [R1+0x6b0] ;  /* 0x0006b00001b27983 */ /* 0x000ee80000100a00 */
[----:B------:R0:W3:Y:S01]  /*77a0*/  @P1 LDG.E.U16 R116, desc[UR6][R10.64] ;  /* 0x000000060a741981 */ /* 0x0000e2000c1e1500 */
[----:B-1----:R-:W-:-:S05]  /*77b0*/  IADD3 R8, P1, R170, R2, RZ ;  /* 0x00000002aa087210 */ /* 0x002fca0007f3e0ff */
[----:B------:R-:W-:Y:S02]  /*77c0*/  IMAD.X R9, R171, 0x1, R3, P1 ;  /* 0x00000001ab097824 */ /* 0x000fe400008e0603 */
[----:B------:R-:W3:Y:S01]  /*77d0*/  LDL.64 R170, [R1+0x6d0] ;  /* 0x0006d00001aa7983 */ /* 0x000ee20000100a00 */
[----:B----4-:R-:W-:-:S05]  /*77e0*/  IADD3 R6, P2, R176, R2, RZ ;  /* 0x00000002b0067210 */ /* 0x010fca0007f5e0ff */
[----:B------:R-:W-:Y:S02]  /*77f0*/  IMAD.X R7, R177, 0x1, R3, P2 ;  /* 0x00000001b1077824 */ /* 0x000fe400010e0603 */
[----:B------:R-:W4:Y:S01]  /*7800*/  LDL.64 R176, [R1+0x6d8] ;  /* 0x0006d80001b07983 */ /* 0x000f220000100a00 */
[C---:B------:R-:W-:Y:S02]  /*7810*/  ISETP.GT.AND P0, PT, R4.reuse, 0x5, PT ;  /* 0x000000050400780c */ /* 0x040fe40003f04270 */
[----:B------:R-:W-:Y:S02]  /*7820*/  ISETP.GT.AND P1, PT, R4, 0x6, PT ;  /* 0x000000060400780c */ /* 0x000fe40003f24270 */
[----:B------:R-:W-:-:S09]  /*7830*/  PRMT R79, RZ, 0x7610, R79 ;  /* 0x00007610ff4f7816 */ /* 0x000fd2000000004f */
[----:B------:R-:W4:Y:S04]  /*7840*/  @P0 LDG.E.U16 R99, desc[UR6][R6.64] ;  /* 0x0000000606630981 */ /* 0x000f28000c1e1500 */
[----:B------:R2:W4:Y:S01]  /*7850*/  @P0 LDG.E.U16 R100, desc[UR6][R8.64] ;  /* 0x0000000608640981 */ /* 0x000522000c1e1500 */
[----:B------:R-:W-:Y:S02]  /*7860*/  PRMT R80, RZ, 0x7610, R80 ;  /* 0x00007610ff507816 */ /* 0x000fe40000000050 */
[----:B------:R-:W-:Y:S02]  /*7870*/  PRMT R81, RZ, 0x7610, R81 ;  /* 0x00007610ff517816 */ /* 0x000fe40000000051 */
[----:B------:R-:W-:Y:S02]  /*7880*/  PRMT R78, RZ, 0x7610, R78 ;  /* 0x00007610ff4e7816 */ /* 0x000fe4000000004e */
[----:B0-----:R-:W-:-:S05]  /*7890*/  IADD3 R10, P2, R12, R2, RZ ;  /* 0x000000020c0a7210 */ /* 0x001fca0007f5e0ff */
        /* <DEDUP_REMOVED lines=11> */
[----:B0-----:R-:W-:-:S05]  /*7950*/  IADD3 R6, P0, R174, R2, RZ ;  /* 0x00000002ae067210 */ /* 0x001fca0007f1e0ff */
        /* <DEDUP_REMOVED lines=11> */
[----:B0-----:R-:W-:-:S05]  /*7a10*/  IADD3 R8, P1, R170, R2, RZ ;  /* 0x00000002aa087210 */ /* 0x001fca0007f3e0ff */
[----:B------:R-:W-:Y:S02]  /*7a20*/  IMAD.X R9, R171, 0x1, R3, P1 ;  /* 0x00000001ab097824 */ /* 0x000fe400008e0603 */
[----:B------:R-:W3:Y:S01]  /*7a30*/  LDL.64 R170, [R1+0x710] ;  /* 0x0007100001aa7983 */ /* 0x000ee20000100a00 */
[----:B----4-:R-:W-:-:S05]  /*7a40*/  IADD3 R6, P2, R176, R2, RZ ;  /* 0x00000002b0067210 */ /* 0x010fca0007f5e0ff */
[----:B------:R-:W-:Y:S02]  /*7a50*/  IMAD.X R7, R177, 0x1, R3, P2 ;  /* 0x00000001b1077824 */ /* 0x000fe400010e0603 */
[----:B------:R-:W4:Y:S01]  /*7a60*/  LDL.64 R176, [R1+0x718] ;  /* 0x0007180001b07983 */ /* 0x000f220000100a00 */
[C---:B------:R-:W-:Y:S02]  /*7a70*/  ISETP.GT.AND P0, PT, R4.reuse, 0x7, PT ;  /* 0x000000070400780c */ /* 0x040fe40003f04270 */
[----:B------:R-:W-:Y:S02]  /*7a80*/  PRMT R63, RZ, 0x7610, R63 ;  /* 0x00007610ff3f7816 */ /* 0x000fe4000000003f */
[----:B------:R-:W-:Y:S02]  /*7a90*/  PRMT R64, RZ, 0x7610, R64 ;  /* 0x00007610ff407816 */ /* 0x000fe40000000040 */
[----:B------:R-:W-:Y:S02]  /*7aa0*/  ISETP.GT.AND P1, PT, R4, 0x8, PT ;  /* 0x000000080400780c */ /* 0x000fe40003f24270 */
[----:B------:R-:W-:-:S05]  /*7ab0*/  PRMT R65, RZ, 0x7610, R65 ;  /* 0x00007610ff417816 */ /* 0x000fca0000000041 */
[----:B------:R-:W4:Y:S04]  /*7ac0*/  @P0 LDG.E.U16 R63, desc[UR6][R6.64] ;  /* 0x00000006063f0981 */ /* 0x000f28000c1e1500 */
[----:B------:R2:W4:Y:S01]  /*7ad0*/  @P0 LDG.E.U16 R64, desc[UR6][R8.64] ;  /* 0x0000000608400981 */ /* 0x000522000c1e1500 */
[----:B------:R-:W-:Y:S02]  /*7ae0*/  PRMT R62, RZ, 0x7610, R62 ;  /* 0x00007610ff3e7816 */ /* 0x000fe4000000003e */
[----:B-1----:R-:W-:-:S05]  /*7af0*/  IADD3 R10, P2, R12, R2, RZ ;  /* 0x000000020c0a7210 */ /* 0x002fca0007f5e0ff */
        /* <DEDUP_REMOVED lines=76> */
[----:B------:R-:W3:Y:S04]  /*7fc0*/  @P0 LDG.E.U16 R126, desc[UR6][R8.64] ;  /* 0x00000006087e0981 */ /* 0x000ee8000c1e1500 */
[----:B------:R0:W3:Y:S04]  /*7fd0*/  @P1 LDG.E.U16 R111, desc[UR6][R6.64] ;  /* 0x00000006066f1981 */ /* 0x0000e8000c1e1500 */
[----:B------:R-:W3:Y:S01]  /*7fe0*/  LDL.64 R180, [R1+0x7b8] ;  /* 0x0007b80001b47983 */ /* 0x000ee20000100a00 */
        /* <DEDUP_REMOVED lines=16> */
[----:B------:R-:W-:Y:S01]  /*80f0*/  IMAD.X R7, R177, 0x1, R3, P2 ;  /* 0x00000001b1077824 */ /* 0x000fe200010e0603 */
[----:B------:R-:W-:Y:S01]  /*8100*/  ISETP.GT.AND P0, PT, R4, 0xd, PT ;  /* 0x0000000d0400780c */ /* 0x000fe20003f04270 */
[----:B------:R-:W4:-:S12]  /*8110*/  LDL.64 R176, [R1+0x7c8] ;  /* 0x0007c80001b07983 */ /* 0x000f180000100a00 */
[----:B------:R2:W4:Y:S01]  /*8120*/  @P0 LDG.E.U16 R96, desc[UR6][R8.64] ;  /* 0x0000000608600981 */ /* 0x000522000c1e1500 */
[----:B------:R-:W-:-:S03]  /*8130*/  ISETP.GT.AND P1, PT, R4, 0xe, PT ;  /* 0x0000000e0400780c */ /* 0x000fc60003f24270 */
[----:B------:R3:W4:Y:S01]  /*8140*/  @P0 LDG.E.U16 R95, desc[UR6][R6.64] ;  /* 0x00000006065f0981 */ /* 0x000722000c1e1500 */
[----:B------:R-:W-:Y:S02]  /*8150*/  PRMT R75, RZ, 0x7610, R75 ;  /* 0x00007610ff4b7816 */ /* 0x000fe4000000004b */
[----:B------:R-:W-:Y:S02]  /*8160*/  PRMT R76, RZ, 0x7610, R76 ;  /* 0x00007610ff4c7816 */ /* 0x000fe4000000004c */
[----:B------:R-:W-:Y:S02]  /*8170*/  PRMT R77, RZ, 0x7610, R77 ;  /* 0x00007610ff4d7816 */ /* 0x000fe4000000004d */
[----:B------:R-:W-:Y:S02]  /*8180*/  PRMT R74, RZ, 0x7610, R74 ;  /* 0x00007610ff4a7816 */ /* 0x000fe4000000004a */
[----:B-1----:R-:W-:-:S05]  /*8190*/  IADD3 R10, P2, R12, R2, RZ ;  /* 0x000000020c0a7210 */ /* 0x002fca0007f5e0ff */
[----:B------:R-:W-:Y:S02]  /*81a0*/  IMAD.X R11, R13, 0x1, R3, P2 ;  /* 0x000000010d0b7824 */ /* 0x000fe400010e0603 */
[----:B------:R-:W4:Y:S04]  /*81b0*/  LDL.64 R12, [R1+0x7d8] ;  /* 0x0007d800010c7983 */ /* 0x000f280000100a00 */
[----:B------:R0:W4:Y:S01]  /*81c0*/  @P0 LDG.E.U16 R97, desc[UR6][R10.64] ;  /* 0x000000060a610981 */ /* 0x000122000c1e1500 */
[----:B--2---:R-:W-:-:S05]  /*81d0*/  IADD3 R8, P3, R182, R2, RZ ;  /* 0x00000002b6087210 */ /* 0x004fca0007f7e0ff */
[----:B------:R-:W-:Y:S01]  /*81e0*/  IMAD.X R9, R183, 0x1, R3, P3 ;  /* 0x00000001b7097824 */ /* 0x000fe200018e0603 */
[----:B------:R-:W-:Y:S01]  /*81f0*/  PRMT R59, RZ, 0x7610, R59 ;  /* 0x00007610ff3b7816 */ /* 0x000fe2000000003b */
[----:B------:R-:W2:Y:S04]  /*8200*/  LDL.64 R182, [R1+0x810] ;  /* 0x0008100001b67983 */ /* 0x000ea80000100a00 */
[----:B------:R-:W2:Y:S01]  /*8210*/  @P0 LDG.E.U16 R94, desc[UR6][R8.64] ;  /* 0x00000006085e0981 */ /* 0x000ea2000c1e1500 */
[-C--:B---3--:R-:W-:Y:S02]  /*8220*/  IADD3 R6, P2, R180, R2.reuse, RZ ;  /* 0x00000002b4067210 */ /* 0x088fe40007f5e0ff */
[----:B0-----:R-:W-:-:S05]  /*8230*/  IADD3 R10, P3, R174, R2, RZ ;  /* 0x00000002ae0a7210 */ /* 0x001fca0007f7e0ff */
[--C-:B------:R-:W-:Y:S02]  /*8240*/  IMAD.X R11, R175, 0x1, R3.reuse, P3 ;  /* 0x00000001af0b7824 */ /* 0x100fe400018e0603 */
[----:B------:R-:W3:Y:S01]  /*8250*/  LDL.64 R174, [R1+0x7f8] ;  /* 0x0007f80001ae7983 */ /* 0x000ee20000100a00 */
[----:B------:R-:W-:-:S03]  /*8260*/  IMAD.X R7, R181, 0x1, R3, P2 ;  /* 0x00000001b5077824 */ /* 0x000fc600010e0603 */
[----:B------:R-:W2:Y:S04]  /*8270*/  LDL.64 R180, [R1+0x7e8] ;  /* 0x0007e80001b47983 */ /* 0x000ea80000100a00 */
[----:B------:R0:W2:Y:S04]  /*8280*/  @P1 LDG.E.U16 R75, desc[UR6][R6.64] ;  /* 0x00000006064b1981 */ /* 0x0000a8000c1e1500 */
[----:B------:R-:W2:Y:S01]  /*8290*/  @P1 LDG.E.U16 R76, desc[UR6][R10.64] ;  /* 0x000000060a4c1981 */ /* 0x000ea2000c1e1500 */
[----:B0-----:R-:W-:-:S05]  /*82a0*/  IADD3 R6, P0, R172, R2, RZ ;  /* 0x00000002ac067210 */ /* 0x001fca0007f1e0ff */
[----:B------:R-:W-:Y:S02]  /*82b0*/  IMAD.X R7, R173, 0x1, R3, P0 ;  /* 0x00000001ad077824 */ /* 0x000fe400000e0603 */
[----:B------:R-:W2:Y:S01]  /*82c0*/  LDL.64 R172, [R1+0x7f0] ;  /* 0x0007f00001ac7983 */ /* 0x000ea20000100a00 */
[----:B------:R-:W-:-:S03]  /*82d0*/  IADD3 R8, P2, R178, R2, RZ ;  /* 0x00000002b2087210 */ /* 0x000fc60007f5e0ff */
[----:B------:R-:W2:Y:S02]  /*82e0*/  @P1 LDG.E.U16 R77, desc[UR6][R6.64] ;  /* 0x00000006064d1981 */ /* 0x000ea4000c1e1500 */
[----:B------:R-:W-:Y:S02]  /*82f0*/  IMAD.X R9, R179, 0x1, R3, P2 ;  /* 0x00000001b3097824 */ /* 0x000fe400010e0603 */
[----:B------:R-:W2:Y:S04]  /*8300*/  LDL.64 R178, [R1+0x800] ;  /* 0x0008000001b27983 */ /* 0x000ea80000100a00 */
[----:B------:R0:W2:Y:S02]  /*8310*/  @P1 LDG.E.U16 R74, desc[UR6][R8.64] ;  /* 0x00000006084a1981 */ /* 0x0000a4000c1e1500 */
[----:B0-----:R-:W-:-:S05]  /*8320*/  IADD3 R8, P1, R170, R2, RZ ;  /* 0x00000002aa087210 */ /* 0x001fca0007f3e0ff */
[----:B------:R-:W-:Y:S02]  /*8330*/  IMAD.X R9, R171, 0x1, R3, P1 ;  /* 0x00000001ab097824 */ /* 0x000fe400008e0603 */
[----:B------:R-:W2:Y:S01]  /*8340*/  LDL.64 R170, [R1+0x818] ;  /* 0x0008180001aa7983 */ /* 0x000ea20000100a00 */
[----:B------:R-:W-:Y:S02]  /*8350*/  ISETP.GT.AND P0, PT, R4, 0xf, PT ;  /* 0x0000000f0400780c */ /* 0x000fe40003f04270 */
[----:B------:R-:W-:Y:S02]  /*8360*/  PRMT R60, RZ, 0x7610, R60 ;  /* 0x00007610ff3c7816 */ /* 0x000fe4000000003c */
[----:B------:R-:W-:-:S05]  /*8370*/  IADD3 R10, P3, R184, R2, RZ ;  /* 0x00000002b80a7210 */ /* 0x000fca0007f7e0ff */
[----:B------:R-:W-:-:S04]  /*8380*/  IMAD.X R11, R185, 0x1, R3, P3 ;  /* 0x00000001b90b7824 */ /* 0x000fc800018e0603 */
[----:B------:R-:W2:Y:S01]  /*8390*/  @P0 LDG.E.U16 R60, desc[UR6][R8.64] ;  /* 0x00000006083c0981 */ /* 0x000ea2000c1e1500 */
[----:B------:R-:W-:Y:S02]  /*83a0*/  PRMT R58, RZ, 0x7610, R58 ;  /* 0x00007610ff3a7816 */ /* 0x000fe4000000003a */
[----:B------:R-:W-:Y:S02]  /*83b0*/  PRMT R61, RZ, 0x7610, R61 ;  /* 0x00007610ff3d7816 */ /* 0x000fe4000000003d */
[----:B------:R-:W-:Y:S02]  /*83c0*/  ISETP.GT.AND P1, PT, R4, 0x10, PT ;  /* 0x000000100400780c */ /* 0x000fe40003f24270 */
[----:B------:R-:W2:Y:S01]  /*83d0*/  @P0 LDG.E.U16 R58, desc[UR6][R10.64] ;  /* 0x000000060a3a0981 */ /* 0x000ea2000c1e1500 */
[----:B----4-:R-:W-:-:S05]  /*83e0*/  IADD3 R6, P2, R12, R2, RZ ;  /* 0x000000020c067210 */ /* 0x010fca0007f5e0ff */
[----:B------:R-:W-:Y:S01]  /*83f0*/  IMAD.X R7, R13, 0x1, R3, P2 ;  /* 0x000000010d077824 */ /* 0x000fe200010e0603 */
[----:B------:R-:W-:-:S04]  /*8400*/  IADD3 R12, P2, R176, R2, RZ ;  /* 0x00000002b00c7210 */ /* 0x000fc80007f5e0ff */
[----:B------:R3:W4:Y:S01]  /*8410*/  @P0 LDG.E.U16 R59, desc[UR6][R6.64] ;  /* 0x00000006063b0981 */ /* 0x000722000c1e1500 */
[----:B------:R-:W-:-:S03]  /*8420*/  IMAD.X R13, R177, 0x1, R3, P2 ;  /* 0x00000001b10d7824 */ /* 0x000fc600010e0603 */
[----:B------:R-:W4:Y:S04]  /*8430*/  LDL.64 R176, [R1+0x808] ;  /* 0x0008080001b07983 */ /* 0x000f280000100a00 */
[----:B------:R0:W4:Y:S01]  /*8440*/  @P0 LDG.E.U16 R61, desc[UR6][R12.64] ;  /* 0x000000060c3d0981 */ /* 0x000122000c1e1500 */
[----:B---3--:R-:W-:-:S05]  /*8450*/  IADD3 R6, P2, R174, R2, RZ ;  /* 0x00000002ae067210 */ /* 0x008fca0007f5e0ff */
[----:B------:R-:W-:Y:S02]  /*8460*/  IMAD.X R7, R175, 0x1, R3, P2 ;  /* 0x00000001af077824 */ /* 0x000fe400010e0603 */
[----:B------:R-:W3:Y:S01]  /*8470*/  LDL.64 R174, [R1+0x820] ;  /* 0x0008200001ae7983 */ /* 0x000ee20000100a00 */
[-C--:B--2---:R-:W-:Y:S02]  /*8480*/  IADD3 R10, P2, R180, R2.reuse, RZ ;  /* 0x00000002b40a7210 */ /* 0x084fe40007f5e0ff */
[----:B0-----:R-:W-:Y:S01]  /*8490*/  PRMT R13, RZ, 0x7610, R13 ;  /* 0x00007610ff0d7816 */ /* 0x001fe2000000000d */
[----:B------:R-:W2:Y:S01]  /*84a0*/  @P1 LDG.E.U16 R15, desc[UR6][R6.64] ;  /* 0x00000006060f1981 */ /* 0x000ea2000c1e1500 */
[----:B------:R-:W-:-:S05]  /*84b0*/  IADD3 R8, P3, R172, R2, RZ ;  /* 0x00000002ac087210 */ /* 0x000fca0007f7e0ff */
[--C-:B------:R-:W-:Y:S02]  /*84c0*/  IMAD.X R9, R173, 0x1, R3.reuse, P3 ;  /* 0x00000001ad097824 */ /* 0x100fe400018e0603 */
[----:B------:R-:W2:Y:S01]  /*84d0*/  LDL.64 R172, [R1+0x838] ;  /* 0x0008380001ac7983 */ /* 0x000ea20000100a00 */
[----:B------:R-:W-:-:S03]  /*84e0*/  IMAD.X R11, R181, 0x1, R3, P2 ;  /* 0x00000001b50b7824 */ /* 0x000fc600010e0603 */
[----:B------:R-:W2:Y:S04]  /*84f0*/  LDL.64 R180, [R1+0x830] ;  /* 0x0008300001b47983 */ /* 0x000ea80000100a00 */
[----:B------:R0:W2:Y:S02]  /*8500*/  @P1 LDG.E.U16 R13, desc[UR6][R8.64] ;  /* 0x00000006080d1981 */ /* 0x0000a4000c1e1500 */
[----:B0-----:R-:W-:-:S05]  /*8510*/  IADD3 R8, P2, R170, R2, RZ ;  /* 0x00000002aa087210 */ /* 0x001fca0007f5e0ff */
[----:B------:R-:W-:Y:S02]  /*8520*/  IMAD.X R9, R171, 0x1, R3, P2 ;  /* 0x00000001ab097824 */ /* 0x000fe400010e0603 */
[----:B------:R-:W2:Y:S01]  /*8530*/  LDL.64 R170, [R1+0x828] ;  /* 0x0008280001aa7983 */ /* 0x000ea20000100a00 */
[----:B------:R-:W-:Y:S02]  /*8540*/  IADD3 R6, P3, R178, R2, RZ ;  /* 0x00000002b2067210 */ /* 0x000fe40007f7e0ff */
[----:B------:R-:W-:-:S03]  /*8550*/  PRMT R12, RZ, 0x7610, R12 ;  /* 0x00007610ff0c7816 */ /* 0x000fc6000000000c */
[----:B------:R-:W-:Y:S02]  /*8560*/  IMAD.X R7, R179, 0x1, R3, P3 ;  /* 0x00000001b3077824 */ /* 0x000fe400018e0603 */
[----:B------:R-:W2:Y:S04]  /*8570*/  LDL.64 R178, [R1+0x840] ;  /* 0x0008400001b27983 */ /* 0x000ea80000100a00 */
[----:B------:R-:W2:Y:S01]  /*8580*/  @P1 LDG.E.U16 R12, desc[UR6][R10.64] ;  /* 0x000000060a0c1981 */ /* 0x000ea2000c1e1500 */
[----:B------:R-:W-:-:S03]  /*8590*/  ISETP.GT.AND P0, PT, R4, 0x11, PT ;  /* 0x000000110400780c */ /* 0x000fc60003f04270 */
[----:B------:R0:W2:Y:S02]  /*85a0*/  @P1 LDG.E.U16 R14, desc[UR6][R6.64] ;  /* 0x00000006060e1981 */ /* 0x0000a4000c1e1500 */
[----:B0-----:R-:W-:-:S08]  /*85b0*/  IADD3 R6, P1, R182, R2, RZ ;  /* 0x00000002b6067210 */ /* 0x001fd00007f3e0ff */
[----:B------:R3:W2:Y:S01]  /*85c0*/  @P0 LDG.E.U16 R155, desc[UR6][R8.64] ;  /* 0x00000006089b0981 */ /* 0x0006a2000c1e1500 */
[----:B------:R-:W-:-:S03]  /*85d0*/  IMAD.X R7, R183, 0x1, R3, P1 ;  /* 0x00000001b7077824 */ /* 0x000fc600008e0603 */
[----:B------:R-:W2:Y:S04]  /*85e0*/  LDL.64 R182, [R1+0x850] ;  /* 0x0008500001b67983 */ /* 0x000ea80000100a00 */
[----:B------:R2:W2:Y:S01]  /*85f0*/  @P0 LDG.E.U16 R158, desc[UR6][R6.64] ;  /* 0x00000006069e0981 */ /* 0x0004a2000c1e1500 */
[----:B----4-:R-:W-:-:S05]  /*8600*/  IADD3 R10, P2, R176, R2, RZ ;  /* 0x00000002b00a7210 */ /* 0x010fca0007f5e0ff */
[----:B------:R-:W-:Y:S02]  /*8610*/  IMAD.X R11, R177, 0x1, R3, P2 ;  /* 0x00000001b10b7824 */ /* 0x000fe400010e0603 */
[----:B------:R-:W4:Y:S01]  /*8620*/  LDL.64 R176, [R1+0x858] ;  /* 0x0008580001b07983 */ /* 0x000f220000100a00 */
[----:B------:R-:W-:-:S03]  /*8630*/  ISETP.GT.AND P2, PT, R4, 0x12, PT ;  /* 0x000000120400780c */ /* 0x000fc60003f44270 */
[----:B------:R-:W4:Y:S01]  /*8640*/  @P0 LDG.E.U16 R162, desc[UR6][R10.64] ;  /* 0x000000060aa20981 */ /* 0x000f22000c1e1500 */
[----:B---3--:R-:W-:-:S05]  /*8650*/  IADD3 R8, P1, R174, R2, RZ ;  /* 0x00000002ae087210 */ /* 0x008fca0007f3e0ff */
[----:B------:R-:W-:Y:S02]  /*8660*/  IMAD.X R9, R175, 0x1, R3, P1 ;  /* 0x00000001af097824 */ /* 0x000fe400008e0603 */
[----:B------:R-:W3:Y:S04]  /*8670*/  LDL.64 R174, [R1+0x848] ;  /* 0x0008480001ae7983 */ /* 0x000ee80000100a00 */
[----:B------:R-:W3:Y:S01]  /*8680*/  @P0 LDG.E.U16 R154, desc[UR6][R8.64] ;  /* 0x00000006089a0981 */ /* 0x000ee2000c1e1500 */
[----:B--2---:R-:W-:-:S05]  /*8690*/  IADD3 R6, P1, R172, R2, RZ ;  /* 0x00000002ac067210 */ /* 0x004fca0007f3e0ff */
[----:B------:R-:W-:Y:S02]  /*86a0*/  IMAD.X R7, R173, 0x1, R3, P1 ;  /* 0x00000001ad077824 */ /* 0x000fe400008e0603 */
[----:B------:R-:W2:Y:S04]  /*86b0*/  LDL.64 R172, [R1+0x860] ;  /* 0x0008600001ac7983 */ /* 0x000ea80000100a00 */
[----:B------:R0:W2:Y:S02]  /*86c0*/  @P2 LDG.E.U16 R139, desc[UR6][R6.64] ;  /* 0x00000006068b2981 */ /* 0x0000a4000c1e1500 */
[----:B0-----:R-:W-:-:S05]  /*86d0*/  IADD3 R6, P0, R180, R2, RZ ;  /* 0x00000002b4067210 */ /* 0x001fca0007f1e0ff */
[----:B------:R-:W-:Y:S02]  /*86e0*/  IMAD.X R7, R181, 0x1, R3, P0 ;  /* 0x00000001b5077824 */ /* 0x000fe400000e0603 */
[----:B------:R-:W2:Y:S04]  /*86f0*/  LDL.64 R180, [R1+0x870] ;  /* 0x0008700001b47983 */ /* 0x000ea80000100a00 */
[----:B------:R0:W2:Y:S02]  /*8700*/  @P2 LDG.E.U16 R140, desc[UR6][R6.64] ;  /* 0x00000006068c2981 */ /* 0x0000a4000c1e1500 */
[----:B0-----:R-:W-:-:S05]  /*8710*/  IADD3 R6, P0, R170, R2, RZ ;  /* 0x00000002aa067210 */ /* 0x001fca0007f1e0ff */
[----:B------:R-:W-:Y:S02]  /*8720*/  IMAD.X R7, R171, 0x1, R3, P0 ;  /* 0x00000001ab077824 */ /* 0x000fe400000e0603 */
[----:B------:R-:W2:Y:S04]  /*8730*/  LDL.64 R170, [R1+0x878] ;  /* 0x0008780001aa7983 */ /* 0x000ea80000100a00 */
[----:B------:R0:W2:Y:S01]  /*8740*/  @P2 LDG.E.U16 R141, desc[UR6][R6.64] ;  /* 0x00000006068d2981 */ /* 0x0000a2000c1e1500 */
[----:B------:R-:W-:Y:S02]  /*8750*/  ISETP.GT.AND P1, PT, R4, 0x13, PT ;  /* 0x000000130400780c */ /* 0x000fe40003f24270 */
[----:B0-----:R-:W-:-:S05]  /*8760*/  IADD3 R6, P0, R178, R2, RZ ;  /* 0x00000002b2067210 */ /* 0x001fca0007f1e0ff */
[----:B------:R-:W-:Y:S02]  /*8770*/  IMAD.X R7, R179, 0x1, R3, P0 ;  /* 0x00000001b3077824 */ /* 0x000fe400000e0603 */
[----:B------:R-:W2:Y:S04]  /*8780*/  LDL.64 R178, [R1+0x868] ;  /* 0x0008680001b27983 */ /* 0x000ea80000100a00 */
[----:B------:R4:W2:Y:S02]  /*8790*/  @P2 LDG.E.U16 R138, desc[UR6][R6.64] ;  /* 0x00000006068a2981 */ /* 0x0008a4000c1e1500 */
[----:B----4-:R-:W-:-:S05]  /*87a0*/  IADD3 R6, P0, R176, R2, RZ ;  /* 0x00000002b0067210 */ /* 0x010fca0007f1e0ff */
[----:B------:R-:W-:Y:S02]  /*87b0*/  IMAD.X R7, R177, 0x1, R3, P0 ;  /* 0x00000001b1077824 */ /* 0x000fe400000e0603 */
[----:B------:R-:W4:Y:S04]  /*87c0*/  LDL.64 R176, [R1+0x880] ;  /* 0x0008800001b07983 */ /* 0x000f280000100a00 */
[----:B------:R0:W4:Y:S02]  /*87d0*/  @P1 LDG.E.U16 R123, desc[UR6][R6.64] ;  /* 0x00000006067b1981 */ /* 0x000124000c1e1500 */
[----:B0-----:R-:W-:-:S05]  /*87e0*/  IADD3 R6, P0, R182, R2, RZ ;  /* 0x00000002b6067210 */ /* 0x001fca0007f1e0ff */
[----:B------:R-:W-:Y:S02]  /*87f0*/  IMAD.X R7, R183, 0x1, R3, P0 ;  /* 0x00000001b7077824 */ /* 0x000fe400000e0603 */
[----:B------:R-:W4:Y:S04]  /*8800*/  LDL.64 R182, [R1+0x890] ;  /* 0x0008900001b67983 */ /* 0x000f280000100a00 */
[----:B------:R3:W4:Y:S02]  /*8810*/  @P1 LDG.E.U16 R124, desc[UR6][R6.64] ;  /* 0x00000006067c1981 */ /* 0x000724000c1e1500 */
[----:B---3--:R-:W-:-:S05]  /*8820*/  IADD3 R6, P0, R174, R2, RZ ;  /* 0x00000002ae067210 */ /* 0x008fca0007f1e0ff */
[----:B------:R-:W-:Y:S02]  /*8830*/  IMAD.X R7, R175, 0x1, R3, P0 ;  /* 0x00000001af077824 */ /* 0x000fe400000e0603 */
[----:B------:R-:W3:Y:S04]  /*8840*/  LDL.64 R174, [R1+0x898] ;  /* 0x0008980001ae7983 */ /* 0x000ee80000100a00 */
[----:B------:R2:W3:Y:S02]  /*8850*/  @P1 LDG.E.U16 R125, desc[UR6][R6.64] ;  /* 0x00000006067d1981 */ /* 0x0004e4000c1e1500 */
[----:B--2---:R-:W-:-:S05]  /*8860*/  IADD3 R6, P0, R172, R2, RZ ;  /* 0x00000002ac067210 */ /* 0x004fca0007f1e0ff */
[----:B------:R-:W-:Y:S02]  /*8870*/  IMAD.X R7, R173, 0x1, R3, P0 ;  /* 0x00000001ad077824 */ /* 0x000fe400000e0603 */
[----:B------:R-:W2:Y:S04]  /*8880*/  LDL.64 R172, [R1+0x888] ;  /* 0x0008880001ac7983 */ /* 0x000ea80000100a00 */
[----:B------:R0:W2:Y:S02]  /*8890*/  @P1 LDG.E.U16 R122, desc[UR6][R6.64] ;  /* 0x00000006067a1981 */ /* 0x0000a4000c1e1500 */
[----:B0-----:R-:W-:-:S05]  /*88a0*/  IADD3 R6, P0, R170, R2, RZ ;  /* 0x00000002aa067210 */ /* 0x001fca0007f1e0ff */
[----:B------:R-:W-:Y:S02]  /*88b0*/  IMAD.X R7, R171, 0x1, R3, P0 ;  /* 0x00000001ab077824 */ /* 0x000fe400000e0603 */
[----:B------:R-:W2:Y:S01]  /*88c0*/  LDL.64 R170, [R1+0x8a0] ;  /* 0x0008a00001aa7983 */ /* 0x000ea20000100a00 */
[----:B------:R-:W-:-:S13]  /*88d0*/  ISETP.GT.AND P1, PT, R4, 0x14, PT ;  /* 0x000000140400780c */ /* 0x000fda0003f24270 */
        /* <DEDUP_REMOVED lines=9> */
[----:B------:R-:W-:Y:S02]  /*8970*/  PRMT R87, RZ, 0x7610, R87 ;  /* 0x00007610ff577816 */ /* 0x000fe40000000057 */
[----:B----4-:R-:W-:-:S05]  /*8980*/  IADD3 R6, P0, R176, R2, RZ ;  /* 0x00000002b0067210 */ /* 0x010fca0007f1e0ff */
[----:B------:R-:W-:Y:S02]  /*8990*/  IMAD.X R7, R177, 0x1, R3, P0 ;  /* 0x00000001b1077824 */ /* 0x000fe400000e0603 */
[----:B------:R-:W4:Y:S04]  /*89a0*/  LDL.64 R176, [R1+0x8a8] ;  /* 0x0008a80001b07983 */ /* 0x000f280000100a00 */
[----:B------:R3:W4:Y:S01]  /*89b0*/  @P1 LDG.E.U16 R106, desc[UR6][R6.64] ;  /* 0x00000006066a1981 */ /* 0x000722000c1e1500 */
[----:B------:R-:W-:Y:S02]  /*89c0*/  ISETP.GT.AND P1, PT, R4, 0x15, PT ;  /* 0x000000150400780c */ /* 0x000fe40003f24270 */
[----:B---3--:R-:W-:-:S05]  /*89d0*/  IADD3 R6, P0, R174, R2, RZ ;  /* 0x00000002ae067210 */ /* 0x008fca0007f1e0ff */
[----:B------:R-:W-:Y:S02]  /*89e0*/  IMAD.X R7, R175, 0x1, R3, P0 ;  /* 0x00000001af077824 */ /* 0x000fe400000e0603 */
[----:B------:R-:W3:Y:S04]  /*89f0*/  LDL.64 R174, [R1+0x8c0] ;  /* 0x0008c00001ae7983 */ /* 0x000ee80000100a00 */
[----:B------:R0:W3:Y:S02]  /*8a00*/  @P1 LDG.E.U16 R87, desc[UR6][R6.64] ;  /* 0x0000000606571981 */ /* 0x0000e4000c1e1500 */
[----:B0-----:R-:W-:-:S05]  /*8a10*/  IADD3 R6, P0, R182, R2, RZ ;  /* 0x00000002b6067210 */ /* 0x001fca0007f1e0ff */
        /* <DEDUP_REMOVED lines=10> */
[----:B------:R-:W-:-:S06]  /*8ac0*/  PRMT R86, RZ, 0x7610, R86 ;  /* 0x00007610ff567816 */ /* 0x000fcc0000000056 */
[----:B------:R0:W2:Y:S01]  /*8ad0*/  @P1 LDG.E.U16 R86, desc[UR6][R6.64] ;  /* 0x0000000606561981 */ /* 0x0000a2000c1e1500 */
[----:B------:R-:W-:Y:S02]  /*8ae0*/  ISETP.GT.AND P1, PT, R4, 0x16, PT ;  /* 0x000000160400780c */ /* 0x000fe40003f24270 */
[----:B------:R-:W-:Y:S02]  /*8af0*/  PRMT R71, RZ, 0x7610, R71 ;  /* 0x00007610ff477816 */ /* 0x000fe40000000047 */
[----:B0-----:R-:W-:-:S05]  /*8b00*/  IADD3 R6, P0, R180, R2, RZ ;  /* 0x00000002b4067210 */ /* 0x001fca0007f1e0ff */
[----:B------:R-:W-:Y:S02]  /*8b10*/  IMAD.X R7, R181, 0x1, R3, P0 ;  /* 0x00000001b5077824 */ /* 0x000fe400000e0603 */
[----:B------:R-:W2:Y:S04]  /*8b20*/  LDL.64 R180, [R1+0x8e0] ;  /* 0x0008e00001b47983 */ /* 0x000ea80000100a00 */
[----:B------:R0:W2:Y:S01]  /*8b30*/  @P1 LDG.E.U16 R71, desc[UR6][R6.64] ;  /* 0x0000000606471981 */ /* 0x0000a2000c1e1500 */
[----:B------:R-:W-:Y:S02]  /*8b40*/  PRMT R72, RZ, 0x7610, R72 ;  /* 0x00007610ff487816 */ /* 0x000fe40000000048 */
[----:B0-----:R-:W-:-:S05]  /*8b50*/  IADD3 R6, P0, R178, R2, RZ ;  /* 0x00000002b2067210 */ /* 0x001fca0007f1e0ff */
[----:B------:R-:W-:Y:S01]  /*8b60*/  IMAD.X R7, R179, 0x1, R3, P0 ;  /* 0x00000001b3077824 */ /* 0x000fe200000e0603 */
[----:B------:R-:W-:Y:S01]  /*8b70*/  PRMT R73, RZ, 0x7610, R73 ;  /* 0x00007610ff497816 */ /* 0x000fe20000000049 */
[----:B------:R-:W2:Y:S04]  /*8b80*/  LDL.64 R178, [R1+0x8f8] ;  /* 0x0008f80001b27983 */ /* 0x000ea80000100a00 */
[----:B------:R4:W2:Y:S01]  /*8b90*/  @P1 LDG.E.U16 R72, desc[UR6][R6.64] ;  /* 0x0000000606481981 */ /* 0x0008a2000c1e1500 */
[----:B------:R-:W-:Y:S02]  /*8ba0*/  PRMT R70, RZ, 0x7610, R70 ;  /* 0x00007610ff467816 */ /* 0x000fe40000000046 */
[----:B------:R-:W-:Y:S02]  /*8bb0*/  PRMT R55, RZ, 0x7610, R55 ;  /* 0x00007610ff377816 */ /* 0x000fe40000000037 */
[----:B------:R-:W-:-:S02]  /*8bc0*/  PRMT R56, RZ, 0x7610, R56 ;  /* 0x00007610ff387816 */ /* 0x000fc40000000038 */
[----:B----4-:R-:W-:-:S05]  /*8bd0*/  IADD3 R6, P0, R176, R2, RZ ;  /* 0x00000002b0067210 */ /* 0x010fca0007f1e0ff */
[----:B------:R-:W-:Y:S02]  /*8be0*/  IMAD.X R7, R177, 0x1, R3, P0 ;  /* 0x00000001b1077824 */ /* 0x000fe400000e0603 */
[----:B------:R-:W4:Y:S04]  /*8bf0*/  LDL.64 R176, [R1+0x8f0] ;  /* 0x0008f00001b07983 */ /* 0x000f280000100a00 */
[----:B------:R3:W4:Y:S02]  /*8c00*/  @P1 LDG.E.U16 R73, desc[UR6][R6.64] ;  /* 0x0000000606491981 */ /* 0x000724000c1e1500 */
[----:B---3--:R-:W-:-:S05]  /*8c10*/  IADD3 R6, P0, R174, R2, RZ ;  /* 0x00000002ae067210 */ /* 0x008fca0007f1e0ff */
[----:B------:R-:W-:Y:S02]  /*8c20*/  IMAD.X R7, R175, 0x1, R3, P0 ;  /* 0x00000001af077824 */ /* 0x000fe400000e0603 */
[----:B------:R-:W3:Y:S04]  /*8c30*/  LDL.64 R174, [R1+0x8e8] ;  /* 0x0008e80001ae7983 */ /* 0x000ee80000100a00 */
[----:B------:R2:W3:Y:S01]  /*8c40*/  @P1 LDG.E.U16 R70, desc[UR6][R6.64] ;  /* 0x0000000606461981 */ /* 0x0004e2000c1e1500 */
[----:B------:R-:W-:Y:S02]  /*8c50*/  ISETP.GT.AND P1, PT, R4, 0x17, PT ;  /* 0x000000170400780c */ /* 0x000fe40003f24270 */
[----:B--2---:R-:W-:-:S05]  /*8c60*/  IADD3 R6, P0, R172, R2, RZ ;  /* 0x00000002ac067210 */ /* 0x004fca0007f1e0ff */
[----:B------:R-:W-:Y:S02]  /*8c70*/  IMAD.X R7, R173, 0x1, R3, P0 ;  /* 0x00000001ad077824 */ /* 0x000fe400000e0603 */
[----:B------:R-:W2:Y:S04]  /*8c80*/  LDL.64 R172, [R1+0x900] ;  /* 0x0009000001ac7983 */ /* 0x000ea80000100a00 */
[----:B------:R0:W2:Y:S02]  /*8c90*/  @P1 LDG.E.U16 R55, desc[UR6][R6.64] ;  /* 0x0000000606371981 */ /* 0x0000a4000c1e1500 */
[----:B0-----:R-:W-:-:S05]  /*8ca0*/  IADD3 R6, P0, R182, R2, RZ ;  /* 0x00000002b6067210 */ /* 0x001fca0007f1e0ff */
[----:B------:R-:W-:Y:S01]  /*8cb0*/  IMAD.X R7, R183, 0x1, R3, P0 ;  /* 0x00000001b7077824 */ /* 0x000fe200000e0603 */
[----:B------:R-:W-:Y:S01]  /*8cc0*/  PRMT R57, RZ, 0x7610, R57 ;  /* 0x00007610ff397816 */ /* 0x000fe20000000039 */
        /* <DEDUP_REMOVED lines=98> */
[----:B------:R-:W-:Y:S02]  /*92f0*/  PRMT R85, RZ, 0x7610, R85 ;  /* 0x00007610ff557816 */ /* 0x000fe40000000055 */
        /* <DEDUP_REMOVED lines=8> */
[----:B------:R4:W2:Y:S01]  /*9380*/  @P1 LDG.E.U16 R84, desc[UR6][R6.64] ;  /* 0x0000000606541981 */ /* 0x0008a2000c1e1500 */
[----:B------:R-:W-:Y:S02]  /*9390*/  PRMT R67, RZ, 0x7610, R67 ;  /* 0x00007610ff437816 */ /* 0x000fe40000000043 */
[----:B------:R-:W-:Y:S02]  /*93a0*/  PRMT R82, RZ, 0x7610, R82 ;  /* 0x00007610ff527816 */ /* 0x000fe40000000052 */
        /* <DEDUP_REMOVED lines=17> */
[----:B------:R-:W-:-:S09]  /*94c0*/  PRMT R69, RZ, 0x7610, R69 ;  /* 0x00007610ff457816 */ /* 0x000fd20000000045 */
[----:B------:R0:W2:Y:S02]  /*94d0*/  @P1 LDG.E.U16 R68, desc[UR6][R6.64] ;  /* 0x0000000606441981 */ /* 0x0000a4000c1e1500 */
[----:B0-----:R-:W-:-:S05]  /*94e0*/  IADD3 R6, P0, R182, R2, RZ ;  /* 0x00000002b6067210 */ /* 0x001fca0007f1e0ff */
[----:B------:R-:W-:-:S05]  /*94f0*/  IMAD.X R7, R183, 0x1, R3, P0 ;  /* 0x00000001b7077824 */ /* 0x000fca00000e0603 */
[----:B------:R0:W2:Y:S01]  /*9500*/  @P1 LDG.E.U16 R69, desc[UR6][R6.64] ;  /* 0x0000000606451981 */ /* 0x0000a2000c1e1500 */
[----:B------:R-:W-:Y:S02]  /*9510*/  PRMT R50, RZ, 0x7610, R50 ;  /* 0x00007610ff327816 */ /* 0x000fe40000000032 */
[----:B0-----:R-:W-:-:S05]  /*9520*/  IADD3 R6, P0, R180, R2, RZ ;  /* 0x00000002b4067210 */ /* 0x001fca0007f1e0ff */
[----:B------:R-:W-:-:S05]  /*9530*/  IMAD.X R7, R181, 0x1, R3, P0 ;  /* 0x00000001b5077824 */ /* 0x000fca00000e0603 */
[----:B------:R0:W2:Y:S01]  /*9540*/  @P1 LDG.E.U16 R50, desc[UR6][R6.64] ;  /* 0x0000000606321981 */ /* 0x0000a2000c1e1500 */
[----:B------:R-:W-:Y:S02]  /*9550*/  PRMT R66, RZ, 0x7610, R66 ;  /* 0x00007610ff427816 */ /* 0x000fe40000000042 */
[----:B------:R-:W-:Y:S02]  /*9560*/  PRMT R51, RZ, 0x7610, R51 ;  /* 0x00007610ff337816 */ /* 0x000fe40000000033 */
[----:B0-----:R-:W-:-:S05]  /*9570*/  IADD3 R6, P0, R178, R2, RZ ;  /* 0x00000002b2067210 */ /* 0x001fca0007f1e0ff */
[----:B------:R-:W-:-:S05]  /*9580*/  IMAD.X R7, R179, 0x1, R3, P0 ;  /* 0x00000001b3077824 */ /* 0x000fca00000e0603 */
[----:B------:R4:W2:Y:S01]  /*9590*/  @P1 LDG.E.U16 R66, desc[UR6][R6.64] ;  /* 0x0000000606421981 */ /* 0x0008a2000c1e1500 */
[----:B------:R-:W-:Y:S02]  /*95a0*/  ISETP.GT.AND P1, PT, R4, 0x1f, PT ;  /* 0x0000001f0400780c */ /* 0x000fe40003f24270 */
[----:B------:R-:W-:Y:S02]  /*95b0*/  PRMT R52, RZ, 0x7610, R52 ;  /* 0x00007610ff347816 */ /* 0x000fe40000000034 */
[----:B------:R-:W-:Y:S02]  /*95c0*/  PRMT R53, RZ, 0x7610, R53 ;  /* 0x00007610ff357816 */ /* 0x000fe40000000035 */
[----:B------:R-:W-:Y:S02]  /*95d0*/  PRMT R49, RZ, 0x7610, R49 ;  /* 0x00007610ff317816 */ /* 0x000fe40000000031 */
[----:B------:R-:W-:Y:S01]  /*95e0*/  LOP3.LUT R151, R151, 0x1f, RZ, 0xc0, !PT ;  /* 0x0000001f97977812 */ /* 0x000fe200078ec0ff */
[----:B------:R-:W-:Y:S03]  /*95f0*/  STL [R1+0xf24], R4 ;  /* 0x000f240401007387 */ /* 0x000fe60000100800 */
[C---:B------:R-:W-:Y:S01]  /*9600*/  ISETP.GE.AND P2, PT, R151.reuse, R4, PT ;  /* 0x000000049700720c */ /* 0x040fe20003f46270 */
[----:B------:R0:W-:Y:S01]  /*9610*/  STL.64 [R1+0xc10], R2 ;  /* 0x000c100201007387 */ /* 0x0001e20000100a00 */
[----:B------:R-:W-:Y:S01]  /*9620*/  IMAD R159, R151, R159, RZ ;  /* 0x0000009f979f7224 */ /* 0x000fe200078e02ff */
[----:B----4-:R-:W-:-:S05]  /*9630*/  IADD3 R6, P0, R176, R2, RZ ;  /* 0x00000002b0067210 */ /* 0x010fca0007f1e0ff */
[----:B------:R-:W-:-:S05]  /*9640*/  IMAD.X R7, R177, 0x1, R3, P0 ;  /* 0x00000001b1077824 */ /* 0x000fca00000e0603 */
[----:B------:R3:W4:Y:S02]  /*9650*/  @P1 LDG.E.U16 R51, desc[UR6][R6.64] ;  /* 0x0000000606331981 */ /* 0x000724000c1e1500 */
[----:B---3--:R-:W-:-:S05]  /*9660*/  IADD3 R6, P0, R174, R2, RZ ;  /* 0x00000002ae067210 */ /* 0x008fca0007f1e0ff */
[----:B------:R-:W-:-:S05]  /*9670*/  IMAD.X R7, R175, 0x1, R3, P0 ;  /* 0x00000001af077824 */ /* 0x000fca00000e0603 */
[----:B------:R2:W3:Y:S02]  /*9680*/  @P1 LDG.E.U16 R52, desc[UR6][R6.64] ;  /* 0x0000000606341981 */ /* 0x0004e4000c1e1500 */
[----:B--2---:R-:W-:-:S05]  /*9690*/  IADD3 R6, P0, R172, R2, RZ ;  /* 0x00000002ac067210 */ /* 0x004fca0007f1e0ff */
[----:B------:R-:W-:-:S05]  /*96a0*/  IMAD.X R7, R173, 0x1, R3, P0 ;  /* 0x00000001ad077824 */ /* 0x000fca00000e0603 */
[----:B------:R1:W2:Y:S01]  /*96b0*/  @P1 LDG.E.U16 R53, desc[UR6][R6.64] ;  /* 0x0000000606351981 */ /* 0x0002a2000c1e1500 */
[----:B------:R-:W-:Y:S02]  /*96c0*/  PRMT R48, RZ, 0x7610, R48 ;  /* 0x00007610ff307816 */ /* 0x000fe40000000030 */
[----:B-1----:R-:W-:-:S05]  /*96d0*/  IADD3 R6, P0, R170, R2, RZ ;  /* 0x00000002aa067210 */ /* 0x002fca0007f1e0ff */
[----:B------:R-:W-:-:S05]  /*96e0*/  IMAD.X R7, R171, 0x1, R3, P0 ;  /* 0x00000001ab077824 */ /* 0x000fca00000e0603 */
[----:B------:R1:W4:Y:S01]  /*96f0*/  @P1 LDG.E.U16 R49, desc[UR6][R6.64] ;  /* 0x0000000606311981 */ /* 0x000322000c1e1500 */
[----:B------:R-:W-:Y:S01]  /*9700*/  BAR.SYNC.DEFER_BLOCKING 0x0 ;  /* 0x0000000000007b1d */ /* 0x000fe20000010000 */
[----:B0-----:R-:W-:Y:S02]  /*9710*/  IMAD.MOV.U32 R2, RZ, RZ, R217 ;  /* 0x000000ffff027224 */ /* 0x001fe400078e00d9 */
[----:B------:R-:W-:Y:S02]  /*9720*/  IMAD.MOV.U32 R3, RZ, RZ, R216 ;  /* 0x000000ffff037224 */ /* 0x000fe400078e00d8 */
[----:B-1----:R-:W-:-:S03]  /*9730*/  IMAD.WIDE R6, R159, 0x2, R2 ;  /* 0x000000029f067825 */ /* 0x002fc600078e0202 */
[----:B------:R0:W-:Y:S01]  /*9740*/  STL.64 [R1+0x528], R2 ;  /* 0x0005280201007387 */ /* 0x0001e20000100a00 */
[----:B------:R-:W-:Y:S01]  /*9750*/  PRMT R33, RZ, 0x7610, R33 ;  /* 0x00007610ff217816 */ /* 0x000fe20000000021 */
[----:B0-----:R-:W-:Y:S02]  /*9760*/  IMAD.MOV.U32 R2, RZ, RZ, R219 ;  /* 0x000000ffff027224 */ /* 0x001fe400078e00db */
[----:B------:R-:W-:Y:S01]  /*9770*/  IMAD.MOV.U32 R3, RZ, RZ, R218 ;  /* 0x000000ffff037224 */ /* 0x000fe200078e00da */
[----:B------:R0:W4:Y:S04]  /*9780*/  @!P2 LDG.E.U16 R48, desc[UR6][R6.64] ;  /* 0x000000060630a981 */ /* 0x000128000c1e1500 */
[----:B------:R1:W-:Y:S01]  /*9790*/  STL.64 [R1+0x520], R2 ;  /* 0x0005200201007387 */ /* 0x0003e20000100a00 */
[----:B0-----:R-:W-:-:S05]  /*97a0*/  IMAD.WIDE R6, R159, 0x2, R2 ;  /* 0x000000029f067825 */ /* 0x001fca00078e0202 */
[----:B------:R0:W4:Y:S01]  /*97b0*/  @!P2 LDG.E.U16 R33, desc[UR6][R6.64] ;  /* 0x000000060621a981 */ /* 0x000122000c1e1500 */
[----:B-1----:R-:W-:Y:S02]  /*97c0*/  IMAD.MOV.U32 R2, RZ, RZ, R221 ;  /* 0x000000ffff027224 */ /* 0x002fe400078e00dd */
[----:B------:R-:W-:Y:S01]  /*97d0*/  IMAD.MOV.U32 R3, RZ, RZ, R220 ;  /* 0x000000ffff037224 */ /* 0x000fe200078e00dc */
[----:B------:R-:W-:-:S04]  /*97e0*/  PRMT R47, RZ, 0x7610, R47 ;  /* 0x00007610ff2f7816 */ /* 0x000fc8000000002f */
[----:B------:R1:W-:Y:S01]  /*97f0*/  STL.64 [R1+0x518], R2 ;  /* 0x0005180201007387 */ /* 0x0003e20000100a00 */
[----:B0-----:R-:W-:-:S05]  /*9800*/  IMAD.WIDE R6, R159, 0x2, R2 ;  /* 0x000000029f067825 */ /* 0x001fca00078e0202 */
[----:B------:R0:W4:Y:S01]  /*9810*/  @!P2 LDG.E.U16 R47, desc[UR6][R6.64] ;  /* 0x00000006062fa981 */ /* 0x000122000c1e1500 */
[----:B-1----:R-:W-:Y:S02]  /*9820*/  IMAD.MOV.U32 R2, RZ, RZ, R223 ;  /* 0x000000ffff027224 */ /* 0x002fe400078e00df */
[----:B------:R-:W-:-:S05]  /*9830*/  IMAD.MOV.U32 R3, RZ, RZ, R222 ;  /* 0x000000ffff037224 */ /* 0x000fca00078e00de */
[----:B------:R1:W-:Y:S04]  /*9840*/  STL.64 [R1+0x510], R2 ;  /* 0x0005100201007387 */ /* 0x0003e80000100a00 */
[----:B------:R-:W3:Y:S01]  /*9850*/  LDL.LU R177, [R1+0x574] ;  /* 0x0005740001b17983 */ /* 0x000ee20000300800 */
[----:B0-----:R-:W-:-:S03]  /*9860*/  IMAD.WIDE R6, R159, 0x2, R2 ;  /* 0x000000029f067825 */ /* 0x001fc600078e0202 */
[----:B------:R-:W2:Y:S04]  /*9870*/  LDL.LU R176, [R1+0x578] ;  /* 0x0005780001b07983 */ /* 0x000ea80000300800 */
[----:B------:R-:W4:Y:S01]  /*9880*/  LDL.LU R175, [R1+0x57c] ;  /* 0x00057c0001af7983 */ /* 0x000f220000300800 */
[----:B-1----:R-:W-:-:S03]  /*9890*/  IMAD.MOV.U32 R3, RZ, RZ, R224 ;  /* 0x000000ffff037224 */ /* 0x002fc600078e00e0 */
[----:B------:R-:W4:Y:S04]  /*98a0*/  LDL.LU R174, [R1+0x580] ;  /* 0x0005800001ae7983 */ /* 0x000f280000300800 */
[----:B------:R-:W4:Y:S04]  /*98b0*/  LDL.LU R173, [R1+0x584] ;  /* 0x0005840001ad7983 */ /* 0x000f280000300800 */
[----:B------:R-:W4:Y:S04]  /*98c0*/  LDL.LU R172, [R1+0x588] ;  /* 0x0005880001ac7983 */ /* 0x000f280000300800 */
[----:B------:R-:W4:Y:S04]  /*98d0*/  LDL.LU R171, [R1+0xb68] ;  /* 0x000b680001ab7983 */ /* 0x000f280000300800 */
[----:B------:R-:W4:Y:S04]  /*98e0*/  LDL.LU R170, [R1+0xb6c] ;  /* 0x000b6c0001aa7983 */ /* 0x000f280000300800 */
[----:B------:R-:W4:Y:S04]  /*98f0*/  LDL.LU R169, [R1+0xb70] ;  /* 0x000b700001a97983 */ /* 0x000f280000300800 */
[----:B------:R-:W4:Y:S04]  /*9900*/  LDL.LU R151, [R1+0xb74] ;  /* 0x000b740001977983 */ /* 0x000f280000300800 */
[----:B------:R-:W-:Y:S04]  /*9910*/  STL [R1+0xf28], R3 ;  /* 0x000f280301007387 */ /* 0x000fe80000100800 */
[----:B------:R0:W-:Y:S04]  /*9920*/  STS.U16 [R0+UR4+0x400], R16 ;  /* 0x0004001000007988 */ /* 0x0001e80008000404 */
[----:B------:R1:W-:Y:S04]  /*9930*/  STS.U16 [R0+UR4+0x4800], R15 ;  /* 0x0048000f00007988 */ /* 0x0003e80008000404 */
[----:B0-----:R-:W3:Y:S04]  /*9940*/  LDL.LU R16, [R1+0xb78] ;  /* 0x000b780001107983 */ /* 0x001ee80000300800 */
[----:B-1----:R-:W2:Y:S04]  /*9950*/  LDL.LU R15, [R1+0xb7c] ;  /* 0x000b7c00010f7983 */ /* 0x002ea80000300800 */
[----:B------:R0:W-:Y:S04]  /*9960*/  STS.U16 [R0+UR4+0x2800], R13 ;  /* 0x0028000d00007988 */ /* 0x0001e80008000404 */
[----:B------:R1:W-:Y:S04]  /*9970*/  STS.U16 [R0+UR4+0x800], R12 ;  /* 0x0008000c00007988 */ /* 0x0003e80008000404 */
[----:B0-----:R-:W4:Y:S04]  /*9980*/  LDL.LU R13, [R1+0xb80] ;  /* 0x000b8000010d7983 */ /* 0x001f280000300800 */
[----:B-1----:R-:W4:Y:S04]  /*9990*/  LDL.LU R12, [R1+0xb84] ;  /* 0x000b8400010c7983 */ /* 0x002f280000300800 */
[----:B------:R0:W-:Y:S04]  /*99a0*/  STS.U16 [R0+UR4+0x2000], R21 ;  /* 0x0020001500007988 */ /* 0x0001e80008000404 */
[----:B------:R1:W-:Y:S04]  /*99b0*/  STS.U16 [R0+UR4], R20 ;  /* 0x0000001400007988 */ /* 0x0003e80008000404 */
[----:B0-----:R-:W4:Y:S04]  /*99c0*/  LDL.LU R21, [R1+0xb88] ;  /* 0x000b880001157983 */ /* 0x001f280000300800 */
[----:B-1----:R-:W4:Y:S04]  /*99d0*/  LDL.LU R20, [R1+0xb8c] ;  /* 0x000b8c0001147983 */ /* 0x002f280000300800 */
[----:B------:R0:W-:Y:S04]  /*99e0*/  STS.U16 [R0+UR4+0x4400], R19 ;  /* 0x0044001300007988 */ /* 0x0001e80008000404 */
[----:B------:R1:W-:Y:S04]  /*99f0*/  STS.U16 [R0+UR4+0x6400], R18 ;  /* 0x0064001200007988 */ /* 0x0003e80008000404 */
[----:B0-----:R-:W4:Y:S04]  /*9a00*/  LDL.LU R19, [R1+0xb90] ;  /* 0x000b900001137983 */ /* 0x001f280000300800 */
[----:B-1----:R-:W4:Y:S04]  /*9a10*/  LDL.LU R18, [R1+0xb98] ;  /* 0x000b980001127983 */ /* 0x002f280000300800 */
[----:B------:R0:W-:Y:S04]  /*9a20*/  STS.U16 [R0+UR4+0x2400], R17 ;  /* 0x0024001100007988 */ /* 0x0001e80008000404 */
[----:B------:R1:W-:Y:S04]  /*9a30*/  STS.U16 [R0+UR4+0x6800], R14 ;  /* 0x0068000e00007988 */ /* 0x0003e80008000404 */
[----:B0-----:R-:W4:Y:S04]  /*9a40*/  LDL.LU R17, [R1+0xb9c] ;  /* 0x000b9c0001117983 */ /* 0x001f280000300800 */
[----:B------:R4:W-:Y:S04]  /*9a50*/  STS.U16 [R0+UR4+0x6000], R23 ;  /* 0x0060001700007988 */ /* 0x0009e80008000404 */
[----:B------:R0:W-:Y:S04]  /*9a60*/  STS.U16 [R0+UR4+0x4000], R22 ;  /* 0x0040001600007988 */ /* 0x0001e80008000404 */
[----:B------:R0:W-:Y:S04]  /*9a70*/  STS.U16 [R0+UR4+0x2c00], R9 ;  /* 0x002c000900007988 */ /* 0x0001e80008000404 */
[----:B------:R0:W-:Y:S04]  /*9a80*/  STS.U16 [R0+UR4+0xc00], R8 ;  /* 0x000c000800007988 */ /* 0x0001e80008000404 */
[----:B------:R0:W-:Y:S04]  /*9a90*/  STS.U16 [R0+UR4+0x4c00], R11 ;  /* 0x004c000b00007988 */ /* 0x0001e80008000404 */
[----:B------:R0:W-:Y:S01]  /*9aa0*/  STS.U16 [R0+UR4+0x6c00], R10 ;  /* 0x006c000a00007988 */ /* 0x0001e20008000404 */
[----:B------:R-:W-:Y:S01]  /*9ab0*/  PRMT R32, RZ, 0x7610, R32 ;  /* 0x00007610ff207816 */ /* 0x000fe20000000020 */
[----:B------:R-:W-:Y:S01]  /*9ac0*/  IMAD.MOV.U32 R2, RZ, RZ, R225 ;  /* 0x000000ffff027224 */ /* 0x000fe200078e00e1 */
[----:B------:R-:W-:Y:S01]  /*9ad0*/  PRMT R46, RZ, 0x7610, R46 ;  /* 0x00007610ff2e7816 */ /* 0x000fe2000000002e */
[----:B------:R-:W-:-:S03]  /*9ae0*/  IMAD.MOV.U32 R238, RZ, RZ, R227 ;  /* 0x000000ffffee7224 */ /* 0x000fc600078e00e3 */
[----:B------:R1:W4:Y:S01]  /*9af0*/  @!P2 LDG.E.U16 R32, desc[UR6][R6.64] ;  /* 0x000000060620a981 */ /* 0x000322000c1e1500 */
[----:B------:R-:W-:Y:S01]  /*9b00*/  IMAD.MOV.U32 R239, RZ, RZ, R226 ;  /* 0x000000ffffef7224 */ /* 0x000fe200078e00e2 */
[----:B------:R-:W-:Y:S01]  /*9b10*/  PRMT R31, RZ, 0x7610, R31 ;  /* 0x00007610ff1f7816 */ /* 0x000fe2000000001f */
[----:B-1----:R-:W-:Y:S01]  /*9b20*/  IMAD.WIDE R6, R159, 0x2, R2 ;  /* 0x000000029f067825 */ /* 0x002fe200078e0202 */
[----:B------:R-:W-:-:S04]  /*9b30*/  LOP3.LUT R251, R251, R250, RZ, 0x3c, !PT ;  /* 0x000000fafbfb7212 */ /* 0x000fc800078e3cff */
[----:B------:R1:W4:Y:S01]  /*9b40*/  @!P2 LDG.E.U16 R46, desc[UR6][R6.64] ;  /* 0x00000006062ea981 */ /* 0x000322000c1e1500 */
[----:B------:R-:W-:Y:S01]  /*9b50*/  PRMT R45, RZ, 0x7610, R45 ;  /* 0x00007610ff2d7816 */ /* 0x000fe2000000002d */
[----:B---3--:R-:W-:Y:S02]  /*9b60*/  IMAD.MOV.U32 R217, RZ, RZ, R16 ;  /* 0x000000ffffd97224 */ /* 0x008fe400078e0010 */
[----:B------:R-:W3:Y:S01]  /*9b70*/  LDL.LU R16, [R1+0xba0] ;  /* 0x000ba00001107983 */ /* 0x000ee20000300800 */
[----:B--2---:R-:W-:-:S03]  /*9b80*/  IMAD.MOV.U32 R216, RZ, RZ, R15 ;  /* 0x000000ffffd87224 */ /* 0x004fc600078e000f */
[----:B------:R-:W2:Y:S04]  /*9b90*/  LDL.LU R15, [R1+0xba4] ;  /* 0x000ba400010f7983 */ /* 0x000ea80000300800 */
[----:B------:R-:W2:Y:S01]  /*9ba0*/  LDL.LU R14, [R1+0xba8] ;  /* 0x000ba800010e7983 */ /* 0x000ea20000300800 */
[----:B----4-:R-:W-:-:S03]  /*9bb0*/  IMAD.MOV.U32 R23, RZ, RZ, R13 ;  /* 0x000000ffff177224 */ /* 0x010fc600078e000d */
[----:B------:R-:W4:Y:S01]  /*9bc0*/  LDL.LU R13, [R1+0xbac] ;  /* 0x000bac00010d7983 */ /* 0x000f220000300800 */
[----:B0-----:R-:W-:-:S03]  /*9bd0*/  IMAD.MOV.U32 R22, RZ, RZ, R12 ;  /* 0x000000ffff167224 */ /* 0x001fc600078e000c */
[----:B------:R-:W4:Y:S04]  /*9be0*/  LDL.LU R12, [R1+0xbb0] ;  /* 0x000bb000010c7983 */ /* 0x000f280000300800 */
[----:B------:R-:W4:Y:S04]  /*9bf0*/  LDL.LU R9, [R1+0xbcc] ;  /* 0x000bcc0001097983 */ /* 0x000f280000300800 */
[----:B------:R-:W4:Y:S04]  /*9c00*/  LDL.LU R8, [R1+0xbd0] ;  /* 0x000bd00001087983 */ /* 0x000f280000300800 */
[----:B------:R-:W4:Y:S04]  /*9c10*/  LDL.LU R11, [R1+0xbd4] ;  /* 0x000bd400010b7983 */ /* 0x000f280000300800 */
[----:B------:R-:W4:Y:S01]  /*9c20*/  LDL.LU R10, [R1+0xbd8] ;  /* 0x000bd800010a7983 */ /* 0x000f220000300800 */
[----:B-1----:R-:W-:Y:S01]  /*9c30*/  IMAD.WIDE R6, R159, 0x2, R238 ;  /* 0x000000029f067825 */ /* 0x002fe200078e02ee */
[----:B------:R-:W-:-:S04]  /*9c40*/  LOP3.LUT R249, R249, R248, RZ, 0x3c, !PT ;  /* 0x000000f8f9f97212 */ /* 0x000fc800078e3cff */
[----:B------:R0:W4:Y:S01]  /*9c50*/  @!P2 LDG.E.U16 R31, desc[UR6][R6.64] ;  /* 0x00000006061fa981 */ /* 0x000122000c1e1500 */
[----:B------:R-:W-:Y:S02]  /*9c60*/  PRMT R30, RZ, 0x7610, R30 ;  /* 0x00007610ff1e7816 */ /* 0x000fe4000000001e */
[----:B------:R-:W-:Y:S01]  /*9c70*/  LOP3.LUT R247, R247, R246, RZ, 0x3c, !PT ;  /* 0x000000f6f7f77212 */ /* 0x000fe200078e3cff */
[----:B0-----:R-:W-:-:S05]  /*9c80*/  IMAD.WIDE R6, R159, 0x2, R250 ;  /* 0x000000029f067825 */ /* 0x001fca00078e02fa */
        /* <DEDUP_REMOVED lines=33> */
[----:B------:R-:W-:Y:S01]  /*9ea0*/  PRMT R40, RZ, 0x7610, R40 ;  /* 0x00007610ff287816 */ /* 0x000fe20000000028 */
[----:B------:R-:W-:Y:S02]  /*9eb0*/  IMAD.MOV.U32 R226, RZ, RZ, R176 ;  /* 0x000000ffffe27224 */ /* 0x000fe400078e00b0 */
[----:B0-----:R-:W-:-:S05]  /*9ec0*/  IMAD.WIDE R6, R159, 0x2, R230 ;  /* 0x000000029f067825 */ /* 0x001fca00078e02e6 */
[----:B------:R0:W4:Y:S01]  /*9ed0*/  @!P2 LDG.E.U16 R26, desc[UR6][R6.64] ;  /* 0x00000006061aa981 */ /* 0x000122000c1e1500 */
[----:B------:R-:W-:Y:S01]  /*9ee0*/  IMAD.MOV.U32 R227, RZ, RZ, R177 ;  /* 0x000000ffffe37224 */ /* 0x000fe200078e00b1 */
[----:B------:R-:W-:Y:S01]  /*9ef0*/  PRMT R25, RZ, 0x7610, R25 ;  /* 0x00007610ff197816 */ /* 0x000fe20000000019 */
[----:B0-----:R-:W-:-:S05]  /*9f00*/  IMAD.WIDE R6, R159, 0x2, R228 ;  /* 0x000000029f067825 */ /* 0x001fca00078e02e4 */
[----:B------:R0:W4:Y:S01]  /*9f10*/  @!P2 LDG.E.U16 R40, desc[UR6][R6.64] ;  /* 0x000000060628a981 */ /* 0x000122000c1e1500 */
[----:B------:R-:W-:Y:S02]  /*9f20*/  IMAD.MOV.U32 R224, RZ, RZ, R174 ;  /* 0x000000ffffe07224 */ /* 0x000fe400078e00ae */
        /* <DEDUP_REMOVED lines=15> */
[----:B------:R-:W-:Y:S02]  /*a020*/  IMAD.MOV.U32 R219, RZ, RZ, R169 ;  /* 0x000000ffffdb7224 */ /* 0x000fe400078e00a9 */
[----:B0-----:R-:W-:-:S05]  /*a030*/  IMAD.WIDE R6, R159, 0x2, R220 ;  /* 0x000000029f067825 */ /* 0x001fca00078e02dc */
[----:B------:R0:W4:Y:S01]  /*a040*/  @!P2 LDG.E.U16 R38, desc[UR6][R6.64] ;  /* 0x000000060626a981 */ /* 0x000122000c1e1500 */
[----:B------:R-:W-:Y:S01]  /*a050*/  PRMT R37, RZ, 0x7610, R37 ;  /* 0x00007610ff257816 */ /* 0x000fe20000000025 */
[----:B0-----:R-:W-:-:S05]  /*a060*/  IMAD.WIDE R6, R159, 0x2, R218 ;  /* 0x000000029f067825 */ /* 0x001fca00078e02da */
[----:B------:R0:W4:Y:S02]  /*a070*/  @!P2 LDG.E.U16 R157, desc[UR6][R6.64] ;  /* 0x00000006069da981 */ /* 0x000124000c1e1500 */
        /* <DEDUP_REMOVED lines=9> */
[----:B------:R3:W4:Y:S01]  /*a110*/  @!P2 LDG.E.U16 R91, desc[UR6][R6.64] ;  /* 0x00000006065ba981 */ /* 0x000722000c1e1500 */
[----:B------:R-:W-:Y:S01]  /*a120*/  LOP3.LUT R151, R0, 0x10, RZ, 0x3c, !PT ;  /* 0x0000001000977812 */ /* 0x000fe200078e3cff */
[----:B---3--:R-:W-:-:S05]  /*a130*/  IMAD.WIDE R6, R159, 0x2, R16 ;  /* 0x000000029f067825 */ /* 0x008fca00078e0210 */
[----:B------:R2:W3:Y:S01]  /*a140*/  @!P2 LDG.E.U16 R36, desc[UR6][R6.64] ;  /* 0x000000060624a981 */ /* 0x0004e2000c1e1500 */
[----:B------:R-:W-:-:S03]  /*a150*/  PRMT R35, RZ, 0x7610, R35 ;  /* 0x00007610ff237816 */ /* 0x000fc60000000023 */
[----:B------:R-:W-:Y:S01]  /*a160*/  STS.U16 [R151+UR4+0x80], R168 ;  /* 0x000080a897007988 */ /* 0x000fe20008000404 */
[----:B--2---:R-:W-:-:S03]  /*a170*/  IMAD.WIDE R6, R159, 0x2, R14 ;  /* 0x000000029f067825 */ /* 0x004fc600078e020e */
[----:B------:R0:W-:Y:S04]  /*a180*/  STS.U16 [R151+UR4+0x2080], R161 ;  /* 0x002080a197007988 */ /* 0x0001e80008000404 */
[----:B------:R4:W2:Y:S04]  /*a190*/  @!P2 LDG.E.U16 R90, desc[UR6][R6.64] ;  /* 0x00000006065aa981 */ /* 0x0008a8000c1e1500 */
[----:B------:R1:W-:Y:S04]  /*a1a0*/  STS.U16 [R151+UR4+0x4080], R160 ;  /* 0x004080a097007988 */ /* 0x0003e80008000404 */
[----:B0-----:R-:W3:Y:S01]  /*a1b0*/  LDL.LU R161, [R1+0xbdc] ;  /* 0x000bdc0001a17983 */ /* 0x001ee20000300800 */
[----:B----4-:R-:W-:-:S03]  /*a1c0*/  IMAD.WIDE R6, R159, 0x2, R12 ;  /* 0x000000029f067825 */ /* 0x010fc600078e020c */
[----:B-1----:R-:W4:Y:S01]  /*a1d0*/  LDL.LU R160, [R1+0xbe0] ;  /* 0x000be00001a07983 */ /* 0x002f220000300800 */
[----:B------:R-:W-:-:S03]  /*a1e0*/  PRMT R89, RZ, 0x7610, R89 ;  /* 0x00007610ff597816 */ /* 0x000fc60000000059 */
[----:B------:R0:W2:Y:S01]  /*a1f0*/  @!P2 LDG.E.U16 R35, desc[UR6][R6.64] ;  /* 0x000000060623a981 */ /* 0x0000a2000c1e1500 */
[----:B------:R-:W-:Y:S01]  /*a200*/  PRMT R34, RZ, 0x7610, R34 ;  /* 0x00007610ff227816 */ /* 0x000fe20000000022 */
[----:B0-----:R-:W-:-:S05]  /*a210*/  IMAD.WIDE R6, R159, 0x2, R8 ;  /* 0x000000029f067825 */ /* 0x001fca00078e0208 */
[----:B------:R0:W2:Y:S02]  /*a220*/  @!P2 LDG.E.U16 R89, desc[UR6][R6.64] ;  /* 0x000000060659a981 */ /* 0x0000a4000c1e1500 */
[----:B0-----:R-:W-:-:S05]  /*a230*/  IMAD.WIDE R6, R159, 0x2, R10 ;  /* 0x000000029f067825 */ /* 0x001fca00078e020a */
[----:B------:R4:W2:Y:S04]  /*a240*/  @!P2 LDG.E.U16 R34, desc[UR6][R6.64] ;  /* 0x000000060622a981 */ /* 0x0008a8000c1e1500 */
[----:B------:R-:W-:Y:S04]  /*a250*/  STS.U16 [R151+UR4+0x6080], R167 ;  /* 0x006080a797007988 */ /* 0x000fe80008000404 */
        /* <DEDUP_REMOVED lines=8> */
[----:B------:R0:W-:Y:S04]  /*a2e0*/  STS.U16 [R151+UR4+0xc80], R135 ;  /* 0x000c808797007988 */ /* 0x0001e80008000404 */
[----:B------:R-:W-:Y:S01]  /*a2f0*/  STS.U16 [R151+UR4+0x2c80], R153 ;  /* 0x002c809997007988 */ /* 0x000fe20008000404 */
[----:B0-----:R-:W-:-:S03]  /*a300*/  LOP3.LUT R135, R0, 0x20, RZ, 0x3c, !PT ;  /* 0x0000002000877812 */ /* 0x001fc600078e3cff */
        /* <DEDUP_REMOVED lines=88> */
[----:B------:R-:W-:Y:S01]  /*a890*/  STS.U16 [R50+UR4+0x2380], R64 ;  /* 0x0023804032007988 */ /* 0x000fe20008000404 */
[----:B----4-:R-:W-:-:S03]  /*a8a0*/  IMAD.MOV.U32 R6, RZ, RZ, R160 ;  /* 0x000000ffff067224 */ /* 0x010fc600078e00a0 */
[----:B------:R-:W-:Y:S01]  /*a8b0*/  STS.U16 [R50+UR4+0x4380], R63 ;  /* 0x0043803f32007988 */ /* 0x000fe20008000404 */
[----:B---3--:R-:W-:-:S03]  /*a8c0*/  IMAD.MOV.U32 R7, RZ, RZ, R161 ;  /* 0x000000ffff077224 */ /* 0x008fc600078e00a1 */
[----:B------:R-:W-:Y:S04]  /*a8d0*/  STS.U16 [R50+UR4+0x6380], R62 ;  /* 0x0063803e32007988 */ /* 0x000fe80008000404 */
[----:B------:R-:W-:Y:S01]  /*a8e0*/  STS.U16 [R50+UR4+0x780], R61 ;  /* 0x0007803d32007988 */ /* 0x000fe20008000404 */
[----:B------:R-:W-:-:S03]  /*a8f0*/  PRMT R3, RZ, 0x7610, R3 ;  /* 0x00007610ff037816 */ /* 0x000fc60000000003 */
[----:B------:R-:W-:Y:S01]  /*a900*/  STS.U16 [R50+UR4+0x2780], R60 ;  /* 0x0027803c32007988 */ /* 0x000fe20008000404 */
[----:B------:R-:W-:-:S03]  /*a910*/  IMAD.WIDE R160, R159, 0x2, R6 ;  /* 0x000000029fa07825 */ /* 0x000fc600078e0206 */
        /* <DEDUP_REMOVED lines=8> */
[----:B------:R-:W3:Y:S04]  /*a9a0*/  @!P2 LDG.E.U16 R3, desc[UR6][R160.64] ;  /* 0x00000006a003a981 */ /* 0x000ee8000c1e1500 */
        /* <DEDUP_REMOVED lines=17> */
[----:B--2---:R-:W-:Y:S04]  /*aac0*/  STS.U16 [R5+UR4+0x9c00], R35 ;  /* 0x009c002305007988 */ /* 0x004fe80008000404 */
        /* <DEDUP_REMOVED lines=11> */
[----:B0-----:R-:W2:Y:S04]  /*ab80*/  LDL.LU.64 R24, [R1+0x400] ;  /* 0x0004000001187983 */ /* 0x001ea80000300a00 */
[----:B------:R-:W2:Y:S04]  /*ab90*/  LDL.LU.64 R26, [R1+0x408] ;  /* 0x00040800011a7983 */ /* 0x000ea80000300a00 */
        /* <DEDUP_REMOVED lines=30> */
[----:B------:R-:W4:Y:S04]  /*ad80*/  LDL.LU.64 R92, [R1+0x300] ;  /* 0x00030000015c7983 */ /* 0x000f280000300a00 */
        /* <DEDUP_REMOVED lines=31> */
[----:B------:R-:W-:Y:S04]  /*af80*/  STS.U16 [R4+UR4+0x9500], R157 ;  /* 0x0095009d04007988 */ /* 0x000fe80008000404 */
[----:B------:R-:W-:Y:S04]  /*af90*/  STS.U16 [R4+UR4+0x9700], R156 ;  /* 0x0097009c04007988 */ /* 0x000fe80008000404 */
[----:B------:R-:W-:Y:S04]  /*afa0*/  STS.U16 [R4+UR4+0x9900], R91 ;  /* 0x0099005b04007988 */ /* 0x000fe80008000404 */
[----:B------:R-:W-:Y:S04]  /*afb0*/  STS.U16 [R4+UR4+0x9b00], R90 ;  /* 0x009b005a04007988 */ /* 0x000fe80008000404 */
[----:B------:R-:W-:Y:S04]  /*afc0*/  STS.U16 [R4+UR4+0x9d00], R89 ;  /* 0x009d005904007988 */ /* 0x000fe80008000404 */
[----:B---3--:R0:W-:Y:S01]  /*afd0*/  STS.U16 [R4+UR4+0x9f00], R3 ;  /* 0x009f000304007988 */ /* 0x0081e20008000404 */
[----:B------:R1:W-:Y:S06]  /*afe0*/  MEMBAR.ALL.CTA ;  /* 0x0000000000007992 */ /* 0x0003ec0000008000 */
[----:B-1----:R-:W1:Y:S02]  /*aff0*/  FENCE.VIEW.ASYNC.S ;  /* 0x00000000000073c6 */ /* 0x002e640000000000 */
[----:B-1----:R-:W-:Y:S06]  /*b000*/  BAR.SYNC.DEFER_BLOCKING 0x0 ;  /* 0x0000000000007b1d */ /* 0x002fec0000010000 */
[----:B--2---:R-:W-:-:S06]  /*b010*/  WARPGROUP.ARRIVE ;  /* 0x00000000000079c5 */ /* 0x004fcc0000000000 */
[----:B------:R-:W-:Y:S03]  /*b020*/  HGMMA.64x128x16.F32 R24, gdesc[UR12].tnspA, R24, gsb0 ;  /* 0x21e000000c1879f0 */ /* 0x000fe60008000818 */
[----:B------:R-:W-:Y:S02]  /*b030*/  WARPGROUP.DEPBAR.LE gsb0, 0x0 ;  /* 0x00008000000079c5 */ /* 0x000fe40000010000 */
[----:B------:R-:W-:-:S07]  /*b040*/  WARPGROUP.ARRIVE ;  /* 0x00000000000079c5 */ /* 0x000fce0000000000 */
[----:B------:R-:W-:Y:S03]  /*b050*/  HGMMA.64x128x16.F32 R24, gdesc[UR8].tnspA, R24, gsb0 ;  /* 0x21e00000081879f0 */ /* 0x000fe60008000818 */
[----:B------:R-:W-:Y:S02]  /*b060*/  WARPGROUP.DEPBAR.LE gsb0, 0x0 ;  /* 0x00008000000079c5 */ /* 0x000fe40000010000 */
[----:B----4-:R-:W-:-:S07]  /*b070*/  WARPGROUP.ARRIVE ;  /* 0x00000000000079c5 */ /* 0x010fce0000000000 */
[----:B------:R-:W-:Y:S01]  /*b080*/  HGMMA.64x128x16.F32 R92, gdesc[UR48].tnspA, R92, gsb0 ;  /* 0x21e00000305c79f0 */ /* 0x000fe2000800085c */
[----:B------:R-:W-:Y:S04]  /*b090*/  STL.64 [R1+0x400], R24 ;  /* 0x0004001801007387 */ /* 0x000fe80000100a00 */
[----:B------:R1:W-:Y:S04]  /*b0a0*/  STL.64 [R1+0x408], R26 ;  /* 0x0004081a01007387 */ /* 0x0003e80000100a00 */
        /* <DEDUP_REMOVED lines=30> */
[----:B0-----:R-:W3:Y:S01]  /*b290*/  LDL.LU R4, [R1+0xbbc] ;  /* 0x000bbc0001047983 */ /* 0x001ee20000300800 */
[----:B------:R-:W-:-:S02]  /*b2a0*/  WARPGROUP.DEPBAR.LE gsb0, 0x0 ;  /* 0x00008000000079c5 */ /* 0x000fc40000010000 */
[----:B-1----:R-:W-:Y:S02]  /*b2b0*/  IMAD.MOV.U32 R27, RZ, RZ, R152 ;  /* 0x000000ffff1b7224 */ /* 0x002fe400078e0098 */
[----:B------:R-:W-:Y:S02]  /*b2c0*/  IMAD.MOV.U32 R26, RZ, RZ, R153 ;  /* 0x000000ffff1a7224 */ /* 0x000fe400078e0099 */
[----:B------:R-:W-:Y:S01]  /*b2d0*/  IMAD.MOV.U32 R25, RZ, RZ, R154 ;  /* 0x000000ffff197224 */ /* 0x000fe200078e009a */
[----:B------:R-:W4:Y:S01]  /*b2e0*/  LDL.LU.64 R152, [R1+0x200] ;  /* 0x0002000001987983 */ /* 0x000f220000300a00 */
[----:B------:R-:W-:-:S03]  /*b2f0*/  IMAD.MOV.U32 R24, RZ, RZ, R155 ;  /* 0x000000ffff187224 */ /* 0x000fc600078e009b */
[----:B------:R-:W3:Y:S04]  /*b300*/  LDL.LU.64 R154, [R1+0x208] ;  /* 0x00020800019a7983 */ /* 0x000ee80000300a00 */
[----:B------:R-:W4:Y:S04]  /*b310*/  LDL.LU.64 R156, [R1+0x210] ;  /* 0x00021000019c7983 */ /* 0x000f280000300a00 */
        /* <DEDUP_REMOVED lines=22> */
[----:B------:R-:W3:Y:S01]  /*b480*/  LDL.LU.64 R202, [R1+0x2c8] ;  /* 0x0002c80001ca7983 */ /* 0x000ee20000300a00 */
[----:B------:R-:W-:-:S03]  /*b490*/  R2UR UR49, R213 ;  /* 0x00000000d53172ca */ /* 0x000fc600000e0000 */
[----:B------:R-:W4:Y:S01]  /*b4a0*/  LDL.LU.64 R204, [R1+0x2d0] ;  /* 0x0002d00001cc7983 */ /* 0x000f220000300a00 */
[----:B------:R-:W-:-:S03]  /*b4b0*/  R2UR UR48, R214 ;  /* 0x00000000d63072ca */ /* 0x000fc600000e0000 */
[----:B------:R-:W3:Y:S01]  /*b4c0*/  LDL.LU.64 R206, [R1+0x2d8] ;  /* 0x0002d80001ce7983 */ /* 0x000ee20000300a00 */
[----:B------:R-:W-:-:S03]  /*b4d0*/  IMAD.MOV.U32 R3, RZ, RZ, R215 ;  /* 0x000000ffff037224 */ /* 0x000fc600078e00d7 */
[----:B------:R-:W4:Y:S04]  /*b4e0*/  LDL.LU.64 R208, [R1+0x2e0] ;  /* 0x0002e00001d07983 */ /* 0x000f280000300a00 */
[----:B------:R-:W3:Y:S04]  /*b4f0*/  LDL.LU.64 R210, [R1+0x2e8] ;  /* 0x0002e80001d27983 */ /* 0x000ee80000300a00 */
[----:B------:R-:W4:Y:S04]  /*b500*/  LDL.LU.64 R212, [R1+0x2f0] ;  /* 0x0002f00001d47983 */ /* 0x000f280000300a00 */
[----:B------:R-:W3:Y:S01]  /*b510*/  LDL.LU.64 R214, [R1+0x2f8] ;  /* 0x0002f80001d67983 */ /* 0x000ee20000300a00 */
[----:B--2---:R-:W-:-:S02]  /*b520*/  IMAD.MOV.U32 R87, RZ, RZ, R92 ;  /* 0x000000ffff577224 */ /* 0x004fc400078e005c */
[----:B------:R-:W-:Y:S02]  /*b530*/  IMAD.MOV.U32 R86, RZ, RZ, R93 ;  /* 0x000000ffff567224 */ /* 0x000fe400078e005d */
[----:B------:R-:W-:Y:S02]  /*b540*/  IMAD.MOV.U32 R85, RZ, RZ, R94 ;  /* 0x000000ffff557224 */ /* 0x000fe400078e005e */
[----:B------:R-:W-:Y:S02]  /*b550*/  IMAD.MOV.U32 R84, RZ, RZ, R95 ;  /* 0x000000ffff547224 */ /* 0x000fe400078e005f */
[----:B------:R-:W-:Y:S02]  /*b560*/  IMAD.MOV.U32 R83, RZ, RZ, R96 ;  /* 0x000000ffff537224 */ /* 0x000fe400078e0060 */
[----:B------:R-:W-:Y:S02]  /*b570*/  IMAD.MOV.U32 R82, RZ, RZ, R97 ;  /* 0x000000ffff527224 */ /* 0x000fe400078e0061 */
[----:B------:R-:W-:-:S02]  /*b580*/  IMAD.MOV.U32 R81, RZ, RZ, R98 ;  /* 0x000000ffff517224 */ /* 0x000fc400078e0062 */
        /* <DEDUP_REMOVED lines=52> */
[----:B------:R-:W-:Y:S01]  /*b8d0*/  IMAD.MOV.U32 R28, RZ, RZ, R151 ;  /* 0x000000ffff1c7224 */ /* 0x000fe200078e0097 */
[----:B------:R-:W-:Y:S01]  /*b8e0*/  UIADD3.64 UR52, UR8, 0x100, URZ ;  /* 0x0000010008347897 */ /* 0x000fe2000fffe03f */
[----:B------:R-:W-:Y:S01]  /*b8f0*/  UMOV UR54, UR10 ;  /* 0x0000000a00367c82 */ /* 0x000fe20008000000 */
[----:B------:R-:W-:Y:S01]  /*b900*/  UMOV UR55, UR11 ;  /* 0x0000000b00377c82 */ /* 0x000fe20008000000 */
[----:B------:R-:W-:Y:S01]  /*b910*/  IMAD.MOV.U32 R252, RZ, RZ, R88 ;  /* 0x000000fffffc7224 */ /* 0x000fe200078e0058 */
[----:B---3--:R-:W-:Y:S04]  /*b920*/  STL.64 [R1+0x1028], R214 ;  /* 0x001028d601007387 */ /* 0x008fe80000100a00 */
[----:B----4-:R-:W-:Y:S04]  /*b930*/  STL.64 [R1+0x1020], R212 ;  /* 0x001020d401007387 */ /* 0x010fe80000100a00 */
        /* <DEDUP_REMOVED lines=25> */
[----:B------:R2:W-:Y:S04]  /*bad0*/  STL.64 [R1+0xf50], R160 ;  /* 0x000f50a001007387 */ /* 0x0005e80000100a00 */
[----:B------:R3:W-:Y:S01]  /*bae0*/  STL.64 [R1+0xf48], R158 ;  /* 0x000f489e01007387 */ /* 0x0007e20000100a00 */
[----:B0-----:R-:W-:-:S03]  /*baf0*/  IMAD.MOV.U32 R164, RZ, RZ, R75 ;  /* 0x000000ffffa47224 */ /* 0x001fc600078e004b */
[----:B------:R0:W-:Y:S01]  /*bb00*/  STL.64 [R1+0xf40], R156 ;  /* 0x000f409c01007387 */ /* 0x0001e20000100a00 */
[----:B-1----:R-:W-:-:S03]  /*bb10*/  IMAD.MOV.U32 R162, RZ, RZ, R77 ;  /* 0x000000ffffa27224 */ /* 0x002fc600078e004d */
[----:B------:R1:W-:Y:S01]  /*bb20*/  STL.64 [R1+0xf38], R154 ;  /* 0x000f389a01007387 */ /* 0x0003e20000100a00 */
[----:B--2---:R-:W-:Y:S02]  /*bb30*/  IMAD.MOV.U32 R160, RZ, RZ, R79 ;  /* 0x000000ffffa07224 */ /* 0x004fe400078e004f */
[----:B------:R-:W-:Y:S01]  /*bb40*/  IMAD.MOV.U32 R161, RZ, RZ, R78 ;  /* 0x000000ffffa17224 */ /* 0x000fe200078e004e */
[----:B------:R2:W-:Y:S01]  /*bb50*/  STL.64 [R1+0xf30], R152 ;  /* 0x000f309801007387 */ /* 0x0005e20000100a00 */
[----:B---3--:R-:W-:Y:S02]  /*bb60*/  IMAD.MOV.U32 R158, RZ, RZ, R81 ;  /* 0x000000ffff9e7224 */ /* 0x008fe400078e0051 */
[----:B------:R-:W-:Y:S01]  /*bb70*/  IMAD.MOV.U32 R159, RZ, RZ, R80 ;  /* 0x000000ffff9f7224 */ /* 0x000fe200078e0050 */
[----:B------:R-:W3:Y:S01]  /*bb80*/  LDL.LU.64 R88, [R1+0x100] ;  /* 0x0001000001587983 */ /* 0x000ee20000300a00 */
[----:B0-----:R-:W-:Y:S02]  /*bb90*/  IMAD.MOV.U32 R156, RZ, RZ, R83 ;  /* 0x000000ffff9c7224 */ /* 0x001fe400078e0053 */
[----:B------:R-:W-:Y:S01]  /*bba0*/  IMAD.MOV.U32 R157, RZ, RZ, R82 ;  /* 0x000000ffff9d7224 */ /* 0x000fe200078e0052 */
[----:B------:R-:W3:Y:S01]  /*bbb0*/  LDL.LU.64 R90, [R1+0x108] ;  /* 0x00010800015a7983 */ /* 0x000ee20000300a00 */
[----:B-1----:R-:W-:-:S02]  /*bbc0*/  IMAD.MOV.U32 R154, RZ, RZ, R85 ;  /* 0x000000ffff9a7224 */ /* 0x002fc400078e0055 */
[----:B------:R-:W-:Y:S01]  /*bbd0*/  IMAD.MOV.U32 R155, RZ, RZ, R84 ;  /* 0x000000ffff9b7224 */ /* 0x000fe200078e0054 */
[----:B------:R-:W3:Y:S01]  /*bbe0*/  LDL.LU.64 R92, [R1+0x110] ;  /* 0x00011000015c7983 */ /* 0x000ee20000300a00 */
[----:B--2---:R-:W-:Y:S02]  /*bbf0*/  IMAD.MOV.U32 R152, RZ, RZ, R87 ;  /* 0x000000ffff987224 */ /* 0x004fe400078e0057 */
[----:B------:R-:W-:Y:S01]  /*bc00*/  IMAD.MOV.U32 R153, RZ, RZ, R86 ;  /* 0x000000ffff997224 */ /* 0x000fe200078e0056 */
[----:B------:R-:W3:Y:S01]  /*bc10*/  LDL.LU.64 R94, [R1+0x118] ;  /* 0x00011800015e7983 */ /* 0x000ee20000300a00 */
[----:B------:R-:W-:Y:S02]  /*bc20*/  IMAD.MOV.U32 R163, RZ, RZ, R76 ;  /* 0x000000ffffa37224 */ /* 0x000fe400078e004c */
[----:B------:R-:W-:Y:S01]  /*bc30*/  IMAD.MOV.U32 R165, RZ, RZ, R74 ;  /* 0x000000ffffa57224 */ /* 0x000fe200078e004a */
[----:B------:R-:W3:Y:S01]  /*bc40*/  LDL.LU.64 R96, [R1+0x120] ;  /* 0x0001200001607983 */ /* 0x000ee20000300a00 */
[----:B------:R-:W-:-:S02]  /*bc50*/  IMAD.MOV.U32 R166, RZ, RZ, R73 ;  /* 0x000000ffffa67224 */ /* 0x000fc400078e0049 */
[----:B------:R-:W-:Y:S01]  /*bc60*/  IMAD.MOV.U32 R167, RZ, RZ, R72 ;  /* 0x000000ffffa77224 */ /* 0x000fe200078e0048 */
[----:B------:R-:W3:Y:S01]  /*bc70*/  LDL.LU.64 R98, [R1+0x128] ;  /* 0x0001280001627983 */ /* 0x000ee20000300a00 */
[----:B------:R-:W-:Y:S02]  /*bc80*/  IMAD.MOV.U32 R168, RZ, RZ, R71 ;  /* 0x000000ffffa87224 */ /* 0x000fe400078e0047 */
        /* <DEDUP_REMOVED lines=70> */
[----:B------:R-:W3:Y:S04]  /*c0f0*/  LDL.LU.64 R146, [R1+0x1e8] ;  /* 0x0001e80001927983 */ /* 0x000ee80000300a00 */
[----:B------:R-:W3:Y:S01]  /*c100*/  LDL.LU.64 R148, [R1+0x1f0] ;  /* 0x0001f00001947983 */ /* 0x000ee20000300a00 */
[----:B------:R-:W-:-:S03]  /*c110*/  WARPGROUP.ARRIVE ;  /* 0x00000000000079c5 */ /* 0x000fc60000000000 */
[----:B------:R-:W3:Y:S03]  /*c120*/  LDL.LU.64 R150, [R1+0x1f8] ;  /* 0x0001f80001967983 */ /* 0x000ee60000300a00 */
[----:B------:R-:W-:Y:S01]  /*c130*/  HGMMA.64x128x16.F32 R152, gdesc[UR52].tnspA, R152, gsb0 ;  /* 0x21e00000349879f0 */ /* 0x000fe20008000898 */
[----:B------:R-:W2:Y:S04]  /*c140*/  LDL.LU.64 R24, [R1] ;  /* 0x0000000001187983 */ /* 0x000ea80000300a00 */
        /* <DEDUP_REMOVED lines=30> */
[----:B------:R-:W2:Y:S01]  /*c330*/  LDL.LU.64 R86, [R1+0xf8] ;  /* 0x0000f80001567983 */ /* 0x000ea20000300a00 */
[----:B------:R-:W-:-:S03]  /*c340*/  WARPGROUP.DEPBAR.LE gsb0, 0x0 ;  /* 0x00008000000079c5 */ /* 0x000fc60000010000 */
        /* <DEDUP_REMOVED lines=32> */
[----:B0-----:R-:W4:Y:S04]  /*c550*/  LDL.LU.64 R214, [R1+0x1028] ;  /* 0x0010280001d67983 */ /* 0x001f280000300a00 */
        /* <DEDUP_REMOVED lines=30> */
[----:B------:R-:W4:Y:S01]  /*c740*/  LDL.LU.64 R152, [R1+0xf30] ;  /* 0x000f300001987983 */ /* 0x000f220000300a00 */
[----:B------:R-:W-:Y:S01]  /*c750*/  UIADD3.64 UR56, UR8, 0x180, URZ ;  /* 0x0000018008387897 */ /* 0x000fe2000fffe03f */
[----:B------:R-:W-:Y:S01]  /*c760*/  UMOV UR58, UR14 ;  /* 0x0000000e003a7c82 */ /* 0x000fe20008000000 */
[----:B------:R-:W-:Y:S01]  /*c770*/  UMOV UR59, UR15 ;  /* 0x0000000f003b7c82 */ /* 0x000fe20008000000 */
[----:B------:R-:W-:Y:S01]  /*c780*/  UMOV UR18, UR10 ;  /* 0x0000000a00127c82 */ /* 0x000fe20008000000 */
[----:B------:R-:W-:Y:S01]  /*c790*/  UMOV UR19, UR11 ;  /* 0x0000000b00137c82 */ /* 0x000fe20008000000 */
[----:B------:R-:W-:Y:S01]  /*c7a0*/  UMOV UR22, UR14 ;  /* 0x0000000e00167c82 */ /* 0x000fe20008000000 */
[----:B------:R-:W-:Y:S01]  /*c7b0*/  UMOV UR23, UR15 ;  /* 0x0000000f00177c82 */ /* 0x000fe20008000000 */
[----:B----4-:R-:W-:-:S06]  /*c7c0*/  WARPGROUP.ARRIVE ;  /* 0x00000000000079c5 */ /* 0x010fcc0000000000 */
[----:B------:R-:W-:Y:S03]  /*c7d0*/  HGMMA.64x128x16.F32 R152, gdesc[UR56].tnspA, R152, gsb0 ;  /* 0x21e00000389879f0 */ /* 0x000fe60008000898 */
[----:B------:R-:W-:Y:S02]  /*c7e0*/  WARPGROUP.DEPBAR.LE gsb0, 0x0 ;  /* 0x00008000000079c5 */ /* 0x000fe40000010000 */
[----:B------:R-:W-:-:S07]  /*c7f0*/  WARPGROUP.ARRIVE ;  /* 0x00000000000079c5 */ /* 0x000fce0000000000 */
[----:B------:R-:W-:Y:S01]  /*c800*/  HGMMA.64x128x16.F32 R152, gdesc[UR16].tnspA, R152, gsb0 ;  /* 0x21e00000109879f0 */ /* 0x000fe20008000898 */
[----:B------:R-:W-:Y:S01]  /*c810*/  UMOV UR26, UR10 ;  /* 0x0000000a001a7c82 */ /* 0x000fe20008000000 */
[----:B------:R-:W-:Y:S01]  /*c820*/  UMOV UR27, UR11 ;  /* 0x0000000b001b7c82 */ /* 0x000fe20008000000 */
[----:B------:R-:W-:Y:S02]  /*c830*/  WARPGROUP.DEPBAR.LE gsb0, 0x0 ;  /* 0x00008000000079c5 */ /* 0x000fe40000010000 */
[----:B---3--:R-:W-:-:S07]  /*c840*/  WARPGROUP.ARRIVE ;  /* 0x00000000000079c5 */ /* 0x008fce0000000000 */
[----:B------:R-:W-:Y:S01]  /*c850*/  HGMMA.64x128x16.F32 R88, gdesc[UR20].tnspA, R88, gsb0 ;  /* 0x21e00000145879f0 */ /* 0x000fe20008000858 */
[----:B------:R-:W-:Y:S02]  /*c860*/  R2UR UR53, R3 ;  /* 0x00000000033572ca */ /* 0x000fe400000e0000 */
[----:B------:R-:W3:Y:S01]  /*c870*/  LDL.LU R3, [R1+0xf28] ;  /* 0x000f280001037983 */ /* 0x000ee20000300800 */
[----:B------:R-:W-:Y:S02]  /*c880*/  R2UR UR52, R4 ;  /* 0x00000000043472ca */ /* 0x000fe400000e0000 */
[----:B------:R-:W-:Y:S01]  /*c890*/  R2UR UR57, R252 ;  /* 0x00000000fc3972ca */ /* 0x000fe200000e0000 */
[----:B------:R-:W4:Y:S04]  /*c8a0*/  LDL.LU R4, [R1+0xf24] ;  /* 0x000f240001047983 */ /* 0x000f280000300800 */
[----:B------:R-:W3:Y:S04]  /*c8b0*/  LDL.LU R252, [R1+0xf20] ;  /* 0x000f200001fc7983 */ /* 0x000ee80000300800 */
        /* <DEDUP_REMOVED lines=11> */
[----:B------:R-:W-:Y:S01]  /*c970*/  STL.64 [R1+0x258], R174 ;  /* 0x000258ae01007387 */ /* 0x000fe20000100a00 */
[----:B------:R-:W-:-:S02]  /*c980*/  WARPGROUP.DEPBAR.LE gsb0, 0x0 ;  /* 0x00008000000079c5 */ /* 0x000fc40000010000 */
[----:B------:R-:W-:-:S06]  /*c990*/  WARPGROUP.ARRIVE ;  /* 0x00000000000079c5 */ /* 0x000fcc0000000000 */
[----:B------:R-:W-:Y:S01]  /*c9a0*/  HGMMA.64x128x16.F32 R88, gdesc[UR24].tnspA, R88, gsb0 ;  /* 0x21e00000185879f0 */ /* 0x000fe20008000858 */
        /* <DEDUP_REMOVED lines=40> */
[----:B------:R-:W-:-:S03]  /*cc30*/  WARPGROUP.DEPBAR.LE gsb0, 0x0 ;  /* 0x00008000000079c5 */ /* 0x000fc60000010000 */
[----:B------:R-:W4:Y:S01]  /*cc40*/  LDL.LU.64 R174, [R1+0xe78] ;  /* 0x000e780001ae7983 */ /* 0x000f220000300a00 */
[----:B--2---:R-:W-:-:S03]  /*cc50*/  WARPGROUP.ARRIVE ;  /* 0x00000000000079c5 */ /* 0x004fc60000000000 */
[----:B------:R-:W4:Y:S04]  /*cc60*/  LDL.LU.64 R172, [R1+0xe70] ;  /* 0x000e700001ac7983 */ /* 0x000f280000300a00 */
[----:B------:R-:W4:Y:S04]  /*cc70*/  LDL.LU.64 R170, [R1+0xe68] ;  /* 0x000e680001aa7983 */ /* 0x000f280000300a00 */
[----:B------:R-:W4:Y:S04]  /*cc80*/  LDL.LU.64 R168, [R1+0xe60] ;  /* 0x000e600001a87983 */ /* 0x000f280000300a00 */
[----:B------:R-:W4:Y:S01]  /*cc90*/  LDL.LU.64 R166, [R1+0xe58] ;  /* 0x000e580001a67983 */ /* 0x000f220000300a00 */
[----:B------:R-:W-:-:S03]  /*cca0*/  UMOV UR30, UR14 ;  /* 0x0000000e001e7c82 */ /* 0x000fc60008000000 */
[----:B------:R-:W4:Y:S01]  /*ccb0*/  LDL.LU.64 R164, [R1+0xe50] ;  /* 0x000e500001a47983 */ /* 0x000f220000300a00 */
[----:B------:R-:W-:Y:S02]  /*ccc0*/  UMOV UR31, UR15 ;  /* 0x0000000f001f7c82 */ /* 0x000fe40008000000 */
[----:B------:R-:W-:Y:S01]  /*ccd0*/  HGMMA.64x128x16.F32 R24, gdesc[UR28].tnspA, R24, gsb0 ;  /* 0x21e000001c1879f0 */ /* 0x000fe20008000818 */
[----:B------:R-:W4:Y:S04]  /*cce0*/  LDL.LU.64 R162, [R1+0xe48] ;  /* 0x000e480001a27983 */ /* 0x000f280000300a00 */
[----:B------:R-:W4:Y:S04]  /*ccf0*/  LDL.LU.64 R160, [R1+0xe40] ;  /* 0x000e400001a07983 */ /* 0x000f280000300a00 */
[----:B------:R-:W4:Y:S04]  /*cd00*/  LDL.LU.64 R158, [R1+0xe38] ;  /* 0x000e3800019e7983 */ /* 0x000f280000300a00 */
[----:B------:R-:W4:Y:S04]  /*cd10*/  LDL.LU.64 R156, [R1+0xe30] ;  /* 0x000e3000019c7983 */ /* 0x000f280000300a00 */
[----:B------:R-:W4:Y:S04]  /*cd20*/  LDL.LU.64 R154, [R1+0xe28] ;  /* 0x000e2800019a7983 */ /* 0x000f280000300a00 */
[----:B------:R-:W4:Y:S01]  /*cd30*/  LDL.LU.64 R152, [R1+0xe20] ;  /* 0x000e200001987983 */ /* 0x000f220000300a00 */
[----:B------:R-:W-:Y:S01]  /*cd40*/  UMOV UR34, UR10 ;  /* 0x0000000a00227c82 */ /* 0x000fe20008000000 */
[----:B------:R-:W-:-:S02]  /*cd50*/  UMOV UR35, UR11 ;  /* 0x0000000b00237c82 */ /* 0x000fc40008000000 */
        /* <DEDUP_REMOVED lines=65> */
[----:B------:R-:W2:Y:S04]  /*d170*/  LDL.LU.64 R92, [R1+0xd30] ;  /* 0x000d3000015c7983 */ /* 0x000ea80000300a00 */
[----:B------:R-:W2:Y:S04]  /*d180*/  LDL.LU.64 R90, [R1+0xd28] ;  /* 0x000d2800015a7983 */ /* 0x000ea80000300a00 */
[----:B------:R-:W2:Y:S04]  /*d190*/  LDL.LU.64 R88, [R1+0xd20] ;  /* 0x000d200001587983 */ /* 0x000ea80000300a00 */
[----:B------:R-:W-:Y:S04]  /*d1a0*/  STL.64 [R1], R24 ;  /* 0x0000001801007387 */ /* 0x000fe80000100a00 */
        /* <DEDUP_REMOVED lines=27> */
[----:B---3--:R-:W-:-:S02]  /*d360*/  R2UR UR56, R252 ;  /* 0x00000000fc3872ca */ /* 0x008fc400000e0000 */
[----:B------:R-:W0:Y:S01]  /*d370*/  LDC R252, c[0x0][0x23c] ;  /* 0x00008f00fffc7b82 */ /* 0x000e220000000800 */
[----:B------:R-:W-:Y:S04]  /*d380*/  STL.64 [R1+0xe0], R80 ;  /* 0x0000e05001007387 */ /* 0x000fe80000100a00 */
[----:B------:R-:W-:Y:S04]  /*d390*/  STL.64 [R1+0xe8], R82 ;  /* 0x0000e85201007387 */ /* 0x000fe80000100a00 */
[----:B------:R-:W-:Y:S04]  /*d3a0*/  STL.64 [R1+0xf0], R84 ;  /* 0x0000f05401007387 */ /* 0x000fe80000100a00 */
[----:B------:R1:W-:Y:S04]  /*d3b0*/  STL.64 [R1+0xf8], R86 ;  /* 0x0000f85601007387 */ /* 0x0003e80000100a00 */
[----:B-1----:R-:W3:Y:S04]  /*d3c0*/  LDL.LU.64 R86, [R1+0xd18] ;  /* 0x000d180001567983 */ /* 0x002ee80000300a00 */
[----:B------:R-:W3:Y:S04]  /*d3d0*/  LDL.LU.64 R84, [R1+0xd10] ;  /* 0x000d100001547983 */ /* 0x000ee80000300a00 */
        /* <DEDUP_REMOVED lines=18> */
[----:B------:R-:W3:Y:S01]  /*d500*/  LDL.LU.64 R46, [R1+0xc78] ;  /* 0x000c7800012e7983 */ /* 0x000ee20000300a00 */
[----:B0-----:R-:W-:-:S03]  /*d510*/  IMAD.SHL.U32 R252, R252, 0x20, RZ ;  /* 0x00000020fcfc7824 */ /* 0x001fc600078e00ff */
[----:B------:R-:W3:Y:S04]  /*d520*/  LDL.LU.64 R44, [R1+0xc70] ;  /* 0x000c7000012c7983 */ /* 0x000ee80000300a00 */
[----:B------:R-:W3:Y:S04]  /*d530*/  LDL.LU.64 R42, [R1+0xc68] ;  /* 0x000c6800012a7983 */ /* 0x000ee80000300a00 */
[----:B------:R-:W3:Y:S04]  /*d540*/  LDL.LU.64 R40, [R1+0xc60] ;  /* 0x000c600001287983 */ /* 0x000ee80000300a00 */
[----:B------:R-:W3:Y:S01]  /*d550*/  LDL.LU.64 R38, [R1+0xc58] ;  /* 0x000c580001267983 */ /* 0x000ee20000300a00 */
[----:B------:R-:W-:-:S03]  /*d560*/  IMAD.WIDE R6, R252, 0x2, R6 ;  /* 0x00000002fc067825 */ /* 0x000fc600078e0206 */
[----:B------:R-:W3:Y:S04]  /*d570*/  LDL.LU.64 R36, [R1+0xc50] ;  /* 0x000c500001247983 */ /* 0x000ee80000300a00 */
[----:B------:R-:W3:Y:S04]  /*d580*/  LDL.LU.64 R34, [R1+0xc48] ;  /* 0x000c480001227983 */ /* 0x000ee80000300a00 */
[----:B------:R-:W3:Y:S01]  /*d590*/  LDL.LU.64 R32, [R1+0xc40] ;  /* 0x000c400001207983 */ /* 0x000ee20000300a00 */
[----:B------:R-:W-:-:S03]  /*d5a0*/  IMAD.WIDE R10, R252, 0x2, R10 ;  /* 0x00000002fc0a7825 */ /* 0x000fc600078e020a */
[----:B------:R-:W3:Y:S04]  /*d5b0*/  LDL.LU.64 R30, [R1+0xc38] ;  /* 0x000c3800011e7983 */ /* 0x000ee80000300a00 */
[----:B------:R-:W3:Y:S04]  /*d5c0*/  LDL.LU.64 R28, [R1+0xc30] ;  /* 0x000c3000011c7983 */ /* 0x000ee80000300a00 */
[----:B------:R-:W3:Y:S04]  /*d5d0*/  LDL.LU.64 R26, [R1+0xc28] ;  /* 0x000c2800011a7983 */ /* 0x000ee80000300a00 */
[----:B------:R-:W3:Y:S04]  /*d5e0*/  LDL.LU.64 R24, [R1+0xc20] ;  /* 0x000c200001187983 */ /* 0x000ee80000300a00 */
[----:B------:R1:W5:Y:S04]  /*d5f0*/  LDL.LU R252, [R1+0xc18] ;  /* 0x000c180001fc7983 */ /* 0x0003680000300800 */
[----:B------:R-:W-:Y:S04]  /*d600*/  STL [R1+0xbe0], R6 ;  /* 0x000be00601007387 */ /* 0x000fe80000100800 */
[----:B------:R0:W-:Y:S02]  /*d610*/  STL [R1+0xbdc], R7 ;  /* 0x000bdc0701007387 */ /* 0x0001e40000100800 */
[----:B0-----:R-:W0:Y:S01]  /*d620*/  LDC R7, c[0x0][0x23c] ;  /* 0x00008f00ff077b82 */ /* 0x001e220000000800 */
[----:B----4-:R-:W-:Y:S01]  /*d630*/  WARPGROUP.ARRIVE ;  /* 0x00000000000079c5 */ /* 0x010fe20000000000 */
[----:B------:R-:W-:Y:S01]  /*d640*/  UMOV UR38, UR14 ;  /* 0x0000000e00267c82 */ /* 0x000fe20008000000 */
[----:B------:R-:W-:-:S04]  /*d650*/  UMOV UR39, UR15 ;  /* 0x0000000f00277c82 */ /* 0x000fc80008000000 */
[----:B------:R-:W-:Y:S01]  /*d660*/  HGMMA.64x128x16.F32 R152, gdesc[UR36].tnspA, R152, gsb0 ;  /* 0x21e00000249879f0 */ /* 0x000fe20008000898 */
[----:B0-----:R-:W-:-:S04]  /*d670*/  IMAD.SHL.U32 R7, R7, 0x20, RZ ;  /* 0x0000002007077824 */ /* 0x001fc800078e00ff */
[----:B------:R-:W-:-:S04]  /*d680*/  IMAD.WIDE R8, R7, 0x2, R8 ;  /* 0x0000000207087825 */ /* 0x000fc800078e0208 */
[----:B------:R-:W-:Y:S02]  /*d690*/  IMAD.WIDE R6, R7, 0x2, R12 ;  /* 0x0000000207067825 */ /* 0x000fe400078e020c */
[----:B------:R-:W4:Y:S04]  /*d6a0*/  LDL.LU.64 R12, [R1+0x510] ;  /* 0x00051000010c7983 */ /* 0x000f280000300a00 */
[----:B------:R-:W-:Y:S04]  /*d6b0*/  STL [R1+0xbd8], R10 ;  /* 0x000bd80a01007387 */ /* 0x000fe80000100800 */
[----:B------:R0:W-:Y:S04]  /*d6c0*/  STL [R1+0xbd4], R11 ;  /* 0x000bd40b01007387 */ /* 0x0001e80000100800 */
[----:B------:R-:W-:Y:S04]  /*d6d0*/  STL [R1+0xbd0], R8 ;  /* 0x000bd00801007387 */ /* 0x000fe80000100800 */
[----:B------:R1:W-:Y:S01]  /*d6e0*/  STL [R1+0xbcc], R9 ;  /* 0x000bcc0901007387 */ /* 0x0003e20000100800 */
[----:B------:R-:W-:Y:S01]  /*d6f0*/  UMOV UR42, UR10 ;  /* 0x0000000a002a7c82 */ /* 0x000fe20008000000 */
[----:B------:R-:W-:Y:S01]  /*d700*/  UMOV UR43, UR11 ;  /* 0x0000000b002b7c82 */ /* 0x000fe20008000000 */
[----:B------:R-:W-:Y:S01]  /*d710*/  UMOV UR46, UR14 ;  /* 0x0000000e002e7c82 */ /* 0x000fe20008000000 */
[----:B------:R-:W-:Y:S01]  /*d720*/  UMOV UR47, UR15 ;  /* 0x0000000f002f7c82 */ /* 0x000fe20008000000 */
[----:B0-----:R-:W0:Y:S01]  /*d730*/  LDC R11, c[0x0][0x23c] ;  /* 0x00008f00ff0b7b82 */ /* 0x001e220000000800 */
[----:B-1----:R-:W3:Y:S01]  /*d740*/  LDL.LU.64 R8, [R1+0x520] ;  /* 0x0005200001087983 */ /* 0x002ee20000300a00 */
[----:B------:R-:W-:-:S02]  /*d750*/  WARPGROUP.DEPBAR.LE gsb0, 0x0 ;  /* 0x00008000000079c5 */ /* 0x000fc40000010000 */
[----:B------:R-:W-:-:S06]  /*d760*/  WARPGROUP.ARRIVE ;  /* 0x00000000000079c5 */ /* 0x000fcc0000000000 */
[----:B------:R-:W-:Y:S01]  /*d770*/  HGMMA.64x128x16.F32 R152, gdesc[UR40].tnspA, R152, gsb0 ;  /* 0x21e00000289879f0 */ /* 0x000fe20008000898 */
[----:B0-----:R-:W-:-:S04]  /*d780*/  IMAD.SHL.U32 R11, R11, 0x20, RZ ;  /* 0x000000200b0b7824 */ /* 0x001fc800078e00ff */
[----:B------:R-:W-:Y:S02]  /*d790*/  IMAD.WIDE R10, R11, 0x2, R14 ;  /* 0x000000020b0a7825 */ /* 0x000fe400078e020e */
[----:B------:R-:W0:Y:S01]  /*d7a0*/  LDC R15, c[0x0][0x23c] ;  /* 0x00008f00ff0f7b82 */ /* 0x000e220000000800 */
[----:B------:R-:W-:Y:S04]  /*d7b0*/  STL [R1+0xbb0], R6 ;  /* 0x000bb00601007387 */ /* 0x000fe80000100800 */
[----:B------:R1:W-:Y:S01]  /*d7c0*/  STL [R1+0xbac], R7 ;  /* 0x000bac0701007387 */ /* 0x0003e20000100800 */
[----:B0-----:R-:W-:-:S04]  /*d7d0*/  IMAD.SHL.U32 R15, R15, 0x20, RZ ;  /* 0x000000200f0f7824 */ /* 0x001fc800078e00ff */
[----:B-1----:R-:W-:Y:S02]  /*d7e0*/  IMAD.WIDE R6, R15, 0x2, R16 ;  /* 0x000000020f067825 */ /* 0x002fe400078e0210 */
[----:B------:R-:W4:Y:S04]  /*d7f0*/  LDL.LU.64 R16, [R1+0x528] ;  /* 0x0005280001107983 */ /* 0x000f280000300a00 */
[----:B------:R-:W-:Y:S01]  /*d800*/  STL [R1+0xba8], R10 ;  /* 0x000ba80a01007387 */ /* 0x000fe20000100800 */
[----:B------:R-:W-:Y:S02]  /*d810*/  WARPGROUP.DEPBAR.LE gsb0, 0x0 ;  /* 0x00008000000079c5 */ /* 0x000fe40000010000 */
[----:B--2---:R-:W-:-:S06]  /*d820*/  WARPGROUP.ARRIVE ;  /* 0x00000000000079c5 */ /* 0x004fcc0000000000 */
[----:B------:R-:W-:Y:S01]  /*d830*/  HGMMA.64x128x16.F32 R88, gdesc[UR44].tnspA, R88, gsb0 ;  /* 0x21e000002c5879f0 */ /* 0x000fe20008000858 */
[----:B------:R0:W-:Y:S02]  /*d840*/  STL [R1+0xba4], R11 ;  /* 0x000ba40b01007387 */ /* 0x0001e40000100800 */
[C---:B0-----:R-:W-:Y:S01]  /*d850*/  IMAD.WIDE R10, R15.reuse, 0x2, R18 ;  /* 0x000000020f0a7825 */ /* 0x041fe200078e0212 */
[----:B------:R-:W-:Y:S01]  /*d860*/  UMOV UR50, UR10 ;  /* 0x0000000a00327c82 */ /* 0x000fe20008000000 */
[----:B------:R-:W-:Y:S02]  /*d870*/  UMOV UR51, UR11 ;  /* 0x0000000b00337c82 */ /* 0x000fe40008000000 */
[----:B---3--:R-:W-:Y:S02]  /*d880*/  IMAD.MOV.U32 R18, RZ, RZ, R8 ;  /* 0x000000ffff127224 */ /* 0x008fe400078e0008 */
[----:B------:R-:W-:Y:S02]  /*d890*/  IMAD.MOV.U32 R19, RZ, RZ, R9 ;  /* 0x000000ffff137224 */ /* 0x000fe400078e0009 */
[----:B------:R-:W-:-:S02]  /*d8a0*/  IMAD.WIDE R8, R15, 0x2, R20 ;  /* 0x000000020f087825 */ /* 0x000fc400078e0214 */
[----:B------:R-:W2:Y:S04]  /*d8b0*/  LDL.LU.64 R20, [R1+0x518] ;  /* 0x0005180001147983 */ /* 0x000ea80000300a00 */
[----:B------:R-:W-:Y:S04]  /*d8c0*/  STL [R1+0xba0], R6 ;  /* 0x000ba00601007387 */ /* 0x000fe80000100800 */
[----:B------:R0:W-:Y:S04]  /*d8d0*/  STL [R1+0xb9c], R7 ;  /* 0x000b9c0701007387 */ /* 0x0001e80000100800 */
[----:B------:R-:W-:Y:S01]  /*d8e0*/  STL [R1+0xb98], R10 ;  /* 0x000b980a01007387 */ /* 0x000fe20000100800 */
[----:B0-----:R-:W-:-:S04]  /*d8f0*/  IMAD.WIDE R6, R15, 0x2, R22 ;  /* 0x000000020f067825 */ /* 0x001fc800078e0216 */
[----:B------:R-:W-:Y:S02]  /*d900*/  IMAD.MOV.U32 R22, RZ, RZ, R2 ;  /* 0x000000ffff167224 */ /* 0x000fe400078e0002 */
[----:B------:R-:W-:Y:S02]  /*d910*/  IMAD.MOV.U32 R23, RZ, RZ, R3 ;  /* 0x000000ffff177224 */ /* 0x000fe400078e0003 */
[----:B------:R-:W3:Y:S04]  /*d920*/  LDL.LU.64 R2, [R1+0xc10] ;  /* 0x000c100001027983 */ /* 0x000ee80000300a00 */
[----:B------:R0:W-:Y:S04]  /*d930*/  STL [R1+0xb90], R11 ;  /* 0x000b900b01007387 */ /* 0x0001e80000100800 */
[----:B------:R1:W-:Y:S04]  /*d940*/  STL [R1+0xb8c], R8 ;  /* 0x000b8c0801007387 */ /* 0x0003e80000100800 */
[----:B------:R1:W-:Y:S01]  /*d950*/  STL [R1+0xb88], R9 ;  /* 0x000b880901007387 */ /* 0x0003e20000100800 */
[----:B0-----:R-:W-:-:S04]  /*d960*/  IMAD.WIDE R10, R15, 0x2, R216 ;  /* 0x000000020f0a7825 */ /* 0x001fc800078e02d8 */
[----:B-1----:R-:W-:Y:S02]  /*d970*/  IMAD.MOV.U32 R8, RZ, RZ, R238 ;  /* 0x000000ffff087224 */ /* 0x002fe400078e00ee */
[----:B------:R-:W-:Y:S02]  /*d980*/  IMAD.MOV.U32 R9, RZ, RZ, R239 ;  /* 0x000000ffff097224 */ /* 0x000fe400078e00ef */
[----:B------:R1:W5:Y:S01]  /*d990*/  LDL.LU.64 R238, [R1+0xc08] ;  /* 0x000c080001ee7983 */ /* 0x0003620000300a00 */
[----:B------:R-:W-:Y:S02]  /*d9a0*/  IMAD.MOV.U32 R216, RZ, RZ, R8 ;  /* 0x000000ffffd87224 */ /* 0x000fe400078e0008 */
[----:B------:R-:W-:Y:S01]  /*d9b0*/  IMAD.MOV.U32 R217, RZ, RZ, R9 ;  /* 0x000000ffffd97224 */ /* 0x000fe200078e0009 */
[----:B------:R-:W-:Y:S01]  /*d9c0*/  STL [R1+0xb84], R6 ;  /* 0x000b840601007387 */ /* 0x000fe20000100800 */
[----:B------:R-:W-:-:S03]  /*d9d0*/  IMAD.WIDE R8, R15, 0x2, R218 ;  /* 0x000000020f087825 */ /* 0x000fc600078e02da */
[----:B------:R0:W-:Y:S01]  /*d9e0*/  STL [R1+0xb80], R7 ;  /* 0x000b800701007387 */ /* 0x0001e20000100800 */
[----:B------:R-:W-:-:S03]  /*d9f0*/  WARPGROUP.DEPBAR.LE gsb0, 0x0 ;  /* 0x00008000000079c5 */ /* 0x000fc60000010000 */
[----:B------:R-:W-:Y:S01]  /*da00*/  STL [R1+0xb7c], R10 ;  /* 0x000b7c0a01007387 */ /* 0x000fe20000100800 */
[----:B------:R-:W-:-:S03]  /*da10*/  WARPGROUP.ARRIVE ;  /* 0x00000000000079c5 */ /* 0x000fc60000000000 */
[----:B------:R1:W-:Y:S01]  /*da20*/  STL [R1+0xb78], R11 ;  /* 0x000b780b01007387 */ /* 0x0003e20000100800 */
[C---:B0-----:R-:W-:Y:S02]  /*da30*/  IMAD.WIDE R6, R15.reuse, 0x2, R220 ;  /* 0x000000020f067825 */ /* 0x041fe400078e02dc */
[----:B------:R-:W-:Y:S01]  /*da40*/  HGMMA.64x128x16.F32 R88, gdesc[UR48].tnspA, R88, gsb0 ;  /* 0x21e00000305879f0 */ /* 0x000fe20008000858 */
[----:B------:R-:W-:Y:S04]  /*da50*/  STL [R1+0xb74], R8 ;  /* 0x000b740801007387 */ /* 0x000fe80000100800 */
[----:B------:R-:W-:Y:S01]  /*da60*/  STL [R1+0xb70], R9 ;  /* 0x000b700901007387 */ /* 0x000fe20000100800 */
[----:B-1----:R-:W-:-:S03]  /*da70*/  IMAD.WIDE R10, R15, 0x2, R222 ;  /* 0x000000020f0a7825 */ /* 0x002fc600078e02de */
[----:B------:R-:W-:Y:S04]  /*da80*/  STL [R1+0xb6c], R6 ;  /* 0x000b6c0601007387 */ /* 0x000fe80000100800 */
[----:B------:R0:W-:Y:S04]  /*da90*/  STL [R1+0xb68], R7 ;  /* 0x000b680701007387 */ /* 0x0001e80000100800 */
[----:B------:R-:W-:Y:S04]  /*daa0*/  STL [R1+0x588], R10 ;  /* 0x0005880a01007387 */ /* 0x000fe80000100800 */
[----:B------:R1:W-:Y:S01]  /*dab0*/  STL [R1+0x584], R11 ;  /* 0x0005840b01007387 */ /* 0x0003e20000100800 */
[----:B0-----:R-:W-:-:S05]  /*dac0*/  IMAD.WIDE R6, R15, 0x2, R224 ;  /* 0x000000020f067825 */ /* 0x001fca00078e02e0 */
[----:B------:R-:W-:Y:S01]  /*dad0*/  STL [R1+0x580], R6 ;  /* 0x0005800601007387 */ /* 0x000fe20000100800 */
[----:B-1----:R-:W-:-:S03]  /*dae0*/  IMAD.WIDE R10, R15, 0x2, R226 ;  /* 0x000000020f0a7825 */ /* 0x002fc600078e02e2 */
[----:B------:R0:W-:Y:S04]  /*daf0*/  STL [R1+0x57c], R7 ;  /* 0x00057c0701007387 */ /* 0x0001e80000100800 */
[----:B------:R-:W-:Y:S04]  /*db00*/  STL [R1+0x578], R10 ;  /* 0x0005780a01007387 */ /* 0x000fe80000100800 */
[----:B------:R1:W-:Y:S04]  /*db10*/  STL [R1+0x574], R11 ;  /* 0x0005740b01007387 */ /* 0x0003e80000100800 */
[----:B------:R-:W4:Y:S01]  /*db20*/  LDL.LU R14, [R1+0xb60] ;  /* 0x000b6000010e7983 */ /* 0x000f220000300800 */
[----:B------:R-:W-:Y:S01]  /*db30*/  UMOV UR54, UR14 ;  /* 0x0000000e00367c82 */ /* 0x000fe20008000000 */
[----:B------:R-:W-:Y:S01]  /*db40*/  UMOV UR55, UR15 ;  /* 0x0000000f00377c82 */ /* 0x000fe20008000000 */
[----:B------:R-:W-:-:S02]  /*db50*/  WARPGROUP.DEPBAR.LE gsb0, 0x0 ;  /* 0x00008000000079c5 */ /* 0x000fc40000010000 */
[----:B------:R-:W-:-:S06]  /*db60*/  WARPGROUP.ARRIVE ;  /* 0x00000000000079c5 */ /* 0x000fcc0000000000 */
[----:B------:R-:W-:Y:S01]  /*db70*/  HGMMA.64x128x16.F32 R24, gdesc[UR52].tnspA, R24, gsb0 ;  /* 0x21e00000341879f0 */ /* 0x000fe20008000818 */
[----:B------:R-:W-:Y:S01]  /*db80*/  UMOV UR58, UR10 ;  /* 0x0000000a003a7c82 */ /* 0x000fe20008000000 */
[----:B------:R-:W-:Y:S01]  /*db90*/  UMOV UR59, UR11 ;  /* 0x0000000b003b7c82 */ /* 0x000fe20008000000 */
[----:B0-----:R-:W-:-:S04]  /*dba0*/  IMAD.WIDE R6, R15, 0x2, R230 ;  /* 0x000000020f067825 */ /* 0x001fc800078e02e6 */
[----:B------:R-:W-:Y:S02]  /*dbb0*/  IMAD.MOV.U32 R231, RZ, RZ, R6 ;  /* 0x000000ffffe77224 */ /* 0x000fe400078e0006 */
[----:B------:R-:W-:Y:S02]  /*dbc0*/  IMAD.MOV.U32 R230, RZ, RZ, R7 ;  /* 0x000000ffffe67224 */ /* 0x000fe400078e0007 */
[----:B------:R-:W-:-:S04]  /*dbd0*/  IMAD.WIDE R8, R15, 0x2, R228 ;  /* 0x000000020f087825 */ /* 0x000fc800078e02e4 */
[----:B-1----:R-:W-:-:S04]  /*dbe0*/  IMAD.WIDE R10, R15, 0x2, R232 ;  /* 0x000000020f0a7825 */ /* 0x002fc800078e02e8 */
[----:B------:R-:W-:-:S04]  /*dbf0*/  IMAD.WIDE R6, R15, 0x2, R236 ;  /* 0x000000020f067825 */ /* 0x000fc800078e02ec */
[----:B------:R-:W-:Y:S02]  /*dc00*/  IMAD.MOV.U32 R229, RZ, RZ, R8 ;  /* 0x000000ffffe57224 */ /* 0x000fe400078e0008 */
[----:B------:R-:W-:Y:S02]  /*dc10*/  IMAD.MOV.U32 R228, RZ, RZ, R9 ;  /* 0x000000ffffe47224 */ /* 0x000fe400078e0009 */
[----:B------:R-:W-:Y:S02]  /*dc20*/  IMAD.MOV.U32 R233, RZ, RZ, R10 ;  /* 0x000000ffffe97224 */ /* 0x000fe400078e000a */
[----:B------:R-:W-:Y:S02]  /*dc30*/  IMAD.MOV.U32 R232, RZ, RZ, R11 ;  /* 0x000000ffffe87224 */ /* 0x000fe400078e000b */
[----:B------:R-:W-:Y:S02]  /*dc40*/  IMAD.MOV.U32 R237, RZ, RZ, R6 ;  /* 0x000000ffffed7224 */ /* 0x000fe400078e0006 */
[----:B------:R-:W-:-:S02]  /*dc50*/  IMAD.MOV.U32 R236, RZ, RZ, R7 ;  /* 0x000000ffffec7224 */ /* 0x000fc400078e0007 */
[----:B------:R-:W-:Y:S01]  /*dc60*/  IMAD.WIDE R8, R15, 0x2, R234 ;  /* 0x000000020f087825 */ /* 0x000fe200078e02ea */
[----:B------:R-:W-:Y:S02]  /*dc70*/  WARPGROUP.DEPBAR.LE gsb0, 0x0 ;  /* 0x00008000000079c5 */ /* 0x000fe40000010000 */
[----:B------:R-:W-:-:S06]  /*dc80*/  WARPGROUP.ARRIVE ;  /* 0x00000000000079c5 */ /* 0x000fcc0000000000 */
[----:B------:R-:W-:Y:S01]  /*dc90*/  HGMMA.64x128x16.F32 R24, gdesc[UR56].tnspA, R24, gsb0 ;  /* 0x21e00000381879f0 */ /* 0x000fe20008000818 */
[----:B------:R-:W-:-:S04]  /*dca0*/  IMAD.WIDE R10, R15, 0x2, R240 ;  /* 0x000000020f0a7825 */ /* 0x000fc800078e02f0 */
[----:B------:R-:W-:-:S04]  /*dcb0*/  IMAD.WIDE R6, R15, 0x2, R242 ;  /* 0x000000020f067825 */ /* 0x000fc800078e02f2 */
[----:B------:R-:W-:Y:S02]  /*dcc0*/  IMAD.MOV.U32 R235, RZ, RZ, R8 ;  /* 0x000000ffffeb7224 */ /* 0x000fe400078e0008 */
[----:B------:R-:W-:Y:S02]  /*dcd0*/  IMAD.MOV.U32 R234, RZ, RZ, R9 ;  /* 0x000000ffffea7224 */ /* 0x000fe400078e0009 */
[----:B------:R-:W-:Y:S02]  /*dce0*/  IMAD.MOV.U32 R241, RZ, RZ, R10 ;  /* 0x000000fffff17224 */ /* 0x000fe400078e000a */
[----:B------:R-:W-:Y:S02]  /*dcf0*/  IMAD.MOV.U32 R240, RZ, RZ, R11 ;  /* 0x000000fffff07224 */ /* 0x000fe400078e000b */
[----:B------:R-:W-:Y:S02]  /*dd00*/  IMAD.MOV.U32 R243, RZ, RZ, R6 ;  /* 0x000000fffff37224 */ /* 0x000fe400078e0006 */
[----:B------:R-:W-:-:S02]  /*dd10*/  IMAD.MOV.U32 R242, RZ, RZ, R7 ;  /* 0x000000fffff27224 */ /* 0x000fc400078e0007 */
[----:B------:R-:W-:-:S04]  /*dd20*/  IMAD.WIDE R10, R15, 0x2, R244 ;  /* 0x000000020f0a7825 */ /* 0x000fc800078e02f4 */
[----:B------:R-:W-:-:S04]  /*dd30*/  IMAD.WIDE R8, R15, 0x2, R246 ;  /* 0x000000020f087825 */ /* 0x000fc800078e02f6 */
[----:B------:R-:W-:-:S04]  /*dd40*/  IMAD.WIDE R6, R15, 0x2, R248 ;  /* 0x000000020f067825 */ /* 0x000fc800078e02f8 */
[----:B------:R-:W-:Y:S02]  /*dd50*/  IMAD.MOV.U32 R245, RZ, RZ, R10 ;  /* 0x000000fffff57224 */ /* 0x000fe400078e000a */
[----:B------:R-:W-:Y:S02]  /*dd60*/  IMAD.MOV.U32 R244, RZ, RZ, R11 ;  /* 0x000000fffff47224 */ /* 0x000fe400078e000b */
[----:B----4-:R-:W-:-:S05]  /*dd70*/  VIADD R14, R14, 0xffffffff ;  /* 0xffffffff0e0e7836 */ /* 0x010fca0000000000 */
[----:B------:R0:W-:Y:S01]  /*dd80*/  STL [R1+0xb60], R14 ;  /* 0x000b600e01007387 */ /* 0x0001e20000100800 */
[----:B------:R-:W-:Y:S02]  /*dd90*/  ISETP.NE.U32.AND P0, PT, R14, RZ, PT ;  /* 0x000000ff0e00720c */ /* 0x000fe40003f05070 */
[----:B0-----:R-:W0:Y:S01]  /*dda0*/  LDC R14, c[0x0][0x238] ;  /* 0x00008e00ff0e7b82 */ /* 0x001e220000000800 */
        /* <DEDUP_REMOVED lines=14> */
[----:B--2---:R-:W-:-:S04]  /*de90*/  IMAD.WIDE R10, R15, 0x2, R20 ;  /* 0x000000020f0a7825 */ /* 0x004fc800078e0214 */
[----:B------:R-:W-:-:S04]  /*dea0*/  IMAD.WIDE R8, R15, 0x2, R18 ;  /* 0x000000020f087825 */ /* 0x000fc800078e0212 */
[----:B------:R-:W-:-:S04]  /*deb0*/  IMAD.WIDE R6, R15, 0x2, R16 ;  /* 0x000000020f067825 */ /* 0x000fc800078e0210 */
[----:B0-----:R-:W-:Y:S02]  /*dec0*/  IMAD.SHL.U32 R14, R14, 0x20, RZ ;  /* 0x000000200e0e7824 */ /* 0x001fe400078e00ff */
[----:B------:R-:W-:Y:S02]  /*ded0*/  IMAD.MOV.U32 R223, RZ, RZ, R12 ;  /* 0x000000ffffdf7224 */ /* 0x000fe400078e000c */
[----:B------:R-:W-:Y:S02]  /*dee0*/  IMAD.MOV.U32 R222, RZ, RZ, R13 ;  /* 0x000000ffffde7224 */ /* 0x000fe400078e000d */
[----:B------:R-:W-:Y:S01]  /*def0*/  IMAD.MOV.U32 R221, RZ, RZ, R10 ;  /* 0x000000ffffdd7224 */ /* 0x000fe200078e000a */
[----:B------:R-:W-:Y:S02]  /*df00*/  WARPGROUP.DEPBAR.LE gsb0, 0x0 ;  /* 0x00008000000079c5 */ /* 0x000fe40000010000 */
[----:B------:R-:W-:Y:S02]  /*df10*/  IMAD.MOV.U32 R220, RZ, RZ, R11 ;  /* 0x000000ffffdc7224 */ /* 0x000fe400078e000b */
[----:B------:R-:W-:-:S02]  /*df20*/  IMAD.MOV.U32 R219, RZ, RZ, R8 ;  /* 0x000000ffffdb7224 */ /* 0x000fc400078e0008 */
[----:B------:R-:W-:Y:S02]  /*df30*/  IMAD.MOV.U32 R218, RZ, RZ, R9 ;  /* 0x000000ffffda7224 */ /* 0x000fe400078e0009 */
[----:B------:R-:W-:Y:S02]  /*df40*/  IMAD.MOV.U32 R217, RZ, RZ, R6 ;  /* 0x000000ffffd97224 */ /* 0x000fe400078e0006 */
[----:B------:R-:W-:Y:S02]  /*df50*/  IMAD.MOV.U32 R216, RZ, RZ, R7 ;  /* 0x000000ffffd87224 */ /* 0x000fe400078e0007 */
[----:B------:R-:W-:Y:S02]  /*df60*/  VIADD R4, R4, 0xffffffe0 ;  /* 0xffffffe004047836 */ /* 0x000fe40000000000 */
[----:B---3--:R-:W-:Y:S01]  /*df70*/  IMAD.WIDE R2, R14, 0x2, R2 ;  /* 0x000000020e027825 */ /* 0x008fe200078e0202 */
[----:B------:R-:W-:Y:S06]  /*df80*/  @P0 BRA `(.L_x_1) ;  /* 0xffffff84001c0947 */ /* 0x000fec000383ffff */
[----:B------:R-:W2:Y:S04]  /*df90*/  LDL.LU R14, [R1+0xb4] ;  /* 0x0000b400010e7983 */ /* 0x000ea80000300800 */
[----:B------:R-:W3:Y:S04]  /*dfa0*/  LDL.LU R15, [R1+0xbc] ;  /* 0x0000bc00010f7983 */ /* 0x000ee80000300800 */
[----:B------:R-:W4:Y:S04]  /*dfb0*/  LDL.LU R16, [R1+0x3bc] ;  /* 0x0003bc0001107983 */ /* 0x000f280000300800 */
[----:B------:R-:W2:Y:S04]  /*dfc0*/  LDL.LU R17, [R1+0x1bc] ;  /* 0x0001bc0001117983 */ /* 0x000ea80000300800 */
[----:B------:R-:W3:Y:S04]  /*dfd0*/  LDL.LU R19, [R1+0xf4] ;  /* 0x0000f40001137983 */ /* 0x000ee80000300800 */
[----:B------:R-:W4:Y:S01]  /*dfe0*/  LDL.LU R18, [R1+0xfc] ;  /* 0x0000fc0001127983 */ /* 0x000f220000300800 */
[----:B------:R-:W-:-:S02]  /*dff0*/  F2FP.F16.F32.PACK_AB R0, R87, R215 ;  /* 0x000000d75700723e */ /* 0x000fc400000000ff */
[----:B------:R-:W-:Y:S01]  /*e000*/  F2FP.F16.F32.PACK_AB R3, R85, R213 ;  /* 0x000000d55503723e */ /* 0x000fe200000000ff */
[----:B------:R-:W-:Y:S04]  /*e010*/  STL [R1+0xc98], R35 ;  /* 0x000c982301007387 */ /* 0x000fe80000100800 */
        /* <DEDUP_REMOVED lines=34> */
[----:B-----5:R-:W-:Y:S04]  /*e240*/  STL [R1+0xc0c], R252 ;  /* 0x000c0cfc01007387 */ /* 0x020fe80000100800 */
[----:B------:R-:W-:Y:S04]  /*e250*/  STL [R1+0xc08], R239 ;  /* 0x000c08ef01007387 */ /* 0x000fe80000100800 */
[----:B------:R-:W-:Y:S04]  /*e260*/  STL [R1+0xc04], R238 ;  /* 0x000c04ee01007387 */ /* 0x000fe80000100800 */
[----:B------:R3:W-:Y:S04]  /*e270*/  STL [R1+0x55c], R0 ;  /* 0x00055c0001007387 */ /* 0x0007e80000100800 */
[----:B------:R-:W-:Y:S01]  /*e280*/  STL [R1+0x558], R3 ;  /* 0x0005580301007387 */ /* 0x000fe20000100800 */
[----:B---3--:R-:W-:-:S02]  /*e290*/  F2FP.F16.F32.PACK_AB R0, R149, R19 ;  /* 0x000000139500723e */ /* 0x008fc400000000ff */
[----:B----4-:R-:W-:-:S05]  /*e2a0*/  F2FP.F16.F32.PACK_AB R2, R151, R18 ;  /* 0x000000129702723e */ /* 0x010fca00000000ff */
[----:B------:R0:W-:Y:S04]  /*e2b0*/  STL [R1+0x554], R2 ;  /* 0x0005540201007387 */ /* 0x0001e80000100800 */
[----:B------:R1:W-:Y:S04]  /*e2c0*/  STL [R1+0x550], R0 ;  /* 0x0005500001007387 */ /* 0x0003e80000100800 */
[----:B------:R-:W3:Y:S04]  /*e2d0*/  LDL.LU R236, [R1+0x1f4] ;  /* 0x0001f40001ec7983 */ /* 0x000ee80000300800 */
[----:B------:R-:W3:Y:S04]  /*e2e0*/  LDL.LU R227, [R1+0x3f4] ;  /* 0x0003f40001e37983 */ /* 0x000ee80000300800 */
[----:B------:R-:W4:Y:S04]  /*e2f0*/  LDL.LU R240, [R1+0x2fc] ;  /* 0x0002fc0001f07983 */ /* 0x000f280000300800 */
[----:B------:R-:W4:Y:S04]  /*e300*/  LDL.LU R225, [R1+0x4fc] ;  /* 0x0004fc0001e17983 */ /* 0x000f280000300800 */
[----:B------:R-:W2:Y:S04]  /*e310*/  LDL.LU R18, [R1+0x2f4] ;  /* 0x0002f40001127983 */ /* 0x000ea80000300800 */
[----:B------:R-:W2:Y:S04]  /*e320*/  LDL.LU R19, [R1+0x4f4] ;  /* 0x0004f40001137983 */ /* 0x000ea80000300800 */
[----:B------:R-:W1:Y:S04]  /*e330*/  LDL.LU R234, [R1+0x1fc] ;  /* 0x0001fc0001ea7983 */ /* 0x000e680000300800 */
[----:B------:R-:W1:Y:S04]  /*e340*/  LDL.LU R251, [R1+0x3fc] ;  /* 0x0003fc0001fb7983 */ /* 0x000e680000300800 */
[----:B------:R-:W2:Y:S04]  /*e350*/  LDL.LU R242, [R1+0xf8] ;  /* 0x0000f80001f27983 */ /* 0x000ea80000300800 */
        /* <DEDUP_REMOVED lines=15> */
[----:B0-----:R-:W2:Y:S04]  /*e450*/  LDL.LU R2, [R1+0x2ec] ;  /* 0x0002ec0001027983 */ /* 0x001ea80000300800 */
        /* <DEDUP_REMOVED lines=12> */
[----:B------:R-:W2:Y:S01]  /*e520*/  LDL.LU R21, [R1+0x4e0] ;  /* 0x0004e00001157983 */ /* 0x000ea20000300800 */
[----:B---3--:R-:W-:-:S02]  /*e530*/  F2FP.F16.F32.PACK_AB R24, R236, R227 ;  /* 0x000000e3ec18723e */ /* 0x008fc400000000ff */
[----:B----4-:R-:W-:Y:S02]  /*e540*/  F2FP.F16.F32.PACK_AB R5, R240, R225 ;  /* 0x000000e1f005723e */ /* 0x010fe400000000ff */
[----:B-1----:R-:W-:-:S05]  /*e550*/  F2FP.F16.F32.PACK_AB R0, R234, R251 ;  /* 0x000000fbea00723e */ /* 0x002fca00000000ff */
[----:B------:R2:W-:Y:S04]  /*e560*/  STL [R1+0x54c], R0 ;  /* 0x00054c0001007387 */ /* 0x0005e80000100800 */
[----:B------:R0:W-:Y:S01]  /*e570*/  STL [R1+0x548], R24 ;  /* 0x0005481801007387 */ /* 0x0001e20000100800 */
[----:B--2---:R-:W-:-:S03]  /*e580*/  F2FP.F16.F32.PACK_AB R0, R18, R19 ;  /* 0x000000131200723e */ /* 0x004fc600000000ff */
[----:B------:R-:W2:Y:S04]  /*e590*/  LDL.LU R18, [R1+0xdc] ;  /* 0x0000dc0001127983 */ /* 0x000ea80000300800 */
[----:B------:R1:W-:Y:S04]  /*e5a0*/  STL [R1+0x544], R5 ;  /* 0x0005440501007387 */ /* 0x0003e80000100800 */
[----:B------:R-:W3:Y:S01]  /*e5b0*/  LDL.LU R19, [R1+0xd4] ;  /* 0x0000d40001137983 */ /* 0x000ee20000300800 */
[----:B0-----:R-:W-:-:S03]  /*e5c0*/  F2FP.F16.F32.PACK_AB R24, R84, R212 ;  /* 0x000000d45418723e */ /* 0x001fc600000000ff */
[----:B------:R0:W-:Y:S01]  /*e5d0*/  STL [R1+0x540], R0 ;  /* 0x0005400001007387 */ /* 0x0001e20000100800 */
[----:B-1----:R-:W-:Y:S02]  /*e5e0*/  F2FP.F16.F32.PACK_AB R5, R150, R242 ;  /* 0x000000f29605723e */ /* 0x002fe400000000ff */
[----:B0-----:R-:W-:-:S05]  /*e5f0*/  F2FP.F16.F32.PACK_AB R0, R86, R214 ;  /* 0x000000d65600723e */ /* 0x001fca00000000ff */
[----:B------:R0:W-:Y:S04]  /*e600*/  STL [R1+0x52c], R0 ;  /* 0x00052c0001007387 */ /* 0x0001e80000100800 */
[----:B------:R1:W-:Y:S04]  /*e610*/  STL [R1+0x528], R24 ;  /* 0x0005281801007387 */ /* 0x0003e80000100800 */
[----:B------:R4:W-:Y:S01]  /*e620*/  STL [R1+0x524], R5 ;  /* 0x0005240501007387 */ /* 0x0009e20000100800 */
[----:B0-----:R-:W-:Y:S02]  /*e630*/  F2FP.F16.F32.PACK_AB R0, R148, R223 ;  /* 0x000000df9400723e */ /* 0x001fe400000000ff */
[----:B-1----:R-:W-:-:S03]  /*e640*/  F2FP.F16.F32.PACK_AB R24, R244, R221 ;  /* 0x000000ddf418723e */ /* 0x002fc600000000ff */
[----:B------:R0:W-:Y:S01]  /*e650*/  STL [R1+0x520], R0 ;  /* 0x0005200001007387 */ /* 0x0001e20000100800 */
[----:B----4-:R-:W-:-:S03]  /*e660*/  F2FP.F16.F32.PACK_AB R5, R246, R219 ;  /* 0x000000dbf605723e */ /* 0x010fc600000000ff */
[----:B------:R1:W-:Y:S01]  /*e670*/  STL [R1+0x51c], R24 ;  /* 0x00051c1801007387 */ /* 0x0003e20000100800 */
[----:B------:R-:W-:-:S03]  /*e680*/  F2FP.F16.F32.PACK_AB R4, R216, R4 ;  /* 0x00000004d804723e */ /* 0x000fc600000000ff */
[----:B------:R4:W-:Y:S01]  /*e690*/  STL [R1+0x518], R5 ;  /* 0x0005180501007387 */ /* 0x0009e20000100800 */
[----:B0-----:R-:W-:Y:S02]  /*e6a0*/  F2FP.F16.F32.PACK_AB R0, R248, R217 ;  /* 0x000000d9f800723e */ /* 0x001fe400000000ff */
[----:B------:R-:W-:Y:S02]  /*e6b0*/  F2FP.F16.F32.PACK_AB R2, R2, R3 ;  /* 0x000000030202723e */ /* 0x000fe400000000ff */
[----:B-1----:R-:W-:Y:S01]  /*e6c0*/  F2FP.F16.F32.PACK_AB R24, R250, R226 ;  /* 0x000000e2fa18723e */ /* 0x002fe200000000ff */
[----:B------:R0:W-:Y:S01]  /*e6d0*/  STL [R1+0x514], R0 ;  /* 0x0005140001007387 */ /* 0x0001e20000100800 */
[----:B------:R-:W-:Y:S02]  /*e6e0*/  F2FP.F16.F32.PACK_AB R3, R82, R210 ;  /* 0x000000d25203723e */ /* 0x000fe400000000ff */
[----:B----4-:R-:W-:Y:S01]  /*e6f0*/  F2FP.F16.F32.PACK_AB R5, R83, R211 ;  /* 0x000000d35305723e */ /* 0x010fe200000000ff */
[----:B------:R1:W-:Y:S04]  /*e700*/  STL [R1+0x510], R24 ;  /* 0x0005101801007387 */ /* 0x0003e80000100800 */
[----:B------:R4:W-:Y:S01]  /*e710*/  STL [R1+0x50c], R5 ;  /* 0x00050c0501007387 */ /* 0x0009e20000100800 */
[----:B0-----:R-:W-:-:S02]  /*e720*/  F2FP.F16.F32.PACK_AB R0, R81, R209 ;  /* 0x000000d15100723e */ /* 0x001fc400000000ff */
[----:B-1----:R-:W-:-:S03]  /*e730*/  F2FP.F16.F32.PACK_AB R24, R147, R224 ;  /* 0x000000e09318723e */ /* 0x002fc600000000ff */
[----:B------:R0:W-:Y:S01]  /*e740*/  STL [R1+0x508], R0 ;  /* 0x0005080001007387 */ /* 0x0001e20000100800 */
[----:B----4-:R-:W-:-:S03]  /*e750*/  F2FP.F16.F32.PACK_AB R5, R145, R222 ;  /* 0x000000de9105723e */ /* 0x010fc600000000ff */
[----:B------:R-:W-:Y:S04]  /*e760*/  STL [R1+0x504], R24 ;  /* 0x0005041801007387 */ /* 0x000fe80000100800 */
[----:B------:R-:W-:Y:S01]  /*e770*/  STL [R1+0x500], R5 ;  /* 0x0005000501007387 */ /* 0x000fe20000100800 */
[----:B0-----:R-:W-:-:S05]  /*e780*/  F2FP.F16.F32.PACK_AB R0, R220, R218 ;  /* 0x000000dadc00723e */ /* 0x001fca00000000ff */
[----:B------:R0:W-:Y:S04]  /*e790*/  STL [R1+0x4fc], R0 ;  /* 0x0004fc0001007387 */ /* 0x0001e80000100800 */
[----:B------:R-:W-:Y:S04]  /*e7a0*/  STL [R1+0x4f8], R4 ;  /* 0x0004f80401007387 */ /* 0x000fe80000100800 */
[----:B------:R1:W-:Y:S01]  /*e7b0*/  STL [R1+0x4f4], R2 ;  /* 0x0004f40201007387 */ /* 0x0003e20000100800 */
[----:B0-----:R-:W-:-:S05]  /*e7c0*/  F2FP.F16.F32.PACK_AB R0, R6, R7 ;  /* 0x000000070600723e */ /* 0x001fca00000000ff */
[----:B------:R0:W-:Y:S01]  /*e7d0*/  STL [R1+0x4f0], R0 ;  /* 0x0004f00001007387 */ /* 0x0001e20000100800 */
[----:B-1----:R-:W-:-:S03]  /*e7e0*/  F2FP.F16.F32.PACK_AB R2, R80, R208 ;  /* 0x000000d05002723e */ /* 0x002fc600000000ff */
[----:B------:R1:W-:Y:S04]  /*e7f0*/  STL [R1+0x3fc], R3 ;  /* 0x0003fc0301007387 */ /* 0x0003e80000100800 */
[----:B------:R4:W-:Y:S01]  /*e800*/  STL [R1+0x3f8], R2 ;  /* 0x0003f80201007387 */ /* 0x0009e20000100800 */
[----:B0-----:R-:W-:Y:S02]  /*e810*/  F2FP.F16.F32.PACK_AB R0, R146, R8 ;  /* 0x000000089200723e */ /* 0x001fe400000000ff */
[----:B-1----:R-:W-:-:S03]  /*e820*/  F2FP.F16.F32.PACK_AB R3, R144, R9 ;  /* 0x000000099003723e */ /* 0x002fc600000000ff */
[----:B------:R0:W-:Y:S01]  /*e830*/  STL [R1+0x3f4], R0 ;  /* 0x0003f40001007387 */ /* 0x0001e20000100800 */
[----:B----4-:R-:W-:-:S03]  /*e840*/  F2FP.F16.F32.PACK_AB R2, R10, R11 ;  /* 0x0000000b0a02723e */ /* 0x010fc600000000ff */
        /* <DEDUP_REMOVED lines=10> */
[----:B------:R3:W-:Y:S04]  /*e8f0*/  STL [R1+0x2ec], R0 ;  /* 0x0002ec0001007387 */ /* 0x0007e80000100800 */
[----:B------:R-:W-:Y:S01]  /*e900*/  STL [R1+0x2e8], R3 ;  /* 0x0002e80301007387 */ /* 0x000fe20000100800 */
[----:B--2---:R-:W-:-:S05]  /*e910*/  F2FP.F16.F32.PACK_AB R2, R143, R18 ;  /* 0x000000128f02723e */ /* 0x004fca00000000ff */
[----:B------:R0:W-:Y:S01]  /*e920*/  STL [R1+0x2e4], R2 ;  /* 0x0002e40201007387 */ /* 0x0001e20000100800 */
[----:B---3--:R-:W-:-:S05]  /*e930*/  F2FP.F16.F32.PACK_AB R0, R141, R19 ;  /* 0x000000138d00723e */ /* 0x008fca00000000ff */
[----:B------:R1:W-:Y:S04]  /*e940*/  STL [R1+0x2e0], R0 ;  /* 0x0002e00001007387 */ /* 0x0003e80000100800 */
[----:B------:R-:W1:Y:S04]  /*e950*/  LDL.LU R234, [R1+0x1dc] ;  /* 0x0001dc0001ea7983 */ /* 0x000e680000300800 */
[----:B------:R-:W1:Y:S04]  /*e960*/  LDL.LU R251, [R1+0x3dc] ;  /* 0x0003dc0001fb7983 */ /* 0x000e680000300800 */
[----:B------:R-:W2:Y:S04]  /*e970*/  LDL.LU R236, [R1+0x1d4] ;  /* 0x0001d40001ec7983 */ /* 0x000ea80000300800 */
[----:B------:R-:W2:Y:S04]  /*e980*/  LDL.LU R227, [R1+0x3d4] ;  /* 0x0003d40001e37983 */ /* 0x000ea80000300800 */
[----:B------:R-:W3:Y:S04]  /*e990*/  LDL.LU R240, [R1+0x2dc] ;  /* 0x0002dc0001f07983 */ /* 0x000ee80000300800 */
[----:B------:R-:W3:Y:S04]  /*e9a0*/  LDL.LU R225, [R1+0x4dc] ;  /* 0x0004dc0001e17983 */ /* 0x000ee80000300800 */
[----:B------:R-:W4:Y:S04]  /*e9b0*/  LDL.LU R242, [R1+0x2d4] ;  /* 0x0002d40001f27983 */ /* 0x000f280000300800 */
        /* <DEDUP_REMOVED lines=15> */
[----:B0-----:R-:W4:Y:S04]  /*eab0*/  LDL.LU R2, [R1+0x1c4] ;  /* 0x0001c40001027983 */ /* 0x001f280000300800 */
        /* <DEDUP_REMOVED lines=14> */
[----:B------:R-:W4:Y:S01]  /*eba0*/  LDL.LU R19, [R1+0x4c0] ;  /* 0x0004c00001137983 */ /* 0x000f220000300800 */
[----:B------:R-:W-:-:S02]  /*ebb0*/  IMAD.MOV.U32 R35, RZ, RZ, R17 ;  /* 0x000000ffff237224 */ /* 0x000fc400078e0011 */
[----:B------:R-:W-:Y:S01]  /*ebc0*/  IMAD.MOV.U32 R241, RZ, RZ, R15 ;  /* 0x000000fffff17224 */ /* 0x000fe200078e000f */
[----:B-1----:R-:W-:-:S05]  /*ebd0*/  F2FP.F16.F32.PACK_AB R0, R234, R251 ;  /* 0x000000fbea00723e */ /* 0x002fca00000000ff */
[----:B------:R-:W-:Y:S01]  /*ebe0*/  STL [R1+0x1fc], R0 ;  /* 0x0001fc0001007387 */ /* 0x000fe20000100800 */
[----:B--2---:R-:W-:Y:S01]  /*ebf0*/  F2FP.F16.F32.PACK_AB R24, R236, R227 ;  /* 0x000000e3ec18723e */ /* 0x004fe200000000ff */
[----:B------:R-:W-:-:S04]  /*ec00*/  IMAD.MOV.U32 R227, RZ, RZ, R16 ;  /* 0x000000ffffe37224 */ /* 0x000fc800078e0010 */
[----:B------:R0:W-:Y:S01]  /*ec10*/  STL [R1+0x1f8], R24 ;  /* 0x0001f81801007387 */ /* 0x0001e20000100800 */
[----:B---3--:R-:W-:Y:S01]  /*ec20*/  F2FP.F16.F32.PACK_AB R5, R240, R225 ;  /* 0x000000e1f005723e */ /* 0x008fe200000000ff */
[----:B------:R-:W-:-:S04]  /*ec30*/  IMAD.MOV.U32 R240, RZ, RZ, R14 ;  /* 0x000000fffff07224 */ /* 0x000fc800078e000e */
[----:B------:R1:W-:Y:S01]  /*ec40*/  STL [R1+0x1f4], R5 ;  /* 0x0001f40501007387 */ /* 0x0003e20000100800 */
[----:B0-----:R-:W-:Y:S02]  /*ec50*/  F2FP.F16.F32.PACK_AB R24, R78, R206 ;  /* 0x000000ce4e18723e */ /* 0x001fe400000000ff */
[----:B----4-:R-:W-:-:S05]  /*ec60*/  F2FP.F16.F32.PACK_AB R0, R242, R223 ;  /* 0x000000dff200723e */ /* 0x010fca00000000ff */
[----:B------:R0:W-:Y:S01]  /*ec70*/  STL [R1+0x1f0], R0 ;  /* 0x0001f00001007387 */ /* 0x0001e20000100800 */
[----:B-1----:R-:W-:-:S03]  /*ec80*/  F2FP.F16.F32.PACK_AB R5, R76, R204 ;  /* 0x000000cc4c05723e */ /* 0x002fc600000000ff */
[----:B------:R1:W-:Y:S04]  /*ec90*/  STL [R1+0x1ec], R24 ;  /* 0x0001ec1801007387 */ /* 0x0003e80000100800 */
[----:B------:R2:W-:Y:S01]  /*eca0*/  STL [R1+0x1e8], R5 ;  /* 0x0001e80501007387 */ /* 0x0005e20000100800 */
[----:B0-----:R-:W-:Y:S02]  /*ecb0*/  F2FP.F16.F32.PACK_AB R0, R142, R244 ;  /* 0x000000f48e00723e */ /* 0x001fe400000000ff */
[----:B-1----:R-:W-:-:S03]  /*ecc0*/  F2FP.F16.F32.PACK_AB R24, R140, R221 ;  /* 0x000000dd8c18723e */ /* 0x002fc600000000ff */
[----:B------:R0:W-:Y:S01]  /*ecd0*/  STL [R1+0x1e4], R0 ;  /* 0x0001e40001007387 */ /* 0x0001e20000100800 */
[----:B--2---:R-:W-:-:S03]  /*ece0*/  F2FP.F16.F32.PACK_AB R5, R246, R219 ;  /* 0x000000dbf605723e */ /* 0x004fc600000000ff */
        /* <DEDUP_REMOVED lines=12> */
[----:B------:R-:W-:Y:S01]  /*edb0*/  STL [R1+0xf8], R24 ;  /* 0x0000f81801007387 */ /* 0x000fe20000100800 */
[----:B------:R-:W-:-:S03]  /*edc0*/  F2FP.F16.F32.PACK_AB R4, R216, R4 ;  /* 0x00000004d804723e */ /* 0x000fc600000000ff */
[----:B------:R-:W-:Y:S01]  /*edd0*/  STL [R1+0xf4], R5 ;  /* 0x0000f40501007387 */ /* 0x000fe20000100800 */
[----:B0-----:R-:W-:Y:S02]  /*ede0*/  F2FP.F16.F32.PACK_AB R0, R137, R218 ;  /* 0x000000da8900723e */ /* 0x001fe400000000ff */
[----:B------:R-:W-:-:S03]  /*edf0*/  F2FP.F16.F32.PACK_AB R2, R2, R3 ;  /* 0x000000030202723e */ /* 0x000fc600000000ff */
[----:B------:R0:W-:Y:S04]  /*ee00*/  STL [R1+0xf0], R0 ;  /* 0x0000f00001007387 */ /* 0x0001e80000100800 */
[----:B------:R-:W-:Y:S04]  /*ee10*/  STL [R1+0xec], R4 ;  /* 0x0000ec0401007387 */ /* 0x000fe80000100800 */
[----:B------:R1:W-:Y:S01]  /*ee20*/  STL [R1+0xe8], R2 ;  /* 0x0000e80201007387 */ /* 0x0003e20000100800 */
[----:B0-----:R-:W-:Y:S02]  /*ee30*/  F2FP.F16.F32.PACK_AB R0, R6, R7 ;  /* 0x000000070600723e */ /* 0x001fe400000000ff */
[----:B------:R-:W-:-:S03]  /*ee40*/  F2FP.F16.F32.PACK_AB R3, R8, R9 ;  /* 0x000000090803723e */ /* 0x000fc600000000ff */
        /* <DEDUP_REMOVED lines=14> */
[----:B------:R-:W-:Y:S04]  /*ef30*/  STL [R1+0xc8], R3 ;  /* 0x0000c80301007387 */ /* 0x000fe80000100800 */
[----:B------:R-:W-:Y:S01]  /*ef40*/  STL [R1+0xc4], R2 ;  /* 0x0000c40201007387 */ /* 0x000fe20000100800 */
[----:B0-----:R-:W-:-:S05]  /*ef50*/  F2FP.F16.F32.PACK_AB R0, R18, R19 ;  /* 0x000000131200723e */ /* 0x001fca00000000ff */
[----:B------:R0:W-:Y:S04]  /*ef60*/  STL [R1+0xc0], R0 ;  /* 0x0000c00001007387 */ /* 0x0001e80000100800 */
        /* <DEDUP_REMOVED lines=128> */
[----:B------:R-:W4:Y:S04]  /*f770*/  LDL.LU R234, [R1] ;  /* 0x0000000001ea7983 */ /* 0x000f280000300800 */
[----:B------:R-:W4:Y:S04]  /*f780*/  LDL.LU R251, [R1+0x108] ;  /* 0x0001080001fb7983 */ /* 0x000f280000300800 */
[----:B------:R-:W4:Y:S04]  /*f790*/  LDL.LU R236, [R1+0x308] ;  /* 0x0003080001ec7983 */ /* 0x000f280000300800 */
[----:B------:R-:W4:Y:S04]  /*f7a0*/  LDL.LU R244, [R1+0x100] ;  /* 0x0001000001f47983 */ /* 0x000f280000300800 */
[----:B------:R-:W4:Y:S01]  /*f7b0*/  LDL.LU R246, [R1+0x300] ;  /* 0x0003000001f67983 */ /* 0x000f220000300800 */
[----:B------:R-:W-:-:S03]  /*f7c0*/  F2FP.F16.F32.PACK_AB R243, R71, R199 ;  /* 0x000000c747f3723e */ /* 0x000fc600000000ff */
[----:B------:R-:W4:Y:S04]  /*f7d0*/  LDL.LU R248, [R1+0x208] ;  /* 0x0002080001f87983 */ /* 0x000f280000300800 */
[----:B------:R-:W4:Y:S04]  /*f7e0*/  LDL.LU R250, [R1+0x408] ;  /* 0x0004080001fa7983 */ /* 0x000f280000300800 */
[----:B------:R-:W4:Y:S04]  /*f7f0*/  LDL.LU R2, [R1+0x200] ;  /* 0x0002000001027983 */ /* 0x000f280000300800 */
[----:B------:R-:W4:Y:S04]  /*f800*/  LDL.LU R3, [R1+0x400] ;  /* 0x0004000001037983 */ /* 0x000f280000300800 */
[----:B------:R-:W4:Y:S01]  /*f810*/  LDL.LU R199, [R1+0x2a0] ;  /* 0x0002a00001c77983 */ /* 0x000f220000300800 */
[----:B------:R-:W-:-:S03]  /*f820*/  F2FP.F16.F32.PACK_AB R242, R69, R197 ;  /* 0x000000c545f2723e */ /* 0x000fc600000000ff */
[----:B------:R-:W4:Y:S01]  /*f830*/  LDL.LU R71, [R1+0x348] ;  /* 0x0003480001477983 */ /* 0x000f220000300800 */
[----:B------:R-:W-:-:S03]  /*f840*/  F2FP.F16.F32.PACK_AB R241, R135, R241 ;  /* 0x000000f187f1723e */ /* 0x000fc600000000ff */
[----:B------:R-:W4:Y:S01]  /*f850*/  LDL.LU R197, [R1+0x9c] ;  /* 0x00009c0001c57983 */ /* 0x000f220000300800 */
[----:B------:R-:W-:-:S03]  /*f860*/  F2FP.F16.F32.PACK_AB R240, R133, R240 ;  /* 0x000000f085f0723e */ /* 0x000fc600000000ff */
[----:B------:R-:W4:Y:S01]  /*f870*/  LDL.LU R69, [R1+0x448] ;  /* 0x0004480001457983 */ /* 0x000f220000300800 */
[----:B------:R-:W-:-:S03]  /*f880*/  F2FP.F16.F32.PACK_AB R227, R35, R227 ;  /* 0x000000e323e3723e */ /* 0x000fc600000000ff */
[----:B------:R-:W4:Y:S01]  /*f890*/  LDL.LU R135, [R1+0x388] ;  /* 0x0003880001877983 */ /* 0x000f220000300800 */
[----:B--2---:R-:W-:Y:S02]  /*f8a0*/  F2FP.F16.F32.PACK_AB R226, R161, R226 ;  /* 0x000000e2a1e2723e */ /* 0x004fe400000000ff */
[----:B---3--:R-:W-:Y:S01]  /*f8b0*/  F2FP.F16.F32.PACK_AB R225, R225, R223 ;  /* 0x000000dfe1e1723e */ /* 0x008fe200000000ff */
[----:B------:R-:W2:Y:S01]  /*f8c0*/  LDL.LU R133, [R1+0x488] ;  /* 0x0004880001857983 */ /* 0x000ea20000300800 */
[----:B------:R-:W-:-:S03]  /*f8d0*/  F2FP.F16.F32.PACK_AB R223, R70, R198 ;  /* 0x000000c646df723e */ /* 0x000fc600000000ff */
[----:B------:R-:W3:Y:S01]  /*f8e0*/  LDL.LU R35, [R1+0xc98] ;  /* 0x000c980001237983 */ /* 0x000ee20000300800 */
[----:B----4-:R-:W-:-:S03]  /*f8f0*/  F2FP.F16.F32.PACK_AB R224, R224, R222 ;  /* 0x000000dee0e0723e */ /* 0x010fc600000000ff */
[----:B------:R-:W4:Y:S01]  /*f900*/  LDL.LU R161, [R1+0xc94] ;  /* 0x000c940001a17983 */ /* 0x000f220000300800 */
[----:B------:R-:W-:-:S03]  /*f910*/  F2FP.F16.F32.PACK_AB R222, R68, R196 ;  /* 0x000000c444de723e */ /* 0x000fc600000000ff */
[----:B------:R-:W2:Y:S01]  /*f920*/  LDL.LU R198, [R1+0x2a8] ;  /* 0x0002a80001c67983 */ /* 0x000ea20000300800 */
[----:B------:R-:W-:-:S03]  /*f930*/  F2FP.F16.F32.PACK_AB R221, R134, R221 ;  /* 0x000000dd86dd723e */ /* 0x000fc600000000ff */
[----:B------:R-:W3:Y:S01]  /*f940*/  LDL.LU R70, [R1+0x340] ;  /* 0x0003400001467983 */ /* 0x000ee20000300800 */
[----:B------:R-:W-:-:S03]  /*f950*/  F2FP.F16.F32.PACK_AB R220, R132, R220 ;  /* 0x000000dc84dc723e */ /* 0x000fc600000000ff */
[----:B------:R-:W4:Y:S01]  /*f960*/  LDL.LU R196, [R1+0x94] ;  /* 0x0000940001c47983 */ /* 0x000f220000300800 */
[----:B------:R-:W-:-:S03]  /*f970*/  F2FP.F16.F32.PACK_AB R219, R33, R219 ;  /* 0x000000db21db723e */ /* 0x000fc600000000ff */
[----:B------:R-:W3:Y:S01]  /*f980*/  LDL.LU R68, [R1+0x440] ;  /* 0x0004400001447983 */ /* 0x000ee20000300800 */
        /* <DEDUP_REMOVED lines=33> */
[----:B------:R-:W3:Y:S04]  /*fba0*/  LDL.LU R130, [R1+0x288] ;  /* 0x0002880001827983 */ /* 0x000ee80000300800 */
[----:B------:R-:W3:Y:S04]  /*fbb0*/  LDL.LU R128, [R1+0x74] ;  /* 0x0000740001807983 */ /* 0x000ee80000300800 */
[----:B------:R-:W3:Y:S04]  /*fbc0*/  LDL.LU R34, [R1+0xc80] ;  /* 0x000c800001227983 */ /* 0x000ee80000300800 */
[----:B------:R-:W3:Y:S01]  /*fbd0*/  LDL.LU R160, [R1+0xc7c] ;  /* 0x000c7c0001a07983 */ /* 0x000ee20000300800 */
[----:B------:R-:W-:-:S02]  /*fbe0*/  F2FP.F16.F32.PACK_AB R200, R199, R200 ;  /* 0x000000c8c7c8723e */ /* 0x000fc400000000ff */
[----:B------:R-:W-:Y:S02]  /*fbf0*/  F2FP.F16.F32.PACK_AB R199, R63, R191 ;  /* 0x000000bf3fc7723e */ /* 0x000fe400000000ff */
[----:B------:R-:W3:Y:S04]  /*fc00*/  LDL.LU R191, [R1+0x294] ;  /* 0x0002940001bf7983 */ /* 0x000ee80000300800 */
[----:B------:R-:W3:Y:S01]  /*fc10*/  LDL.LU R63, [R1+0x450] ;  /* 0x00045000013f7983 */ /* 0x000ee20000300800 */
[----:B------:R-:W-:Y:S02]  /*fc20*/  F2FP.F16.F32.PACK_AB R197, R127, R197 ;  /* 0x000000c57fc5723e */ /* 0x000fe400000000ff */
[----:B--2---:R-:W-:Y:S02]  /*fc30*/  F2FP.F16.F32.PACK_AB R201, R198, R201 ;  /* 0x000000c9c6c9723e */ /* 0x004fe400000000ff */
[----:B------:R-:W-:-:S02]  /*fc40*/  F2FP.F16.F32.PACK_AB R198, R61, R189 ;  /* 0x000000bd3dc6723e */ /* 0x000fc400000000ff */
[----:B------:R-:W2:Y:S04]  /*fc50*/  LDL.LU R189, [R1+0x98] ;  /* 0x0000980001bd7983 */ /* 0x000ea80000300800 */
[----:B------:R-:W2:Y:S01]  /*fc60*/  LDL.LU R61, [R1+0x4c] ;  /* 0x00004c00013d7983 */ /* 0x000ea20000300800 */
[----:B----4-:R-:W-:-:S03]  /*fc70*/  F2FP.F16.F32.PACK_AB R196, R125, R196 ;  /* 0x000000c47dc4723e */ /* 0x010fc600000000ff */
[----:B------:R-:W4:Y:S04]  /*fc80*/  LDL.LU R127, [R1+0x37c] ;  /* 0x00037c00017f7983 */ /* 0x000f280000300800 */
[----:B------:R-:W4:Y:S01]  /*fc90*/  LDL.LU R125, [R1+0x47c] ;  /* 0x00047c00017d7983 */ /* 0x000f220000300800 */
[----:B---3--:R-:W-:-:S03]  /*fca0*/  F2FP.F16.F32.PACK_AB R195, R32, R195 ;  /* 0x000000c320c3723e */ /* 0x008fc600000000ff */
[----:B------:R-:W3:Y:S01]  /*fcb0*/  LDL.LU R32, [R1+0xc78] ;  /* 0x000c780001207983 */ /* 0x000ee20000300800 */
[----:B------:R-:W-:Y:S02]  /*fcc0*/  F2FP.F16.F32.PACK_AB R193, R96, R193 ;  /* 0x000000c160c1723e */ /* 0x000fe400000000ff */
[----:B------:R-:W-:Y:S02]  /*fcd0*/  F2FP.F16.F32.PACK_AB R194, R98, R194 ;  /* 0x000000c262c2723e */ /* 0x000fe400000000ff */
[----:B------:R-:W3:Y:S04]  /*fce0*/  LDL.LU R98, [R1+0xc74] ;  /* 0x000c740001627983 */ /* 0x000ee80000300800 */
[----:B------:R-:W3:Y:S01]  /*fcf0*/  LDL.LU R96, [R1+0xc70] ;  /* 0x000c700001607983 */ /* 0x000ee20000300800 */
[----:B------:R-:W-:-:S02]  /*fd00*/  F2FP.F16.F32.PACK_AB R192, R191, R192 ;  /* 0x000000c0bfc0723e */ /* 0x000fc400000000ff */
[----:B------:R-:W-:Y:S02]  /*fd10*/  F2FP.F16.F32.PACK_AB R191, R62, R190 ;  /* 0x000000be3ebf723e */ /* 0x000fe400000000ff */
[----:B------:R-:W3:Y:S01]  /*fd20*/  LDL.LU R62, [R1+0x250] ;  /* 0x00025000013e7983 */ /* 0x000ee20000300800 */
[----:B------:R-:W-:-:S03]  /*fd30*/  F2FP.F16.F32.PACK_AB R190, R60, R188 ;  /* 0x000000bc3cbe723e */ /* 0x000fc600000000ff */
[----:B------:R-:W4:Y:S01]  /*fd40*/  LDL.LU R188, [R1+0x90] ;  /* 0x0000900001bc7983 */ /* 0x000f220000300800 */
[----:B------:R-:W-:-:S03]  /*fd50*/  F2FP.F16.F32.PACK_AB R151, R159, R151 ;  /* 0x000000979f97723e */ /* 0x000fc600000000ff */
[----:B------:R-:W3:Y:S01]  /*fd60*/  LDL.LU R60, [R1+0x44] ;  /* 0x00004400013c7983 */ /* 0x000ee20000300800 */
[----:B------:R-:W-:Y:S02]  /*fd70*/  F2FP.F16.F32.PACK_AB R150, R31, R150 ;  /* 0x000000961f96723e */ /* 0x000fe400000000ff */
[----:B------:R-:W-:Y:S02]  /*fd80*/  F2FP.F16.F32.PACK_AB R148, R147, R148 ;  /* 0x000000949394723e */ /* 0x000fe400000000ff */
[----:B------:R-:W-:Y:S02]  /*fd90*/  F2FP.F16.F32.PACK_AB R147, R59, R187 ;  /* 0x000000bb3b93723e */ /* 0x000fe400000000ff */
[----:B------:R-:W-:Y:S02]  /*fda0*/  F2FP.F16.F32.PACK_AB R149, R146, R149 ;  /* 0x000000959295723e */ /* 0x000fe400000000ff */
[----:B------:R-:W-:Y:S02]  /*fdb0*/  F2FP.F16.F32.PACK_AB R146, R57, R185 ;  /* 0x000000b93992723e */ /* 0x000fe400000000ff */
[----:B------:R-:W-:-:S02]  /*fdc0*/  F2FP.F16.F32.PACK_AB R145, R123, R145 ;  /* 0x000000917b91723e */ /* 0x000fc400000000ff */
[----:B--2---:R-:W-:Y:S02]  /*fdd0*/  F2FP.F16.F32.PACK_AB R189, R126, R189 ;  /* 0x000000bd7ebd723e */ /* 0x004fe400000000ff */
[----:B------:R-:W2:Y:S01]  /*fde0*/  LDL.LU R126, [R1+0x374] ;  /* 0x00037400017e7983 */ /* 0x000ea20000300800 */
[----:B------:R-:W-:Y:S02]  /*fdf0*/  F2FP.F16.F32.PACK_AB R144, R121, R144 ;  /* 0x000000907990723e */ /* 0x000fe400000000ff */
[----:B------:R-:W-:Y:S02]  /*fe00*/  F2FP.F16.F32.PACK_AB R143, R157, R143 ;  /* 0x0000008f9d8f723e */ /* 0x000fe400000000ff */
[----:B------:R-:W-:Y:S02]  /*fe10*/  F2FP.F16.F32.PACK_AB R142, R29, R142 ;  /* 0x0000008e1d8e723e */ /* 0x000fe400000000ff */
[----:B------:R-:W-:Y:S02]  /*fe20*/  F2FP.F16.F32.PACK_AB R140, R139, R140 ;  /* 0x0000008c8b8c723e */ /* 0x000fe400000000ff */
[----:B------:R-:W-:-:S02]  /*fe30*/  F2FP.F16.F32.PACK_AB R139, R58, R186 ;  /* 0x000000ba3a8b723e */ /* 0x000fc400000000ff */
[----:B------:R-:W-:Y:S02]  /*fe40*/  F2FP.F16.F32.PACK_AB R141, R138, R141 ;  /* 0x0000008d8a8d723e */ /* 0x000fe400000000ff */
[----:B------:R-:W-:Y:S02]  /*fe50*/  F2FP.F16.F32.PACK_AB R138, R56, R184 ;  /* 0x000000b8388a723e */ /* 0x000fe400000000ff */
[----:B------:R-:W-:Y:S02]  /*fe60*/  F2FP.F16.F32.PACK_AB R137, R122, R137 ;  /* 0x000000897a89723e */ /* 0x000fe400000000ff */
[----:B------:R-:W-:Y:S02]  /*fe70*/  F2FP.F16.F32.PACK_AB R136, R120, R136 ;  /* 0x000000887888723e */ /* 0x000fe400000000ff */
[----:B------:R-:W-:Y:S02]  /*fe80*/  F2FP.F16.F32.PACK_AB R135, R95, R135 ;  /* 0x000000875f87723e */ /* 0x000fe400000000ff */
[----:B------:R-:W-:-:S02]  /*fe90*/  F2FP.F16.F32.PACK_AB R134, R93, R134 ;  /* 0x000000865d86723e */ /* 0x000fc400000000ff */
[----:B------:R-:W-:Y:S02]  /*fea0*/  F2FP.F16.F32.PACK_AB R132, R131, R132 ;  /* 0x000000848384723e */ /* 0x000fe400000000ff */
[----:B------:R-:W-:Y:S02]  /*feb0*/  F2FP.F16.F32.PACK_AB R131, R55, R183 ;  /* 0x000000b73783723e */ /* 0x000fe400000000ff */
[----:B----4-:R-:W-:Y:S02]  /*fec0*/  F2FP.F16.F32.PACK_AB R188, R124, R188 ;  /* 0x000000bc7cbc723e */ /* 0x010fe400000000ff */
[----:B------:R-:W4:Y:S04]  /*fed0*/  LDL.LU R124, [R1+0x474] ;  /* 0x00047400017c7983 */ /* 0x000f280000300800 */
[----:B------:R-:W3:Y:S04]  /*fee0*/  LDL.LU R159, [R1+0xc6c] ;  /* 0x000c6c00019f7983 */ /* 0x000ee80000300800 */
[----:B------:R-:W3:Y:S04]  /*fef0*/  LDL.LU R31, [R1+0xc68] ;  /* 0x000c6800011f7983 */ /* 0x000ee80000300800 */
[----:B------:R-:W3:Y:S04]  /*ff00*/  LDL.LU R59, [R1+0x358] ;  /* 0x00035800013b7983 */ /* 0x000ee80000300800 */
[----:B------:R-:W3:Y:S04]  /*ff10*/  LDL.LU R187, [R1+0x210] ;  /* 0x0002100001bb7983 */ /* 0x000ee80000300800 */
[----:B------:R-:W3:Y:S04]  /*ff20*/  LDL.LU R57, [R1+0x458] ;  /* 0x0004580001397983 */ /* 0x000ee80000300800 */
[----:B------:R-:W3:Y:S04]  /*ff30*/  LDL.LU R185, [R1+0x418] ;  /* 0x0004180001b97983 */ /* 0x000ee80000300800 */
[----:B------:R-:W4:Y:S04]  /*ff40*/  LDL.LU R123, [R1+0x274] ;  /* 0x00027400017b7983 */ /* 0x000f280000300800 */
[----:B------:R-:W3:Y:S04]  /*ff50*/  LDL.LU R121, [R1+0x78] ;  /* 0x0000780001797983 */ /* 0x000ee80000300800 */
        /* <DEDUP_REMOVED lines=10> */
[----:B------:R-:W3:Y:S01]  /*10000*/  LDL.LU R55, [R1+0x260] ;  /* 0x0002600001377983 */ /* 0x000ee20000300800 */
[----:B------:R-:W-:-:S02]  /*10010*/  F2FP.F16.F32.PACK_AB R133, R130, R133 ;  /* 0x000000858285723e */ /* 0x000fc400000000ff */
[----:B------:R-:W-:Y:S01]  /*10020*/  F2FP.F16.F32.PACK_AB R130, R53, R181 ;  /* 0x000000b53582723e */ /* 0x000fe200000000ff */
[----:B------:R-:W3:Y:S01]  /*10030*/  LDL.LU R183, [R1+0x110] ;  /* 0x0001100001b77983 */ /* 0x000ee20000300800 */
[----:B------:R-:W-:-:S03]  /*10040*/  F2FP.F16.F32.PACK_AB R129, R119, R129 ;  /* 0x000000817781723e */ /* 0x000fc600000000ff */
[----:B------:R-:W3:Y:S01]  /*10050*/  LDL.LU R53, [R1+0x5c] ;  /* 0x00005c0001357983 */ /* 0x000ee20000300800 */
[----:B------:R-:W-:-:S03]  /*10060*/  F2FP.F16.F32.PACK_AB R128, R117, R128 ;  /* 0x000000807580723e */ /* 0x000fc600000000ff */
[----:B------:R-:W3:Y:S01]  /*10070*/  LDL.LU R181, [R1+0x318] ;  /* 0x0003180001b57983 */ /* 0x000ee20000300800 */
[----:B------:R-:W-:-:S03]  /*10080*/  F2FP.F16.F32.PACK_AB R127, R158, R127 ;  /* 0x0000007f9e7f723e */ /* 0x000fc600000000ff */
[----:B------:R-:W3:Y:S01]  /*10090*/  LDL.LU R119, [R1+0x118] ;  /* 0x0001180001777983 */ /* 0x000ee20000300800 */
[----:B--2---:R-:W-:-:S03]  /*100a0*/  F2FP.F16.F32.PACK_AB R126, R30, R126 ;  /* 0x0000007e1e7e723e */ /* 0x004fc600000000ff */
[----:B------:R-:W2:Y:S04]  /*100b0*/  LDL.LU R117, [R1+0x10] ;  /* 0x0000100001757983 */ /* 0x000ea80000300800 */
[----:B------:R-:W2:Y:S04]  /*100c0*/  LDL.LU R158, [R1+0xc54] ;  /* 0x000c5400019e7983 */ /* 0x000ea80000300800 */
[----:B------:R-:W2:Y:S01]  /*100d0*/  LDL.LU R30, [R1+0xc50] ;  /* 0x000c5000011e7983 */ /* 0x000ea20000300800 */
        /* <DEDUP_REMOVED lines=18> */
[----:B----4-:R-:W-:Y:S02]  /*10200*/  F2FP.F16.F32.PACK_AB R124, R123, R124 ;  /* 0x0000007c7b7c723e */ /* 0x010fe400000000ff */
[----:B------:R-:W-:-:S02]  /*10210*/  F2FP.F16.F32.PACK_AB R123, R54, R182 ;  /* 0x000000b6367b723e */ /* 0x000fc400000000ff */
[----:B------:R-:W4:Y:S01]  /*10220*/  LDL.LU R54, [R1+0x268] ;  /* 0x0002680001367983 */ /* 0x000f220000300800 */
[----:B---3--:R-:W-:-:S03]  /*10230*/  F2FP.F16.F32.PACK_AB R121, R118, R121 ;  /* 0x000000797679723e */ /* 0x008fc600000000ff */
[----:B------:R-:W3:Y:S01]  /*10240*/  LDL.LU R182, [R1+0x18] ;  /* 0x0000180001b67983 */ /* 0x000ee20000300800 */
[----:B------:R-:W-:Y:S02]  /*10250*/  F2FP.F16.F32.PACK_AB R125, R122, R125 ;  /* 0x0000007d7a7d723e */ /* 0x000fe400000000ff */
[----:B------:R-:W-:Y:S02]  /*10260*/  F2FP.F16.F32.PACK_AB R122, R52, R180 ;  /* 0x000000b4347a723e */ /* 0x000fe400000000ff */
[----:B------:R-:W2:Y:S01]  /*10270*/  LDL.LU R52, [R1+0x54] ;  /* 0x0000540001347983 */ /* 0x000ea20000300800 */
[----:B------:R-:W-:-:S03]  /*10280*/  F2FP.F16.F32.PACK_AB R120, R116, R120 ;  /* 0x000000787478723e */ /* 0x000fc600000000ff */
        /* <DEDUP_REMOVED lines=16> */
[----:B------:R-:W-:-:S03]  /*10390*/  F2FP.F16.F32.PACK_AB R20, R55, R20 ;  /* 0x000000143714723e */ /* 0x000fc600000000ff */
[----:B------:R-:W3:Y:S01]  /*103a0*/  LDL.LU R176, [R1+0x120] ;  /* 0x0001200001b07983 */ /* 0x000ee20000300800 */
[----:B------:R-:W-:-:S03]  /*103b0*/  F2FP.F16.F32.PACK_AB R55, R47, R175 ;  /* 0x000000af2f37723e */ /* 0x000fc600000000ff */
[----:B------:R-:W3:Y:S04]  /*103c0*/  LDL.LU R114, [R1+0x128] ;  /* 0x0001280001727983 */ /* 0x000ee80000300800 */
[----:B------:R-:W3:Y:S04]  /*103d0*/  LDL.LU R112, [R1+0x20] ;  /* 0x0000200001707983 */ /* 0x000ee80000300800 */
[----:B------:R-:W3:Y:S04]  /*103e0*/  LDL.LU R155, [R1+0xc3c] ;  /* 0x000c3c00019b7983 */ /* 0x000ee80000300800 */
[----:B------:R-:W3:Y:S04]  /*103f0*/  LDL.LU R27, [R1+0xc38] ;  /* 0x000c3800011b7983 */ /* 0x000ee80000300800 */
[----:B------:R-:W3:Y:S01]  /*10400*/  LDL.LU R47, [R1+0x254] ;  /* 0x00025400012f7983 */ /* 0x000ee20000300800 */
[----:B------:R-:W-:-:S03]  /*10410*/  F2FP.F16.F32.PACK_AB R53, R111, R53 ;  /* 0x000000356f35723e */ /* 0x000fc600000000ff */
[----:B------:R-:W3:Y:S01]  /*10420*/  LDL.LU R175, [R1+0x28] ;  /* 0x0000280001af7983 */ /* 0x000ee20000300800 */
[----:B----4-:R-:W-:Y:S02]  /*10430*/  F2FP.F16.F32.PACK_AB R21, R54, R21 ;  /* 0x000000153615723e */ /* 0x010fe400000000ff */
[----:B------:R-:W-:Y:S02]  /*10440*/  F2FP.F16.F32.PACK_AB R54, R45, R173 ;  /* 0x000000ad2d36723e */ /* 0x000fe400000000ff */
[----:B------:R-:W4:Y:S04]  /*10450*/  LDL.LU R45, [R1+0x58] ;  /* 0x00005800012d7983 */ /* 0x000f280000300800 */
[----:B------:R-:W4:Y:S04]  /*10460*/  LDL.LU R173, [R1+0x224] ;  /* 0x0002240001ad7983 */ /* 0x000f280000300800 */
[----:B------:R-:W4:Y:S01]  /*10470*/  LDL.LU R111, [R1+0x33c] ;  /* 0x00033c00016f7983 */ /* 0x000f220000300800 */
[----:B--2---:R-:W-:-:S03]  /*10480*/  F2FP.F16.F32.PACK_AB R52, R109, R52 ;  /* 0x000000346d34723e */ /* 0x004fc600000000ff */
[----:B------:R-:W2:Y:S01]  /*10490*/  LDL.LU R109, [R1+0x43c] ;  /* 0x00043c00016d7983 */ /* 0x000ea20000300800 */
        /* <DEDUP_REMOVED lines=10> */
[----:B------:R-:W2:Y:S01]  /*10540*/  LDL.LU R44, [R1+0x50] ;  /* 0x00005000012c7983 */ /* 0x000ea20000300800 */
[----:B------:R-:W-:-:S03]  /*10550*/  F2FP.F16.F32.PACK_AB R59, R89, R59 ;  /* 0x0000003b593b723e */ /* 0x000fc600000000ff */
[----:B------:R-:W3:Y:S01]  /*10560*/  LDL.LU R172, [R1+0x124] ;  /* 0x0001240001ac7983 */ /* 0x000ee20000300800 */
[----:B------:R-:W-:Y:S02]  /*10570*/  F2FP.F16.F32.PACK_AB R57, R56, R57 ;  /* 0x000000393839723e */ /* 0x000fe400000000ff */
[----:B------:R-:W-:Y:S02]  /*10580*/  F2FP.F16.F32.PACK_AB R58, R154, R58 ;  /* 0x0000003a9a3a723e */ /* 0x000fe400000000ff */
[----:B------:R-:W-:Y:S02]  /*10590*/  F2FP.F16.F32.PACK_AB R56, R62, R63 ;  /* 0x0000003f3e38723e */ /* 0x000fe400000000ff */
[----:B------:R-:W-:Y:S02]  /*105a0*/  F2FP.F16.F32.PACK_AB R63, R43, R171 ;  /* 0x000000ab2b3f723e */ /* 0x000fe400000000ff */
[----:B----4-:R-:W-:Y:S02]  /*105b0*/  F2FP.F16.F32.PACK_AB R45, R110, R45 ;  /* 0x0000002d6e2d723e */ /* 0x010fe400000000ff */
[----:B------:R-:W4:Y:S01]  /*105c0*/  LDL.LU R110, [R1+0x334] ;  /* 0x00033400016e7983 */ /* 0x000f220000300800 */
[----:B--2---:R-:W-:-:S03]  /*105d0*/  F2FP.F16.F32.PACK_AB R44, R108, R44 ;  /* 0x0000002c6c2c723e */ /* 0x004fc600000000ff */
[----:B------:R-:W2:Y:S04]  /*105e0*/  LDL.LU R108, [R1+0x434] ;  /* 0x00043400016c7983 */ /* 0x000ea80000300800 */
[----:B------:R-:W3:Y:S04]  /*105f0*/  LDL.LU R89, [R1+0xc28] ;  /* 0x000c280001597983 */ /* 0x000ee80000300800 */
[----:B------:R-:W3:Y:S04]  /*10600*/  LDL.LU R154, [R1+0xc24] ;  /* 0x000c2400019a7983 */ /* 0x000ee80000300800 */
[----:B------:R-:W4:Y:S01]  /*10610*/  LDL.LU R43, [R1+0x244] ;  /* 0x00024400012b7983 */ /* 0x000f220000300800 */
[----:B------:R-:W-:-:S03]  /*10620*/  F2FP.F16.F32.PACK_AB R62, R41, R169 ;  /* 0x000000a9293e723e */ /* 0x000fc600000000ff */
[----:B------:R-:W3:Y:S01]  /*10630*/  LDL.LU R171, [R1+0x12c] ;  /* 0x00012c0001ab7983 */ /* 0x000ee20000300800 */
[----:B------:R-:W-:-:S03]  /*10640*/  F2FP.F16.F32.PACK_AB R61, R107, R61 ;  /* 0x0000003d6b3d723e */ /* 0x000fc600000000ff */
[----:B------:R-:W2:Y:S01]  /*10650*/  LDL.LU R41, [R1+0x48] ;  /* 0x0000480001297983 */ /* 0x000ea20000300800 */
        /* <DEDUP_REMOVED lines=9> */
[----:B------:R-:W3:Y:S01]  /*106f0*/  LDL.LU R24, [R1+0xc18] ;  /* 0x000c180001187983 */ /* 0x000ee20000300800 */
[----:B----4-:R-:W-:Y:S02]  /*10700*/  F2FP.F16.F32.PACK_AB R64, R43, R64 ;  /* 0x000000402b40723e */ /* 0x010fe400000000ff */
[----:B------:R-:W-:-:S02]  /*10710*/  F2FP.F16.F32.PACK_AB R43, R42, R170 ;  /* 0x000000aa2a2b723e */ /* 0x000fc400000000ff */
[----:B------:R-:W4:Y:S01]  /*10720*/  LDL.LU R170, [R1+0x238] ;  /* 0x0002380001aa7983 */ /* 0x000f220000300800 */
[----:B------:R-:W-:-:S03]  /*10730*/  F2FP.F16.F32.PACK_AB R42, R40, R168 ;  /* 0x000000a8282a723e */ /* 0x000fc600000000ff */
[----:B------:R-:W3:Y:S01]  /*10740*/  LDL.LU R40, [R1+0x40] ;  /* 0x0000400001287983 */ /* 0x000ee20000300800 */
[----:B--2---:R-:W-:-:S03]  /*10750*/  F2FP.F16.F32.PACK_AB R41, R106, R41 ;  /* 0x000000296a29723e */ /* 0x004fc600000000ff */
[----:B------:R-:W2:Y:S04]  /*10760*/  LDL.LU R168, [R1+0x330] ;  /* 0x0003300001a87983 */ /* 0x000ea80000300800 */
[----:B------:R-:W4:Y:S01]  /*10770*/  LDL.LU R106, [R1+0x248] ;  /* 0x00024800016a7983 */ /* 0x000f220000300800 */
[----:B---3--:R-:W-:-:S03]  /*10780*/  F2FP.F16.F32.PACK_AB R40, R104, R40 ;  /* 0x000000286828723e */ /* 0x008fc600000000ff */
[----:B------:R-:W3:Y:S01]  /*10790*/  LDL.LU R104, [R1+0x34] ;  /* 0x0000340001687983 */ /* 0x000ee20000300800 */
[----:B------:R-:W-:Y:S02]  /*107a0*/  F2FP.F16.F32.PACK_AB R71, R90, R71 ;  /* 0x000000475a47723e */ /* 0x000fe400000000ff */
[----:B------:R-:W-:Y:S01]  /*107b0*/  F2FP.F16.F32.PACK_AB R70, R88, R70 ;  /* 0x000000465846723e */ /* 0x000fe200000000ff */
[----:B------:R-:W2:Y:S01]  /*107c0*/  LDL.LU R90, [R1+0xc14] ;  /* 0x000c1400015a7983 */ /* 0x000ea20000300800 */
[----:B------:R-:W-:Y:S02]  /*107d0*/  F2FP.F16.F32.PACK_AB R68, R107, R68 ;  /* 0x000000446b44723e */ /* 0x000fe400000000ff */
[----:B------:R-:W-:Y:S01]  /*107e0*/  F2FP.F16.F32.PACK_AB R107, R39, R167 ;  /* 0x000000a7276b723e */ /* 0x000fe200000000ff */
[----:B------:R-:W2:Y:S01]  /*107f0*/  LDL.LU R88, [R1+0xc10] ;  /* 0x000c100001587983 */ /* 0x000ea20000300800 */
[----:B----4-:R-:W-:Y:S02]  /*10800*/  F2FP.F16.F32.PACK_AB R69, R106, R69 ;  /* 0x000000456a45723e */ /* 0x010fe400000000ff */
[----:B------:R-:W-:Y:S01]  /*10810*/  F2FP.F16.F32.PACK_AB R106, R37, R165 ;  /* 0x000000a5256a723e */ /* 0x000fe200000000ff */
[----:B------:R-:W4:Y:S01]  /*10820*/  LDL.LU R39, [R1+0x234] ;  /* 0x0002340001277983 */ /* 0x000f220000300800 */
[----:B------:R-:W-:-:S03]  /*10830*/  F2FP.F16.F32.PACK_AB R105, R103, R105 ;  /* 0x000000696769723e */ /* 0x000fc600000000ff */
[----:B------:R-:W2:Y:S04]  /*10840*/  LDL.LU R167, [R1+0x130] ;  /* 0x0001300001a77983 */ /* 0x000ea80000300800 */
[----:B------:R-:W2:Y:S04]  /*10850*/  LDL.LU R37, [R1+0x38] ;  /* 0x0000380001257983 */ /* 0x000ea80000300800 */
[----:B------:R-:W2:Y:S04]  /*10860*/  LDL.LU R165, [R1+0x338] ;  /* 0x0003380001a57983 */ /* 0x000ea80000300800 */
[----:B------:R-:W2:Y:S01]  /*10870*/  LDL.LU R103, [R1+0x138] ;  /* 0x0001380001677983 */ /* 0x000ea20000300800 */
[----:B------:R-:W-:-:S02]  /*10880*/  F2FP.F16.F32.PACK_AB R111, R252, R111 ;  /* 0x0000006ffc6f723e */ /* 0x000fc400000000ff */
[----:B------:R-:W-:Y:S02]  /*10890*/  F2FP.F16.F32.PACK_AB R110, R239, R110 ;  /* 0x0000006eef6e723e */ /* 0x000fe400000000ff */
[----:B------:R-:W-:Y:S02]  /*108a0*/  F2FP.F16.F32.PACK_AB R109, R238, R109 ;  /* 0x0000006dee6d723e */ /* 0x000fe400000000ff */
[----:B---3--:R-:W-:Y:S02]  /*108b0*/  F2FP.F16.F32.PACK_AB R104, R101, R104 ;  /* 0x000000686568723e */ /* 0x008fe400000000ff */
[----:B------:R-:W3:Y:S04]  /*108c0*/  LDL.LU R101, [R1+0x30] ;  /* 0x0000300001657983 */ /* 0x000ee80000300800 */
[----:B------:R0:W5:Y:S04]  /*108d0*/  LDL.LU R252, [R1+0xc0c] ;  /* 0x000c0c0001fc7983 */ /* 0x0001680000300800 */
[----:B------:R0:W5:Y:S04]  /*108e0*/  LDL.LU R239, [R1+0xc08] ;  /* 0x000c080001ef7983 */ /* 0x0001680000300800 */
[----:B------:R0:W5:Y:S01]  /*108f0*/  LDL.LU R238, [R1+0xc04] ;  /* 0x000c040001ee7983 */ /* 0x0001620000300800 */
[----:B----4-:R-:W-:-:S02]  /*10900*/  F2FP.F16.F32.PACK_AB R108, R39, R108 ;  /* 0x0000006c276c723e */ /* 0x010fc400000000ff */
        /* <DEDUP_REMOVED lines=14> */
[----:B--2---:R-:W-:Y:S02]  /*109f0*/  F2FP.F16.F32.PACK_AB R37, R102, R37 ;  /* 0x000000256625723e */ /* 0x004fe400000000ff */
        /* <DEDUP_REMOVED lines=22> */
[----:B---3--:R-:W-:Y:S02]  /*10b60*/  F2FP.F16.F32.PACK_AB R36, R100, R101 ;  /* 0x000000656424723e */ /* 0x008fe400000000ff */
        /* <DEDUP_REMOVED lines=17> */
[----:B0-----:R-:W-:-:S07]  /*10c80*/  F2FP.F16.F32.PACK_AB R88, R2, R3 ;  /* 0x000000030258723e */ /* 0x001fce00000000ff */
.L_x_0:
[----:B------:R-:W0:Y:S01]  /*10c90*/  S2R R3, SR_TID.X ;  /* 0x0000000000037919 */ /* 0x000e220000002100 */
[----:B------:R-:W-:Y:S01]  /*10ca0*/  ULDC.64 UR26, c[0x0][0x228] ;  /* 0x00008a00001a7ab9 */ /* 0x000fe20000000a00 */
[----:B------:R-:W-:Y:S01]  /*10cb0*/  ULDC.64 UR8, c[0x0][0x228] ;  /* 0x00008a0000087ab9 */ /* 0x000fe20000000a00 */
[----:B------:R-:W-:Y:S01]  /*10cc0*/  ULDC.64 UR28, c[0x0][0x228] ;  /* 0x00008a00001c7ab9 */ /* 0x000fe20000000a00 */
[----:B-----5:R-:W-:Y:S01]  /*10cd0*/  STL [R1+0xc44], R252 ;  /* 0x000c44fc01007387 */ /* 0x020fe20000100800 */
[----:B------:R-:W-:Y:S01]  /*10ce0*/  ULDC.64 UR10, c[0x0][0x220] ;  /* 0x00008800000a7ab9 */ /* 0x000fe20000000a00 */
[----:B------:R-:W-:Y:S01]  /*10cf0*/  ULDC.64 UR12, c[0x0][0x220] ;  /* 0x00008800000c7ab9 */ /* 0x000fe20000000a00 */
[----:B------:R-:W-:Y:S01]  /*10d00*/  ULDC.64 UR20, c[0x0][0x228] ;  /* 0x00008a0000147ab9 */ /* 0x000fe20000000a00 */
[----:B------:R-:W-:Y:S01]  /*10d10*/  ULDC.64 UR18, c[0x0][0x228] ;  /* 0x00008a0000127ab9 */ /* 0x000fe20000000a00 */
[----:B------:R-:W-:Y:S01]  /*10d20*/  ULDC.64 UR16, c[0x0][0x228] ;  /* 0x00008a0000107ab9 */ /* 0x000fe20000000a00 */
[----:B------:R-:W-:Y:S01]  /*10d30*/  ULDC.64 UR14, c[0x0][0x228] ;  /* 0x00008a00000e7ab9 */ /* 0x000fe20000000a00 */
[----:B------:R-:W-:Y:S01]  /*10d40*/  ULDC.64 UR24, c[0x0][0x228] ;  /* 0x00008a0000187ab9 */ /* 0x000fe20000000a00 */
[----:B------:R-:W-:Y:S01]  /*10d50*/  ULDC.64 UR22, c[0x0][0x228] ;  /* 0x00008a0000167ab9 */ /* 0x000fe20000000a00 */
[----:B0-----:R-:W-:-:S02]  /*10d60*/  IMAD.SHL.U32 R2, R3, 0x10, RZ ;  /* 0x0000001003027824 */ /* 0x001fc400078e00ff */
[----:B------:R-:W-:-:S03]  /*10d70*/  IMAD.SHL.U32 R0, R3, 0x40, RZ ;  /* 0x0000004003007824 */ /* 0x000fc600078e00ff */
[----:B------:R-:W-:Y:S02]  /*10d80*/  LOP3.LUT R2, R2, 0xf0, RZ, 0xc0, !PT ;  /* 0x000000f002027812 */ /* 0x000fe400078ec0ff */
[----:B------:R-:W-:-:S04]  /*10d90*/  LOP3.LUT R0, R0, 0x400, RZ, 0xc0, !PT ;  /* 0x0000040000007812 */ /* 0x000fc800078ec0ff */
[----:B------:R-:W-:Y:S01]  /*10da0*/  IADD3 R0, R0, UR4, R2 ;  /* 0x0000000400007c10 */ /* 0x000fe2000fffe002 */
[----:B------:R-:W-:Y:S01]  /*10db0*/  VIADD R2, R238, 0x7f ;  /* 0x0000007fee027836 */ /* 0x000fe20000000000 */
[----:B------:R-:W-:Y:S04]  /*10dc0*/  BAR.SYNC.DEFER_BLOCKING 0x0 ;  /* 0x0000000000007b1d */ /* 0x000fe80000010000 */
[----:B------:R-:W-:Y:S02]  /*10dd0*/  ISETP.GE.AND P1, PT, R2, UR27, PT ;  /* 0x0000001b02007c0c */ /* 0x000fe4000bf26270 */
[C---:B------:R-:W-:Y:S02]  /*10de0*/  LOP3.LUT R2, R3.reuse, 0x60, RZ, 0xc0, !PT ;  /* 0x0000006003027812 */ /* 0x040fe400078ec0ff */
[----:B------:R-:W-:-:S03]  /*10df0*/  LOP3.LUT R3, R3, 0x7f, RZ, 0xc0, !PT ;  /* 0x0000007f03037812 */ /* 0x000fc600078ec0ff */
[----:B------:R-:W-:Y:S01]  /*10e00*/  IMAD R0, R2, 0x8, R0 ;  /* 0x0000000802007824 */ /* 0x000fe200078e0200 */
[----:B------:R-:W-:Y:S01]  /*10e10*/  LEA R236, R3, UR4, 0x4 ;  /* 0x0000000403ec7c11 */ /* 0x000fe2000f8e20ff */
[----:B------:R-:W-:-:S04]  /*10e20*/  ULDC UR4, c[0x0][0x244] ;  /* 0x0000910000047ab9 */ /* 0x000fc80000000800 */
[----:B------:R-:W-:Y:S04]  /*10e30*/  STL [R1+0x38], R236 ;  /* 0x000038ec01007387 */ /* 0x000fe80000100800 */
[----:B------:R-:W-:Y:S01]  /*10e40*/  STSM.16.M88.4 [R0], R88 ;  /* 0x0000005800007844 */ /* 0x000fe20000000200 */
[----:B------:R-:W-:Y:S06]  /*10e50*/  BAR.SYNC.DEFER_BLOCKING 0x0 ;  /* 0x0000000000007b1d */ /* 0x000fec0000010000 */
[----:B------:R-:W0:Y:S02]  /*10e60*/  LDS.128 R152, [R236] ;  /* 0x00000000ec987984 */ /* 0x000e240000000c00 */
[----:B------:R-:W-:Y:S06]  /*10e70*/  BAR.SYNC.DEFER_BLOCKING 0x0 ;  /* 0x0000000000007b1d */ /* 0x000fec0000010000 */
[----:B------:R-:W-:Y:S02]  /*10e80*/  STSM.16.M88.4 [R0], R24 ;  /* 0x0000001800007844 */ /* 0x000fe40000000200 */
[----:B------:R-:W-:Y:S06]  /*10e90*/  BAR.SYNC.DEFER_BLOCKING 0x0 ;  /* 0x0000000000007b1d */ /* 0x000fec0000010000 */
[----:B0-----:R-:W-:Y:S01]  /*10ea0*/  STL [R1+0x24], R153 ;  /* 0x0000249901007387 */ /* 0x001fe20000100800 */
[----:B------:R-:W-:-:S03]  /*10eb0*/  IMAD.MOV.U32 R252, RZ, RZ, R152 ;  /* 0x000000fffffc7224 */ /* 0x000fc600078e0098 */
[----:B------:R-:W-:Y:S04]  /*10ec0*/  STL.64 [R1+0x28], R154 ;  /* 0x0000289a01007387 */ /* 0x000fe80000100a00 */
[----:B------:R-:W0:Y:S01]  /*10ed0*/  LDS.128 R24, [R236] ;  /* 0x00000000ec187984 */ /* 0x000e220000000c00 */
[----:B------:R-:W-:Y:S06]  /*10ee0*/  BAR.SYNC.DEFER_BLOCKING 0x0 ;  /* 0x0000000000007b1d */ /* 0x000fec0000010000 */
[----:B------:R-:W-:Y:S02]  /*10ef0*/  STSM.16.M88.4 [R0], R116 ;  /* 0x0000007400007844 */ /* 0x000fe40000000200 */
[----:B------:R-:W-:Y:S06]  /*10f00*/  BAR.SYNC.DEFER_BLOCKING 0x0 ;  /* 0x0000000000007b1d */ /* 0x000fec0000010000 */
[----:B0-----:R-:W-:Y:S04]  /*10f10*/  STL.64 [R1+0x10], R24 ;  /* 0x0000101801007387 */ /* 0x001fe80000100a00 */
[----:B------:R-:W-:Y:S04]  /*10f20*/  STL.64 [R1+0x18], R26 ;  /* 0x0000181a01007387 */ /* 0x000fe80000100a00 */
[----:B------:R-:W0:Y:S01]  /*10f30*/  LDS.128 R24, [R236] ;  /* 0x00000000ec187984 */ /* 0x000e220000000c00 */
[----:B------:R-:W-:Y:S06]  /*10f40*/  BAR.SYNC.DEFER_BLOCKING 0x0 ;  /* 0x0000000000007b1d */ /* 0x000fec0000010000 */
[----:B------:R-:W-:Y:S02]  /*10f50*/  STSM.16.M88.4 [R0], R112 ;  /* 0x0000007000007844 */ /* 0x000fe40000000200 */
[----:B------:R-:W-:Y:S06]  /*10f60*/  BAR.SYNC.DEFER_BLOCKING 0x0 ;  /* 0x0000000000007b1d */ /* 0x000fec0000010000 */
[----:B0-----:R-:W-:Y:S04]  /*10f70*/  STL.64 [R1], R24 ;  /* 0x0000001801007387 */ /* 0x001fe80000100a00 */
[----:B------:R-:W-:Y:S04]  /*10f80*/  STL.64 [R1+0x8], R26 ;  /* 0x0000081a01007387 */ /* 0x000fe80000100a00 */
[----:B------:R-:W0:Y:S01]  /*10f90*/  LDS.128 R248, [R236] ;  /* 0x00000000ecf87984 */ /* 0x000e220000000c00 */
[----:B------:R-:W-:Y:S06]  /*10fa0*/  BAR.SYNC.DEFER_BLOCKING 0x0 ;  /* 0x0000000000007b1d */ /* 0x000fec0000010000 */
[----:B------:R-:W-:Y:S02]  /*10fb0*/  STSM.16.M88.4 [R0], R92 ;  /* 0x0000005c00007844 */ /* 0x000fe40000000200 */
[----:B------:R-:W-:Y:S06]  /*10fc0*/  BAR.SYNC.DEFER_BLOCKING 0x0 ;  /* 0x0000000000007b1d */ /* 0x000fec0000010000 */
[----:B0-----:R0:W-:Y:S04]  /*10fd0*/  STL.64 [R1+0xc38], R248 ;  /* 0x000c38f801007387 */ /* 0x0011e80000100a00 */
[----:B------:R1:W-:Y:S04]  /*10fe0*/  STL [R1+0xc1c], R250 ;  /* 0x000c1cfa01007387 */ /* 0x0003e80000100800 */
[----:B------:R-:W-:Y:S04]  /*10ff0*/  STL [R1+0xc14], R251 ;  /* 0x000c14fb01007387 */ /* 0x000fe80000100800 */
[----:B------:R2:W-:Y:S04]  /*11000*/  STL [R1+0xc40], R251 ;  /* 0x000c40fb01007387 */ /* 0x0005e80000100800 */
[----:B------:R-:W3:Y:S01]  /*11010*/  LDS.128 R244, [R236] ;  /* 0x00000000ecf47984 */ /* 0x000ee20000000c00 */
[----:B------:R-:W-:Y:S06]  /*11020*/  BAR.SYNC.DEFER_BLOCKING 0x0 ;  /* 0x0000000000007b1d */ /* 0x000fec0000010000 */
[----:B0-----:R-:W4:Y:S04]  /*11030*/  LDL.LU R248, [R1+0x1e0] ;  /* 0x0001e00001f87983 */ /* 0x001f280000300800 */
[----:B------:R-:W4:Y:S04]  /*11040*/  LDL.LU R249, [R1+0x1e4] ;  /* 0x0001e40001f97983 */ /* 0x000f280000300800 */
[----:B-1----:R-:W4:Y:S04]  /*11050*/  LDL.LU R250, [R1+0x1e8] ;  /* 0x0001e80001fa7983 */ /* 0x002f280000300800 */
[----:B--2---:R-:W4:Y:S04]  /*11060*/  LDL.LU R251, [R1+0x1ec] ;  /* 0x0001ec0001fb7983 */ /* 0x004f280000300800 */
[----:B------:R-:W-:Y:S01]  /*11070*/  STSM.16.M88.4 [R0], R28 ;  /* 0x0000001c00007844 */ /* 0x000fe20000000200 */
[----:B------:R-:W-:Y:S06]  /*11080*/  BAR.SYNC.DEFER_BLOCKING 0x0 ;  /* 0x0000000000007b1d */ /* 0x000fec0000010000 */
[----:B------:R-:W2:Y:S04]  /*11090*/  LDL.LU R184, [R1+0x1d0] ;  /* 0x0001d00001b87983 */ /* 0x000ea80000300800 */
[----:B------:R-:W2:Y:S04]  /*110a0*/  LDL.LU R185, [R1+0x1d4] ;  /* 0x0001d40001b97983 */ /* 0x000ea80000300800 */
[----:B------:R-:W2:Y:S04]  /*110b0*/  LDL.LU R186, [R1+0x1d8] ;  /* 0x0001d80001ba7983 */ /* 0x000ea80000300800 */
[----:B------:R-:W2:Y:S04]  /*110c0*/  LDL.LU R187, [R1+0x1dc] ;  /* 0x0001dc0001bb7983 */ /* 0x000ea80000300800 */
[----:B------:R-:W0:Y:S01]  /*110d0*/  LDS.128 R232, [R236] ;  /* 0x00000000ece87984 */ /* 0x000e220000000c00 */
[----:B------:R-:W-:Y:S06]  /*110e0*/  BAR.SYNC.DEFER_BLOCKING 0x0 ;  /* 0x0000000000007b1d */ /* 0x000fec0000010000 */
[----:B------:R-:W4:Y:S04]  /*110f0*/  LDL.LU R180, [R1+0xf0] ;  /* 0x0000f00001b47983 */ /* 0x000f280000300800 */
[----:B------:R-:W4:Y:S04]  /*11100*/  LDL.LU R181, [R1+0xf4] ;  /* 0x0000f40001b57983 */ /* 0x000f280000300800 */
[----:B------:R-:W4:Y:S04]  /*11110*/  LDL.LU R182, [R1+0xf8] ;  /* 0x0000f80001b67983 */ /* 0x000f280000300800 */
[----:B------:R-:W4:Y:S04]  /*11120*/  LDL.LU R183, [R1+0xfc] ;  /* 0x0000fc0001b77983 */ /* 0x000f280000300800 */
[----:B------:R-:W-:Y:S01]  /*11130*/  STSM.16.M88.4 [R0], R96 ;  /* 0x0000006000007844 */ /* 0x000fe20000000200 */
[----:B------:R-:W-:Y:S06]  /*11140*/  BAR.SYNC.DEFER_BLOCKING 0x0 ;  /* 0x0000000000007b1d */ /* 0x000fec0000010000 */
[----:B------:R-:W2:Y:S04]  /*11150*/  LDL.LU R176, [R1+0xe0] ;  /* 0x0000e00001b07983 */ /* 0x000ea80000300800 */
[----:B------:R-:W2:Y:S04]  /*11160*/  LDL.LU R177, [R1+0xe4] ;  /* 0x0000e40001b17983 */ /* 0x000ea80000300800 */
[----:B------:R-:W2:Y:S04]  /*11170*/  LDL.LU R178, [R1+0xe8] ;  /* 0x0000e80001b27983 */ /* 0x000ea80000300800 */
[----:B------:R-:W2:Y:S04]  /*11180*/  LDL.LU R179, [R1+0xec] ;  /* 0x0000ec0001b37983 */ /* 0x000ea80000300800 */
[----:B------:R-:W-:Y:S01]  /*11190*/  LDS.128 R228, [R236] ;  /* 0x00000000ece47984 */ /* 0x000fe20000000c00 */
        /* <DEDUP_REMOVED lines=13> */
[----:B---3--:R-:W-:Y:S04]  /*11270*/  STL [R1+0xc24], R244 ;  /* 0x000c24f401007387 */ /* 0x008fe80000100800 */
[----:B------:R-:W-:Y:S04]  /*11280*/  STL [R1+0xc20], R245 ;  /* 0x000c20f501007387 */ /* 0x000fe80000100800 */
[----:B------:R-:W-:Y:S04]  /*11290*/  STL [R1+0xc18], R246 ;  /* 0x000c18f601007387 */ /* 0x000fe80000100800 */
[----:B------:R-:W-:Y:S04]  /*112a0*/  STL [R1+0xc10], R247 ;  /* 0x000c10f701007387 */ /* 0x000fe80000100800 */
[----:B------:R-:W-:Y:S01]  /*112b0*/  STSM.16.M88.4 [R0], R80 ;  /* 0x0000005000007844 */ /* 0x000fe20000000200 */
[----:B------:R-:W-:Y:S06]  /*112c0*/  BAR.SYNC.DEFER_BLOCKING 0x0 ;  /* 0x0000000000007b1d */ /* 0x000fec0000010000 */
[----:B------:R-:W-:Y:S04]  /*112d0*/  STL.64 [R1+0xc28], R246 ;  /* 0x000c28f601007387 */ /* 0x000fe80000100a00 */
[----:B0-----:R-:W-:Y:S04]  /*112e0*/  STL.64 [R1+0xc30], R234 ;  /* 0x000c30ea01007387 */ /* 0x001fe80000100a00 */
[----:B------:R-:W-:Y:S01]  /*112f0*/  LDS.128 R80, [R236] ;  /* 0x00000000ec507984 */ /* 0x000fe20000000c00 */
[----:B------:R-:W-:Y:S06]  /*11300*/  BAR.SYNC.DEFER_BLOCKING 0x0 ;  /* 0x0000000000007b1d */ /* 0x000fec0000010000 */
[----:B------:R-:W-:Y:S02]  /*11310*/  STSM.16.M88.4 [R0], R32 ;  /* 0x0000002000007844 */ /* 0x000fe40000000200 */
[----:B------:R-:W-:Y:S06]  /*11320*/  BAR.SYNC.DEFER_BLOCKING 0x0 ;  /* 0x0000000000007b1d */ /* 0x000fec0000010000 */
[----:B------:R-:W-:Y:S02]  /*11330*/  LDS.128 R84, [R236] ;  /* 0x00000000ec547984 */ /* 0x000fe40000000c00 */
        /* <DEDUP_REMOVED lines=113> */
[----:B------:R0:W-:Y:S02]  /*11a50*/  STSM.16.M88.4 [R0], R192 ;  /* 0x000000c000007844 */ /* 0x0001e40000000200 */
[----:B------:R-:W-:Y:S06]  /*11a60*/  BAR.SYNC.DEFER_BLOCKING 0x0 ;  /* 0x0000000000007b1d */ /* 0x000fec0000010000 */
[----:B0-----:R-:W3:Y:S04]  /*11a70*/  LDL.LU R192, [R1+0x1f0] ;  /* 0x0001f00001c07983 */ /* 0x001ee80000300800 */
[----:B------:R-:W3:Y:S04]  /*11a80*/  LDL.LU R193, [R1+0x1f4] ;  /* 0x0001f40001c17983 */ /* 0x000ee80000300800 */
[----:B------:R-:W3:Y:S04]  /*11a90*/  LDL.LU R194, [R1+0x1f8] ;  /* 0x0001f80001c27983 */ /* 0x000ee80000300800 */
[----:B------:R-:W-:Y:S01]  /*11aa0*/  LDS.128 R128, [R236] ;  /* 0x00000000ec807984 */ /* 0x000fe20000000c00 */
[----:B------:R-:W-:Y:S06]  /*11ab0*/  BAR.SYNC.DEFER_BLOCKING 0x0 ;  /* 0x0000000000007b1d */ /* 0x000fec0000010000 */
[----:B------:R-:W3:Y:S04]  /*11ac0*/  LDL.LU R195, [R1+0x1fc] ;  /* 0x0001fc0001c37983 */ /* 0x000ee80000300800 */
[----:B------:R0:W-:Y:S01]  /*11ad0*/  STSM.16.M88.4 [R0], R196 ;  /* 0x000000c400007844 */ /* 0x0001e20000000200 */
[----:B------:R-:W-:Y:S06]  /*11ae0*/  BAR.SYNC.DEFER_BLOCKING 0x0 ;  /* 0x0000000000007b1d */ /* 0x000fec0000010000 */
[----:B0-----:R-:W3:Y:S04]  /*11af0*/  LDL.LU R196, [R1+0x2e0] ;  /* 0x0002e00001c47983 */ /* 0x001ee80000300800 */
[----:B------:R-:W3:Y:S04]  /*11b00*/  LDL.LU R197, [R1+0x2e4] ;  /* 0x0002e40001c57983 */ /* 0x000ee80000300800 */
[----:B------:R-:W3:Y:S04]  /*11b10*/  LDL.LU R198, [R1+0x2e8] ;  /* 0x0002e80001c67983 */ /* 0x000ee80000300800 */
[----:B------:R-:W-:Y:S01]  /*11b20*/  LDS.128 R132, [R236] ;  /* 0x00000000ec847984 */ /* 0x000fe20000000c00 */
[----:B------:R-:W-:Y:S06]  /*11b30*/  BAR.SYNC.DEFER_BLOCKING 0x0 ;  /* 0x0000000000007b1d */ /* 0x000fec0000010000 */
[----:B------:R-:W3:Y:S04]  /*11b40*/  LDL.LU R199, [R1+0x2ec] ;  /* 0x0002ec0001c77983 */ /* 0x000ee80000300800 */
[----:B------:R-:W-:Y:S01]  /*11b50*/  STSM.16.M88.4 [R0], R200 ;  /* 0x000000c800007844 */ /* 0x000fe20000000200 */
        /* <DEDUP_REMOVED lines=28> */
[----:B------:R-:W-:Y:S01]  /*11d20*/  BAR.SYNC.DEFER_BLOCKING 0x0 ;  /* 0x0000000000007b1d */ /* 0x000fe20000010000 */
[----:B------:R-:W-:-:S07]  /*11d30*/  ISETP.GE.AND P0, PT, R239, UR8, PT ;  /* 0x00000008ef007c0c */ /* 0x000fce000bf06270 */
[----:B0-----:R-:W0:Y:S08]  /*11d40*/  LDC R240, c[0x0][0x244] ;  /* 0x00009100fff07b82 */ /* 0x001e300000000800 */
[----:B------:R-:W1:Y:S01]  /*11d50*/  LDC R241, c[0x0][0x244] ;  /* 0x00009100fff17b82 */ /* 0x000e620000000800 */
[----:B------:R-:W-:Y:S07]  /*11d60*/  LDS.128 R164, [R236] ;  /* 0x00000000eca47984 */ /* 0x000fee0000000c00 */
[----:B------:R-:W-:Y:S06]  /*11d70*/  BAR.SYNC.DEFER_BLOCKING 0x0 ;  /* 0x0000000000007b1d */ /* 0x000fec0000010000 */
[----:B--2---:R-:W-:Y:S02]  /*11d80*/  STSM.16.M88.4 [R0], R168 ;  /* 0x000000a800007844 */ /* 0x004fe40000000200 */
[----:B------:R-:W-:Y:S06]  /*11d90*/  BAR.SYNC.DEFER_BLOCKING 0x0 ;  /* 0x0000000000007b1d */ /* 0x000fec0000010000 */
[----:B------:R-:W-:Y:S02]  /*11da0*/  LDS.128 R168, [R236] ;  /* 0x00000000eca87984 */ /* 0x000fe40000000c00 */
[----:B------:R-:W-:Y:S06]  /*11db0*/  BAR.SYNC.DEFER_BLOCKING 0x0 ;  /* 0x0000000000007b1d */ /* 0x000fec0000010000 */
[----:B----4-:R-:W-:Y:S02]  /*11dc0*/  STSM.16.M88.4 [R0], R172 ;  /* 0x000000ac00007844 */ /* 0x010fe40000000200 */
        /* <DEDUP_REMOVED lines=17> */
[----:B--2---:R-:W2:Y:S04]  /*11ee0*/  LDL.LU R248, [R1+0x2f0] ;  /* 0x0002f00001f87983 */ /* 0x004ea80000300800 */
[----:B------:R-:W2:Y:S04]  /*11ef0*/  LDL.LU R249, [R1+0x2f4] ;  /* 0x0002f40001f97983 */ /* 0x000ea80000300800 */
[----:B------:R-:W2:Y:S04]  /*11f00*/  LDL.LU R250, [R1+0x2f8] ;  /* 0x0002f80001fa7983 */ /* 0x000ea80000300800 */
[----:B------:R-:W2:Y:S04]  /*11f10*/  LDL.LU R251, [R1+0x2fc] ;  /* 0x0002fc0001fb7983 */ /* 0x000ea80000300800 */
        /* <DEDUP_REMOVED lines=12> */
[----:B------:R-:W-:Y:S01]  /*11fe0*/  LDS.128 R188, [R236] ;  /* 0x00000000ecbc7984 */ /* 0x000fe20000000c00 */
[----:B------:R-:W-:Y:S06]  /*11ff0*/  BAR.SYNC.DEFER_BLOCKING 0x0 ;  /* 0x0000000000007b1d */ /* 0x000fec0000010000 */
[----:B------:R-:W4:Y:S04]  /*12000*/  LDL.LU R216, [R1+0x510] ;  /* 0x0005100001d87983 */ /* 0x000f280000300800 */
[----:B------:R-:W4:Y:S04]  /*12010*/  LDL.LU R217, [R1+0x514] ;  /* 0x0005140001d97983 */ /* 0x000f280000300800 */
[----:B------:R-:W4:Y:S04]  /*12020*/  LDL.LU R218, [R1+0x518] ;  /* 0x0005180001da7983 */ /* 0x000f280000300800 */
[----:B------:R-:W4:Y:S04]  /*12030*/  LDL.LU R219, [R1+0x51c] ;  /* 0x00051c0001db7983 */ /* 0x000f280000300800 */
[----:B---3--:R-:W-:Y:S01]  /*12040*/  STSM.16.M88.4 [R0], R192 ;  /* 0x000000c000007844 */ /* 0x008fe20000000200 */
[----:B------:R-:W-:Y:S06]  /*12050*/  BAR.SYNC.DEFER_BLOCKING 0x0 ;  /* 0x0000000000007b1d */ /* 0x000fec0000010000 */
[----:B------:R-:W3:Y:S04]  /*12060*/  LDL.LU R220, [R1+0x520] ;  /* 0x0005200001dc7983 */ /* 0x000ee80000300800 */
[----:B------:R-:W3:Y:S04]  /*12070*/  LDL.LU R221, [R1+0x524] ;  /* 0x0005240001dd7983 */ /* 0x000ee80000300800 */
[----:B------:R-:W3:Y:S04]  /*12080*/  LDL.LU R222, [R1+0x528] ;  /* 0x0005280001de7983 */ /* 0x000ee80000300800 */
[----:B------:R-:W3:Y:S04]  /*12090*/  LDL.LU R223, [R1+0x52c] ;  /* 0x00052c0001df7983 */ /* 0x000ee80000300800 */
[----:B------:R-:W-:Y:S01]  /*120a0*/  LDS.128 R192, [R236] ;  /* 0x00000000ecc07984 */ /* 0x000fe20000000c00 */
[----:B------:R-:W-:Y:S06]  /*120b0*/  BAR.SYNC.DEFER_BLOCKING 0x0 ;  /* 0x0000000000007b1d */ /* 0x000fec0000010000 */
[----:B------:R-:W3:Y:S04]  /*120c0*/  LDL.LU R224, [R1+0x540] ;  /* 0x0005400001e07983 */ /* 0x000ee80000300800 */
[----:B------:R-:W3:Y:S04]  /*120d0*/  LDL.LU R225, [R1+0x544] ;  /* 0x0005440001e17983 */ /* 0x000ee80000300800 */
[----:B------:R-:W3:Y:S04]  /*120e0*/  LDL.LU R226, [R1+0x548] ;  /* 0x0005480001e27983 */ /* 0x000ee80000300800 */
[----:B------:R-:W3:Y:S04]  /*120f0*/  LDL.LU R227, [R1+0x54c] ;  /* 0x00054c0001e37983 */ /* 0x000ee80000300800 */
[----:B------:R-:W-:Y:S01]  /*12100*/  STSM.16.M88.4 [R0], R196 ;  /* 0x000000c400007844 */ /* 0x000fe20000000200 */
[----:B------:R-:W-:Y:S06]  /*12110*/  BAR.SYNC.DEFER_BLOCKING 0x0 ;  /* 0x0000000000007b1d */ /* 0x000fec0000010000 */
[----:B------:R-:W-:Y:S02]  /*12120*/  LDS.128 R196, [R236] ;  /* 0x00000000ecc47984 */ /* 0x000fe40000000c00 */
[----:B------:R-:W-:Y:S06]  /*12130*/  BAR.SYNC.DEFER_BLOCKING 0x0 ;  /* 0x0000000000007b1d */ /* 0x000fec0000010000 */
[----:B--2---:R2:W-:Y:S02]  /*12140*/  STSM.16.M88.4 [R0], R248 ;  /* 0x000000f800007844 */ /* 0x0045e40000000200 */
[----:B------:R-:W-:Y:S06]  /*12150*/  BAR.SYNC.DEFER_BLOCKING 0x0 ;  /* 0x0000000000007b1d */ /* 0x000fec0000010000 */
[----:B--2---:R-:W2:Y:S04]  /*12160*/  LDL.LU R248, [R1+0x550] ;  /* 0x0005500001f87983 */ /* 0x004ea80000300800 */
[----:B------:R-:W2:Y:S04]  /*12170*/  LDL.LU R249, [R1+0x554] ;  /* 0x0005540001f97983 */ /* 0x000ea80000300800 */
[----:B------:R-:W2:Y:S04]  /*12180*/  LDL.LU R250, [R1+0x558] ;  /* 0x0005580001fa7983 */ /* 0x000ea80000300800 */
[----:B------:R-:W-:Y:S01]  /*12190*/  LDS.128 R200, [R236] ;  /* 0x00000000ecc87984 */ /* 0x000fe20000000c00 */
[----:B------:R-:W-:Y:S06]  /*121a0*/  BAR.SYNC.DEFER_BLOCKING 0x0 ;  /* 0x0000000000007b1d */ /* 0x000fec0000010000 */
[----:B------:R-:W2:Y:S04]  /*121b0*/  LDL.LU R251, [R1+0x55c] ;  /* 0x00055c0001fb7983 */ /* 0x000ea80000300800 */
[----:B----4-:R-:W-:Y:S01]  /*121c0*/  STSM.16.M88.4 [R0], R204 ;  /* 0x000000cc00007844 */ /* 0x010fe20000000200 */
        /* <DEDUP_REMOVED lines=13> */
[----:B------:R-:W4:Y:S02]  /*122a0*/  LDS.128 R216, [R236] ;  /* 0x00000000ecd87984 */ /* 0x000f240000000c00 */
[----:B------:R-:W-:Y:S06]  /*122b0*/  BAR.SYNC.DEFER_BLOCKING 0x0 ;  /* 0x0000000000007b1d */ /* 0x000fec0000010000 */
[----:B----4-:R4:W-:Y:S04]  /*122c0*/  STL [R1+0xc0c], R219 ;  /* 0x000c0cdb01007387 */ /* 0x0109e80000100800 */
[----:B----4-:R-:W4:Y:S04]  /*122d0*/  LDL.LU R219, [R1+0x38] ;  /* 0x0000380001db7983 */ /* 0x010f280000300800 */
[----:B---3--:R-:W-:Y:S01]  /*122e0*/  STSM.16.M88.4 [R0], R220 ;  /* 0x000000dc00007844 */ /* 0x008fe20000000200 */
[----:B------:R-:W-:Y:S01]  /*122f0*/  BAR.SYNC.DEFER_BLOCKING 0x0 ;  /* 0x0000000000007b1d */ /* 0x000fe20000010000 */
[----:B------:R-:W-:-:S02]  /*12300*/  ISETP.LT.AND P0, PT, R238, UR29, !P0 ;  /* 0x0000001dee007c0c */ /* 0x000fc4000c701270 */
[----:B------:R-:W-:-:S03]  /*12310*/  PRMT R242, R252, 0x7632, R242 ;  /* 0x00007632fcf27816 */ /* 0x000fc600000000f2 */
[----:B----4-:R-:W3:Y:S02]  /*12320*/  LDS.128 R220, [R219] ;  /* 0x00000000dbdc7984 */ /* 0x010ee40000000c00 */
[----:B------:R-:W-:Y:S06]  /*12330*/  BAR.SYNC.DEFER_BLOCKING 0x0 ;  /* 0x0000000000007b1d */ /* 0x000fec0000010000 */
[----:B------:R-:W-:Y:S02]  /*12340*/  STSM.16.M88.4 [R0], R224 ;  /* 0x000000e000007844 */ /* 0x000fe40000000200 */
[----:B------:R-:W-:Y:S06]  /*12350*/  BAR.SYNC.DEFER_BLOCKING 0x0 ;  /* 0x0000000000007b1d */ /* 0x000fec0000010000 */
[----:B------:R-:W4:Y:S02]  /*12360*/  LDS.128 R224, [R219] ;  /* 0x00000000dbe07984 */ /* 0x000f240000000c00 */
[----:B------:R-:W-:Y:S06]  /*12370*/  BAR.SYNC.DEFER_BLOCKING 0x0 ;  /* 0x0000000000007b1d */ /* 0x000fec0000010000 */
[----:B---3--:R-:W-:Y:S04]  /*12380*/  STL [R1+0xc04], R223 ;  /* 0x000c04df01007387 */ /* 0x008fe80000100800 */
[----:B--2---:R2:W-:Y:S04]  /*12390*/  STSM.16.M88.4 [R0], R248 ;  /* 0x000000f800007844 */ /* 0x0045e80000000200 */
[----:B----4-:R3:W-:Y:S04]  /*123a0*/  STL [R1+0xc08], R227 ;  /* 0x000c08e301007387 */ /* 0x0107e80000100800 */
[----:B--2---:R-:W2:Y:S04]  /*123b0*/  LDL.LU R248, [R1+0x10] ;  /* 0x0000100001f87983 */ /* 0x004ea80000300800 */
[----:B------:R-:W4:Y:S04]  /*123c0*/  LDL.LU R249, [R1] ;  /* 0x0000000001f97983 */ /* 0x000f280000300800 */
[----:B---3--:R-:W3:Y:S01]  /*123d0*/  LDL.LU R227, [R1+0x534] ;  /* 0x0005340001e37983 */ /* 0x008ee20000300800 */
[----:B------:R-:W-:Y:S01]  /*123e0*/  IMAD R0, R239, UR4, RZ ;  /* 0x00000004ef007c24 */ /* 0x000fe2000f8e02ff */
[----:B------:R-:W-:-:S02]  /*123f0*/  ULDC.64 UR4, c[0x0][0x220] ;  /* 0x0000880000047ab9 */ /* 0x000fc40000000a00 */
[----:B------:R-:W2:Y:S01]  /*12400*/  LDL.LU R223, [R1+0x530] ;  /* 0x0005300001df7983 */ /* 0x000ea20000300800 */
[----:B------:R-:W-:Y:S01]  /*12410*/  BAR.SYNC.DEFER_BLOCKING 0x0 ;  /* 0x0000000000007b1d */ /* 0x000fe20000010000 */
[----:B------:R-:W-:-:S04]  /*12420*/  LEA R2, P2, R0, UR4, 0x1 ;  /* 0x0000000400027c11 */ /* 0x000fc8000f8408ff */
[----:B------:R-:W-:Y:S01]  /*12430*/  LEA.HI.X.SX32 R3, R0, UR5, 0x1, P2 ;  /* 0x0000000500037c11 */ /* 0x000fe200090f0eff */
[----:B------:R-:W-:Y:S02]  /*12440*/  ULDC UR4, c[0x0][0x248] ;  /* 0x0000920000047ab9 */ /* 0x000fe40000000800 */
[----:B------:R-:W-:Y:S01]  /*12450*/  IMAD R235, R238, UR4, RZ ;  /* 0x00000004eeeb7c24 */ /* 0x000fe2000f8e02ff */
[----:B------:R-:W-:-:S03]  /*12460*/  ULDC.64 UR4, c[0x0][0x228] ;  /* 0x00008a0000047ab9 */ /* 0x000fc60000000a00 */
[----:B------:R-:W-:-:S05]  /*12470*/  IMAD.WIDE R236, R235, 0x2, R2 ;  /* 0x00000002ebec7825 */ /* 0x000fca00078e0202 */
[----:B------:R0:W-:Y:S04]  /*12480*/  @P0 STG.E.U16 desc[UR6][R236.64], R252 ;  /* 0x000000fcec000986 */ /* 0x0001e8000c101506 */
[----:B0-----:R-:W4:Y:S01]  /*12490*/  LDL.LU R252, [R1+0xc44] ;  /* 0x000c440001fc7983 */ /* 0x001f220000300800 */
[----:B------:R-:W-:Y:S01]  /*124a0*/  IMAD R0, R240, 0x80, R0 ;  /* 0x00000080f0007824 */ /* 0x000fe200078e0200 */
[----:B------:R-:W-:Y:S01]  /*124b0*/  ISETP.GE.AND P0, PT, R238, UR9, PT ;  /* 0x00000009ee007c0c */ /* 0x000fe2000bf06270 */
[----:B------:R-:W-:-:S03]  /*124c0*/  ULDC.64 UR8, c[0x0][0x220] ;  /* 0x0000880000087ab9 */ /* 0x000fc60000000a00 */
[----:B------:R-:W-:-:S04]  /*124d0*/  LEA R236, P2, R0, UR8, 0x1 ;  /* 0x0000000800ec7c11 */ /* 0x000fc8000f8408ff */
[----:B------:R-:W-:Y:S01]  /*124e0*/  LEA.HI.X.SX32 R237, R0, UR9, 0x1, P2 ;  /* 0x0000000900ed7c11 */ /* 0x000fe200090f0eff */
[----:B-1----:R-:W-:Y:S01]  /*124f0*/  IMAD R0, R241, 0x80, R0 ;  /* 0x00000080f1007824 */ /* 0x002fe200078e0200 */
[----:B------:R-:W-:Y:S01]  /*12500*/  ULDC.64 UR8, c[0x0][0x228] ;  /* 0x00008a0000087ab9 */ /* 0x000fe20000000a00 */
[----:B------:R-:W-:Y:S01]  /*12510*/  IMAD.WIDE R240, R235, 0x2, R236 ;  /* 0x00000002ebf07825 */ /* 0x000fe200078e02ec */
[----:B---3--:R-:W-:Y:S01]  /*12520*/  ISETP.LT.AND P3, PT, R227, UR4, !P0 ;  /* 0x00000004e3007c0c */ /* 0x008fe2000c761270 */
[----:B------:R-:W-:-:S12]  /*12530*/  ULDC UR4, c[0x0][0x22c] ;  /* 0x00008b0000047ab9 */ /* 0x000fd80000000800 */
[----:B------:R0:W-:Y:S02]  /*12540*/  @P3 STG.E.U16 desc[UR6][R240.64], R242 ;  /* 0x000000f2f0003986 */ /* 0x0001e4000c101506 */
[----:B0-----:R-:W0:Y:S01]  /*12550*/  LDC R241, c[0x0][0x244] ;  /* 0x00009100fff17b82 */ /* 0x001e220000000800 */
[C---:B------:R-:W-:Y:S02]  /*12560*/  LEA R240, P2, R0.reuse, UR10, 0x1 ;  /* 0x0000000a00f07c11 */ /* 0x040fe4000f8408ff */
[----:B--2---:R-:W-:Y:S01]  /*12570*/  ISETP.LT.AND P3, PT, R223, UR8, !P0 ;  /* 0x00000008df007c0c */ /* 0x004fe2000c761270 */
[----:B------:R-:W-:Y:S01]  /*12580*/  ULDC UR8, c[0x0][0x228] ;  /* 0x00008a0000087ab9 */ /* 0x000fe20000000800 */
[----:B0-----:R-:W-:Y:S01]  /*12590*/  IMAD R244, R241, 0x80, R0 ;  /* 0x00000080f1f47824 */ /* 0x001fe200078e0200 */
[----:B------:R-:W-:Y:S01]  /*125a0*/  LEA.HI.X.SX32 R241, R0, UR11, 0x1, P2 ;  /* 0x0000000b00f17c11 */ /* 0x000fe200090f0eff */
[----:B------:R-:W-:Y:S02]  /*125b0*/  ULDC.64 UR10, c[0x0][0x228] ;  /* 0x00008a00000a7ab9 */ /* 0x000fe40000000a00 */
[----:B------:R-:W-:Y:S01]  /*125c0*/  IMAD.WIDE R242, R235, 0x2, R240 ;  /* 0x00000002ebf27825 */ /* 0x000fe200078e02f0 */
[----:B----4-:R-:W-:Y:S01]  /*125d0*/  ISETP.LT.AND P0, PT, R252, UR10, !P0 ;  /* 0x0000000afc007c0c */ /* 0x010fe2000c701270 */
[----:B------:R-:W-:-:S05]  /*125e0*/  ULDC UR10, c[0x0][0x228] ;  /* 0x00008a00000a7ab9 */ /* 0x000fca0000000800 */
[----:B------:R0:W-:Y:S01]  /*125f0*/  @P3 STG.E.U16 desc[UR6][R242.64], R248 ;  /* 0x000000f8f2003986 */ /* 0x0001e2000c101506 */
[----:B------:R-:W-:Y:S02]  /*12600*/  PRMT R0, R248, 0x7632, R0 ;  /* 0x00007632f8007816 */ /* 0x000fe40000000000 */
[----:B0-----:R-:W-:-:S04]  /*12610*/  LEA R242, P2, R244, UR12, 0x1 ;  /* 0x0000000cf4f27c11 */ /* 0x001fc8000f8408ff */
[----:B------:R-:W-:Y:S01]  /*12620*/  LEA.HI.X.SX32 R243, R244, UR13, 0x1, P2 ;  /* 0x0000000df4f37c11 */ /* 0x000fe200090f0eff */
[----:B------:R-:W-:Y:S02]  /*12630*/  ULDC.64 UR12, c[0x0][0x228] ;  /* 0x00008a00000c7ab9 */ /* 0x000fe40000000a00 */
[----:B------:R-:W-:-:S05]  /*12640*/  IMAD.WIDE R246, R235, 0x2, R242 ;  /* 0x00000002ebf67825 */ /* 0x000fca00078e02f2 */
[----:B------:R0:W-:Y:S02]  /*12650*/  @P0 STG.E.U16 desc[UR6][R246.64], R0 ;  /* 0x00000000f6000986 */ /* 0x0001e4000c101506 */
[----:B0-----:R-:W-:Y:S01]  /*12660*/  VIADD R0, R238, 0x1 ;  /* 0x00000001ee007836 */ /* 0x001fe20000000000 */
[----:B------:R-:W-:Y:S01]  /*12670*/  PRMT R234, R249, 0x7632, R234 ;  /* 0x00007632f9ea7816 */ /* 0x000fe200000000ea */
[----:B------:R-:W2:Y:S03]  /*12680*/  LDL.LU R247, [R1+0x24] ;  /* 0x0000240001f77983 */ /* 0x000ea60000300800 */
[----:B------:R-:W-:Y:S01]  /*12690*/  ISETP.GE.AND P0, PT, R0, UR4, PT ;  /* 0x0000000400007c0c */ /* 0x000fe2000bf06270 */
[----:B------:R-:W-:-:S03]  /*126a0*/  ULDC UR4, c[0x0][0x248] ;  /* 0x0000920000047ab9 */ /* 0x000fc60000000800 */
[----:B------:R-:W-:Y:S01]  /*126b0*/  ISETP.LT.AND P2, PT, R239, UR12, !P0 ;  /* 0x0000000cef007c0c */ /* 0x000fe2000c741270 */
[----:B------:R-:W-:Y:S01]  /*126c0*/  VIADD R0, R235, UR4 ;  /* 0x00000004eb007c36 */ /* 0x000fe20008000000 */
[----:B------:R-:W-:Y:S01]  /*126d0*/  ULDC UR4, c[0x0][0x22c] ;  /* 0x00008b0000047ab9 */ /* 0x000fe20000000800 */
[----:B------:R-:W-:Y:S02]  /*126e0*/  ULDC UR12, c[0x0][0x228] ;  /* 0x00008a00000c7ab9 */ /* 0x000fe40000000800 */
[----:B------:R-:W-:-:S08]  /*126f0*/  IMAD.WIDE R250, R0, 0x2, R2 ;  /* 0x0000000200fa7825 */ /* 0x000fd000078e0202 */
[----:B------:R0:W-:Y:S01]  /*12700*/  @P2 STG.E.U16 desc[UR6][R250.64], R249 ;  /* 0x000000f9fa002986 */ /* 0x0001e2000c101506 */
[----:B------:R-:W-:Y:S01]  /*12710*/  ISETP.LT.AND P2, PT, R227, UR20, !P0 ;  /* 0x00000014e3007c0c */ /* 0x000fe2000c741270 */
[----:B0-----:R-:W-:Y:S02]  /*12720*/  IMAD.WIDE R248, R0, 0x2, R236 ;  /* 0x0000000200f87825 */ /* 0x001fe400078e02ec */
[----:B------:R-:W3:Y:S04]  /*12730*/  LDL.LU R251, [R1+0xc40] ;  /* 0x000c400001fb7983 */ /* 0x000ee80000300800 */
[----:B------:R-:W4:Y:S06]  /*12740*/  LDL.LU R244, [R1+0x14] ;  /* 0x0000140001f47983 */ /* 0x000f2c0000300800 */
[----:B------:R0:W-:Y:S04]  /*12750*/  @P2 STG.E.U16 desc[UR6][R248.64], R234 ;  /* 0x000000eaf8002986 */ /* 0x0001e8000c101506 */
[----:B0-----:R-:W2:Y:S04]  /*12760*/  LDL.LU.64 R248, [R1+0xc38] ;  /* 0x000c380001f87983 */ /* 0x001ea80000300a00 */
[----:B------:R-:W4:Y:S01]  /*12770*/  LDL.LU R250, [R1+0x4] ;  /* 0x0000040001fa7983 */ /* 0x000f220000300800 */
[----:B------:R-:W-:-:S02]  /*12780*/  ISETP.LT.AND P2, PT, R223, UR18, !P0 ;  /* 0x00000012df007c0c */ /* 0x000fc4000c741270 */
[----:B------:R-:W-:Y:S01]  /*12790*/  ISETP.LT.AND P0, PT, R252, UR16, !P0 ;  /* 0x00000010fc007c0c */ /* 0x000fe2000c701270 */
[----:B------:R-:W-:-:S10]  /*127a0*/  IMAD.WIDE R234, R0, 0x2, R240 ;  /* 0x0000000200ea7825 */ /* 0x000fd400078e02f0 */
[----:B--2---:R0:W-:Y:S02]  /*127b0*/  @P2 STG.E.U16 desc[UR6][R234.64], R248 ;  /* 0x000000f8ea002986 */ /* 0x0041e4000c101506 */
[----:B0-----:R-:W-:Y:S01]  /*127c0*/  PRMT R248, R248, 0x7632, R248 ;  /* 0x00007632f8f87816 */ /* 0x001fe200000000f8 */
[----:B------:R-:W-:-:S05]  /*127d0*/  IMAD.WIDE R234, R0, 0x2, R242 ;  /* 0x0000000200ea7825 */ /* 0x000fca00078e02f2 */
[----:B------:R0:W-:Y:S02]  /*127e0*/  @P0 STG.E.U16 desc[UR6][R234.64], R248 ;  /* 0x000000f8ea000986 */ /* 0x0001e4000c101506 */
[----:B0-----:R-:W-:-:S05]  /*127f0*/  VIADD R248, R238, 0x2 ;  /* 0x00000002eef87836 */ /* 0x001fca0000000000 */
[----:B------:R-:W-:Y:S01]  /*12800*/  ISETP.GE.AND P0, PT, R248, UR4, PT ;  /* 0x00000004f8007c0c */ /* 0x000fe2000bf06270 */
[----:B------:R-:W-:-:S03]  /*12810*/  ULDC UR4, c[0x0][0x248] ;  /* 0x0000920000047ab9 */ /* 0x000fc60000000800 */
[----:B------:R-:W-:Y:S01]  /*12820*/  ISETP.LT.AND P2, PT, R239, UR14, !P0 ;  /* 0x0000000eef007c0c */ /* 0x000fe2000c741270 */
[----:B------:R-:W-:Y:S01]  /*12830*/  VIADD R0, R0, UR4 ;  /* 0x0000000400007c36 */ /* 0x000fe20008000000 */
[----:B------:R-:W-:Y:S01]  /*12840*/  ISETP.LT.AND P3, PT, R227, UR24, !P0 ;  /* 0x00000018e3007c0c */ /* 0x000fe2000c761270 */
[----:B------:R-:W-:Y:S01]  /*12850*/  ULDC UR4, c[0x0][0x22c] ;  /* 0x00008b0000047ab9 */ /* 0x000fe20000000800 */
[----:B------:R-:W-:Y:S01]  /*12860*/  PRMT R248, R247, 0x7632, R248 ;  /* 0x00007632f7f87816 */ /* 0x000fe200000000f8 */
[----:B------:R-:W-:Y:S01]  /*12870*/  IMAD.WIDE R234, R0, 0x2, R2 ;  /* 0x0000000200ea7825 */ /* 0x000fe200078e0202 */
[----:B---3--:R-:W-:Y:S01]  /*12880*/  PRMT R251, R249, 0x7632, R251 ;  /* 0x00007632f9fb7816 */ /* 0x008fe200000000fb */
[----:B------:R-:W-:-:S06]  /*12890*/  ULDC UR14, c[0x0][0x228] ;  /* 0x00008a00000e7ab9 */ /* 0x000fcc0000000800 */
[----:B------:R0:W-:Y:S01]  /*128a0*/  @P2 STG.E.U16 desc[UR6][R234.64], R247 ;  /* 0x000000f7ea002986 */ /* 0x0001e2000c101506 */
[----:B------:R-:W-:Y:S02]  /*128b0*/  ISETP.LT.AND P2, PT, R223, UR22, !P0 ;  /* 0x00000016df007c0c */ /* 0x000fe4000c741270 */
[----:B------:R-:W-:Y:S01]  /*128c0*/  ISETP.LT.AND P0, PT, R252, UR26, !P0 ;  /* 0x0000001afc007c0c */ /* 0x000fe2000c701270 */
[C---:B0-----:R-:W-:Y:S01]  /*128d0*/  IMAD.WIDE R246, R0.reuse, 0x2, R236 ;  /* 0x0000000200f67825 */ /* 0x041fe200078e02ec */
[----:B------:R-:W2:Y:S04]  /*128e0*/  LDL.LU.64 R234, [R1+0xc30] ;  /* 0x000c300001ea7983 */ /* 0x000ea80000300a00 */
[----:B------:R0:W-:Y:S02]  /*128f0*/  @P3 STG.E.U16 desc[UR6][R246.64], R248 ;  /* 0x000000f8f6003986 */ /* 0x0001e4000c101506 */
[----:B0-----:R-:W-:Y:S01]  /*12900*/  IMAD.WIDE R246, R0, 0x2, R240 ;  /* 0x0000000200f67825 */ /* 0x001fe200078e02f0 */
[----:B----4-:R-:W-:-:S04]  /*12910*/  PRMT R248, R244, 0x7632, R248 ;  /* 0x00007632f4f87816 */ /* 0x010fc800000000f8 */
[----:B------:R0:W-:Y:S02]  /*12920*/  @P2 STG.E.U16 desc[UR6][R246.64], R244 ;  /* 0x000000f4f6002986 */ /* 0x0001e4000c101506 */
[----:B0-----:R-:W-:Y:S02]  /*12930*/  IMAD.WIDE R246, R0, 0x2, R242 ;  /* 0x0000000200f67825 */ /* 0x001fe400078e02f2 */
[----:B------:R-:W3:Y:S04]  /*12940*/  LDL.LU R244, [R1+0x28] ;  /* 0x0000280001f47983 */ /* 0x000ee80000300800 */
[----:B------:R0:W-:Y:S02]  /*12950*/  @P0 STG.E.U16 desc[UR6][R246.64], R248 ;  /* 0x000000f8f6000986 */ /* 0x0001e4000c101506 */
[----:B0-----:R-:W-:-:S05]  /*12960*/  VIADD R248, R238, 0x3 ;  /* 0x00000003eef87836 */ /* 0x001fca0000000000 */
[----:B------:R-:W-:Y:S01]  /*12970*/  ISETP.GE.AND P0, PT, R248, UR4, PT ;  /* 0x00000004f8007c0c */ /* 0x000fe2000bf06270 */
[----:B------:R-:W-:-:S03]  /*12980*/  ULDC UR4, c[0x0][0x248] ;  /* 0x0000920000047ab9 */ /* 0x000fc60000000800 */
[----:B------:R-:W-:Y:S01]  /*12990*/  ISETP.LT.AND P2, PT, R239, UR28, !P0 ;  /* 0x0000001cef007c0c */ /* 0x000fe2000c741270 */
[----:B------:R-:W-:Y:S01]  /*129a0*/  VIADD R0, R0, UR4 ;  /* 0x0000000400007c36 */ /* 0x000fe20008000000 */
[----:B------:R-:W-:Y:S02]  /*129b0*/  ULDC UR4, c[0x0][0x228] ;  /* 0x00008a0000047ab9 */ /* 0x000fe40000000800 */
[----:B------:R-:W-:Y:S01]  /*129c0*/  ISETP.LT.AND P3, PT, R227, UR4, !P0 ;  /* 0x00000004e3007c0c */ /* 0x000fe2000c761270 */
[----:B------:R-:W-:Y:S01]  /*129d0*/  IMAD.WIDE R246, R0, 0x2, R2 ;  /* 0x0000000200f67825 */ /* 0x000fe200078e0202 */
[----:B------:R-:W-:Y:S01]  /*129e0*/  ULDC UR4, c[0x0][0x228] ;  /* 0x00008a0000047ab9 */ /* 0x000fe20000000800 */
[----:B------:R-:W-:-:S06]  /*129f0*/  PRMT R248, R250, 0x7632, R248 ;  /* 0x00007632faf87816 */ /* 0x000fcc00000000f8 */
[----:B------:R0:W-:Y:S01]  /*12a00*/  @P2 STG.E.U16 desc[UR6][R246.64], R250 ;  /* 0x000000faf6002986 */ /* 0x0001e2000c101506 */
[----:B------:R-:W-:Y:S01]  /*12a10*/  ISETP.LT.AND P2, PT, R223, UR4, !P0 ;  /* 0x00000004df007c0c */ /* 0x000fe2000c741270 */
[----:B------:R-:W-:Y:S01]  /*12a20*/  ULDC UR4, c[0x0][0x228] ;  /* 0x00008a0000047ab9 */ /* 0x000fe20000000800 */
[C---:B0-----:R-:W-:Y:S01]  /*12a30*/  IMAD.WIDE R246, R0.reuse, 0x2, R236 ;  /* 0x0000000200f67825 */ /* 0x041fe200078e02ec */
[----:B------:R-:W4:Y:S04]  /*12a40*/  LDL.LU R250, [R1+0x18] ;  /* 0x0000180001fa7983 */ /* 0x000f280000300800 */
[----:B------:R0:W-:Y:S02]  /*12a50*/  @P3 STG.E.U16 desc[UR6][R246.64], R248 ;  /* 0x000000f8f6003986 */ /* 0x0001e4000c101506 */
[----:B0-----:R-:W-:-:S05]  /*12a60*/  IMAD.WIDE R246, R0, 0x2, R240 ;  /* 0x0000000200f67825 */ /* 0x001fca00078e02f0 */
[----:B------:R0:W-:Y:S04]  /*12a70*/  @P2 STG.E.U16 desc[UR6][R246.64], R249 ;  /* 0x000000f9f6002986 */ /* 0x0001e8000c101506 */
[----:B0-----:R-:W2:Y:S01]  /*12a80*/  LDL.LU.64 R246, [R1+0xc28] ;  /* 0x000c280001f67983 */ /* 0x001ea20000300a00 */
[----:B------:R-:W-:Y:S01]  /*12a90*/  ISETP.LT.AND P0, PT, R252, UR4, !P0 ;  /* 0x00000004fc007c0c */ /* 0x000fe2000c701270 */
[----:B------:R-:W-:Y:S01]  /*12aa0*/  IMAD.WIDE R248, R0, 0x2, R242 ;  /* 0x0000000200f87825 */ /* 0x000fe200078e02f2 */
[----:B------:R-:W-:-:S11]  /*12ab0*/  ULDC UR4, c[0x0][0x22c] ;  /* 0x00008b0000047ab9 */ /* 0x000fd60000000800 */
[----:B------:R0:W-:Y:S04]  /*12ac0*/  @P0 STG.E.U16 desc[UR6][R248.64], R251 ;  /* 0x000000fbf8000986 */ /* 0x0001e8000c101506 */
[----:B0-----:R-:W2:Y:S01]  /*12ad0*/  LDL.LU R251, [R1+0x8] ;  /* 0x0000080001fb7983 */ /* 0x001ea20000300800 */
[----:B------:R-:W-:-:S05]  /*12ae0*/  VIADD R248, R238, 0x4 ;  /* 0x00000004eef87836 */ /* 0x000fca0000000000 */
[----:B------:R-:W-:Y:S01]  /*12af0*/  ISETP.GE.AND P0, PT, R248, UR4, PT ;  /* 0x00000004f8007c0c */ /* 0x000fe2000bf06270 */
[----:B------:R-:W-:-:S03]  /*12b00*/  ULDC UR4, c[0x0][0x228] ;  /* 0x00008a0000047ab9 */ /* 0x000fc60000000800 */
[----:B------:R-:W-:Y:S01]  /*12b10*/  ISETP.LT.AND P2, PT, R239, UR4, !P0 ;  /* 0x00000004ef007c0c */ /* 0x000fe2000c741270 */
[----:B------:R-:W-:Y:S02]  /*12b20*/  ULDC UR4, c[0x0][0x248] ;  /* 0x0000920000047ab9 */ /* 0x000fe40000000800 */
[----:B------:R-:W-:Y:S01]  /*12b30*/  VIADD R0, R0, UR4 ;  /* 0x0000000400007c36 */ /* 0x000fe20008000000 */
[----:B------:R-:W-:Y:S02]  /*12b40*/  ULDC UR4, c[0x0][0x228] ;  /* 0x00008a0000047ab9 */ /* 0x000fe40000000800 */
[----:B------:R-:W-:Y:S01]  /*12b50*/  ISETP.LT.AND P3, PT, R227, UR4, !P0 ;  /* 0x00000004e3007c0c */ /* 0x000fe2000c761270 */
[----:B------:R-:W-:Y:S01]  /*12b60*/  IMAD.WIDE R248, R0, 0x2, R2 ;  /* 0x0000000200f87825 */ /* 0x000fe200078e0202 */
[----:B------:R-:W-:-:S05]  /*12b70*/  ULDC UR4, c[0x0][0x228] ;  /* 0x00008a0000047ab9 */ /* 0x000fca0000000800 */
[----:B---3--:R0:W-:Y:S01]  /*12b80*/  @P2 STG.E.U16 desc[UR6][R248.64], R244 ;  /* 0x000000f4f8002986 */ /* 0x0081e2000c101506 */
[----:B------:R-:W-:Y:S01]  /*12b90*/  ISETP.LT.AND P2, PT, R223, UR4, !P0 ;  /* 0x00000004df007c0c */ /* 0x000fe2000c741270 */
[----:B------:R-:W-:Y:S01]  /*12ba0*/  ULDC UR4, c[0x0][0x228] ;  /* 0x00008a0000047ab9 */ /* 0x000fe20000000800 */
[----:B------:R-:W-:Y:S01]  /*12bb0*/  PRMT R245, R244, 0x7632, R245 ;  /* 0x00007632f4f57816 */ /* 0x000fe200000000f5 */
[C---:B0-----:R-:W-:Y:S01]  /*12bc0*/  IMAD.WIDE R248, R0.reuse, 0x2, R236 ;  /* 0x0000000200f87825 */ /* 0x041fe200078e02ec */
[----:B------:R-:W3:Y:S04]  /*12bd0*/  LDL.LU R244, [R1+0xc24] ;  /* 0x000c240001f47983 */ /* 0x000ee80000300800 */
[----:B------:R0:W-:Y:S02]  /*12be0*/  @P3 STG.E.U16 desc[UR6][R248.64], R245 ;  /* 0x000000f5f8003986 */ /* 0x0001e4000c101506 */
[----:B0-----:R-:W-:-:S02]  /*12bf0*/  IMAD.WIDE R248, R0, 0x2, R240 ;  /* 0x0000000200f87825 */ /* 0x001fc400078e02f0 */
[----:B------:R-:W3:Y:S01]  /*12c00*/  LDL.LU R245, [R1+0xc20] ;  /* 0x000c200001f57983 */ /* 0x000ee20000300800 */
[----:B------:R-:W-:Y:S01]  /*12c10*/  ISETP.LT.AND P0, PT, R252, UR4, !P0 ;  /* 0x00000004fc007c0c */ /* 0x000fe2000c701270 */
[----:B------:R-:W-:Y:S02]  /*12c20*/  ULDC UR4, c[0x0][0x22c] ;  /* 0x00008b0000047ab9 */ /* 0x000fe40000000800 */
[----:B----4-:R0:W-:Y:S02]  /*12c30*/  @P2 STG.E.U16 desc[UR6][R248.64], R250 ;  /* 0x000000faf8002986 */ /* 0x0101e4000c101506 */
[----:B0-----:R-:W-:Y:S01]  /*12c40*/  IMAD.WIDE R248, R0, 0x2, R242 ;  /* 0x0000000200f87825 */ /* 0x001fe200078e02f2 */
[----:B--2---:R-:W-:Y:S02]  /*12c50*/  PRMT R246, R250, 0x7632, R246 ;  /* 0x00007632faf67816 */ /* 0x004fe400000000f6 */
[----:B------:R-:W2:Y:S05]  /*12c60*/  LDL.LU R250, [R1+0xc1c] ;  /* 0x000c1c0001fa7983 */ /* 0x000eaa0000300800 */
[----:B------:R0:W-:Y:S02]  /*12c70*/  @P0 STG.E.U16 desc[UR6][R248.64], R246 ;  /* 0x000000f6f8000986 */ /* 0x0001e4000c101506 */
[----:B0-----:R-:W-:-:S02]  /*12c80*/  VIADD R248, R238, 0x5 ;  /* 0x00000005eef87836 */ /* 0x001fc40000000000 */
[----:B------:R-:W4:Y:S03]  /*12c90*/  LDL.LU R246, [R1+0x2c] ;  /* 0x00002c0001f67983 */ /* 0x000f260000300800 */
[----:B------:R-:W-:Y:S01]  /*12ca0*/  ISETP.GE.AND P0, PT, R248, UR4, PT ;  /* 0x00000004f8007c0c */ /* 0x000fe2000bf06270 */
[----:B------:R-:W-:-:S03]  /*12cb0*/  ULDC UR4, c[0x0][0x228] ;  /* 0x00008a0000047ab9 */ /* 0x000fc60000000800 */
[----:B------:R-:W-:Y:S01]  /*12cc0*/  ISETP.LT.AND P2, PT, R239, UR4, !P0 ;  /* 0x00000004ef007c0c */ /* 0x000fe2000c741270 */
[----:B------:R-:W-:Y:S02]  /*12cd0*/  ULDC UR4, c[0x0][0x248] ;  /* 0x0000920000047ab9 */ /* 0x000fe40000000800 */
[----:B------:R-:W-:Y:S01]  /*12ce0*/  VIADD R0, R0, UR4 ;  /* 0x0000000400007c36 */ /* 0x000fe20008000000 */
[----:B------:R-:W-:Y:S01]  /*12cf0*/  PRMT R247, R251, 0x7632, R247 ;  /* 0x00007632fbf77816 */ /* 0x000fe200000000f7 */
[----:B------:R-:W-:Y:S02]  /*12d00*/  ULDC UR4, c[0x0][0x228] ;  /* 0x00008a0000047ab9 */ /* 0x000fe40000000800 */
[----:B------:R-:W-:-:S06]  /*12d10*/  IMAD.WIDE R248, R0, 0x2, R2 ;  /* 0x0000000200f87825 */ /* 0x000fcc00078e0202 */
[----:B------:R0:W-:Y:S04]  /*12d20*/  @P2 STG.E.U16 desc[UR6][R248.64], R251 ;  /* 0x000000fbf8002986 */ /* 0x0001e8000c101506 */
[----:B0-----:R-:W3:Y:S01]  /*12d30*/  LDL.LU R251, [R1+0x1c] ;  /* 0x00001c0001fb7983 */ /* 0x001ee20000300800 */
[----:B------:R-:W-:Y:S01]  /*12d40*/  ISETP.LT.AND P3, PT, R227, UR4, !P0 ;  /* 0x00000004e3007c0c */ /* 0x000fe2000c761270 */
[----:B------:R-:W-:Y:S01]  /*12d50*/  IMAD.WIDE R248, R0, 0x2, R236 ;  /* 0x0000000200f87825 */ /* 0x000fe200078e02ec */
[----:B------:R-:W-:-:S11]  /*12d60*/  ULDC UR4, c[0x0][0x228] ;  /* 0x00008a0000047ab9 */ /* 0x000fd60000000800 */
[----:B------:R0:W-:Y:S04]  /*12d70*/  @P3 STG.E.U16 desc[UR6][R248.64], R247 ;  /* 0x000000f7f8003986 */ /* 0x0001e8000c101506 */
[----:B0-----:R-:W3:Y:S01]  /*12d80*/  LDL.LU R247, [R1+0xc] ;  /* 0x00000c0001f77983 */ /* 0x001ee20000300800 */
[----:B------:R-:W-:Y:S01]  /*12d90*/  ISETP.LT.AND P2, PT, R223, UR4, !P0 ;  /* 0x00000004df007c0c */ /* 0x000fe2000c741270 */
[----:B------:R-:W-:Y:S02]  /*12da0*/  ULDC UR4, c[0x0][0x228] ;  /* 0x00008a0000047ab9 */ /* 0x000fe40000000800 */
[----:B------:R-:W-:Y:S01]  /*12db0*/  ISETP.LT.AND P0, PT, R252, UR4, !P0 ;  /* 0x00000004fc007c0c */ /* 0x000fe2000c701270 */
[----:B------:R-:W-:Y:S01]  /*12dc0*/  IMAD.WIDE R248, R0, 0x2, R240 ;  /* 0x0000000200f87825 */ /* 0x000fe200078e02f0 */
[----:B------:R-:W-:-:S08]  /*12dd0*/  ULDC UR4, c[0x0][0x22c] ;  /* 0x00008b0000047ab9 */ /* 0x000fd00000000800 */
        /* <DEDUP_REMOVED lines=13> */
[----:B------:R-:W-:Y:S01]  /*12eb0*/  ULDC UR4, c[0x0][0x228] ;  /* 0x00008a0000047ab9 */ /* 0x000fe20000000800 */
[----:B----4-:R-:W-:-:S04]  /*12ec0*/  PRMT R250, R246, 0x7632, R250 ;  /* 0x00007632f6fa7816 */ /* 0x010fc800000000fa */
[----:B------:R0:W-:Y:S01]  /*12ed0*/  @P2 STG.E.U16 desc[UR6][R248.64], R246 ;  /* 0x000000f6f8002986 */ /* 0x0001e2000c101506 */
[----:B------:R-:W-:Y:S01]  /*12ee0*/  ISETP.LT.AND P2, PT, R223, UR4, !P0 ;  /* 0x00000004df007c0c */ /* 0x000fe2000c741270 */
[----:B------:R-:W-:Y:S01]  /*12ef0*/  ULDC UR4, c[0x0][0x228] ;  /* 0x00008a0000047ab9 */ /* 0x000fe20000000800 */
[C---:B0-----:R-:W-:Y:S01]  /*12f00*/  IMAD.WIDE R248, R0.reuse, 0x2, R236 ;  /* 0x0000000200f87825 */ /* 0x041fe200078e02ec */
[----:B------:R-:W2:Y:S04]  /*12f10*/  LDL.LU R246, [R1+0xc18] ;  /* 0x000c180001f67983 */ /* 0x000ea80000300800 */
[----:B------:R0:W-:Y:S02]  /*12f20*/  @P3 STG.E.U16 desc[UR6][R248.64], R250 ;  /* 0x000000faf8003986 */ /* 0x0001e4000c101506 */
[----:B0-----:R-:W-:Y:S01]  /*12f30*/  IMAD.WIDE R248, R0, 0x2, R240 ;  /* 0x0000000200f87825 */ /* 0x001fe200078e02f0 */
[----:B---3--:R-:W-:-:S04]  /*12f40*/  PRMT R250, R251, 0x7632, R250 ;  /* 0x00007632fbfa7816 */ /* 0x008fc800000000fa */
[----:B------:R0:W-:Y:S04]  /*12f50*/  @P2 STG.E.U16 desc[UR6][R248.64], R251 ;  /* 0x000000fbf8002986 */ /* 0x0001e8000c101506 */
[----:B0-----:R-:W3:Y:S01]  /*12f60*/  LDL.LU R251, [R1+0xc14] ;  /* 0x000c140001fb7983 */ /* 0x001ee20000300800 */
[----:B------:R-:W-:Y:S01]  /*12f70*/  ISETP.LT.AND P0, PT, R252, UR4, !P0 ;  /* 0x00000004fc007c0c */ /* 0x000fe2000c701270 */
[----:B------:R-:W-:Y:S01]  /*12f80*/  IMAD.WIDE R248, R0, 0x2, R242 ;  /* 0x0000000200f87825 */ /* 0x000fe200078e02f2 */
[----:B------:R-:W-:-:S11]  /*12f90*/  ULDC UR4, c[0x0][0x22c] ;  /* 0x00008b0000047ab9 */ /* 0x000fd60000000800 */
[----:B------:R0:W-:Y:S02]  /*12fa0*/  @P0 STG.E.U16 desc[UR6][R248.64], R250 ;  /* 0x000000faf8000986 */ /* 0x0001e4000c101506 */
[----:B0-----:R-:W-:-:S05]  /*12fb0*/  VIADD R248, R238, 0x7 ;  /* 0x00000007eef87836 */ /* 0x001fca0000000000 */
        /* <DEDUP_REMOVED lines=9> */
[----:B0-----:R-:W4:Y:S01]  /*13050*/  LDL.LU R247, [R1+0xc10] ;  /* 0x000c100001f77983 */ /* 0x001f220000300800 */
[----:B------:R-:W-:Y:S01]  /*13060*/  ISETP.LT.AND P3, PT, R227, UR4, !P0 ;  /* 0x00000004e3007c0c */ /* 0x000fe2000c761270 */
[----:B------:R-:W-:Y:S02]  /*13070*/  ULDC UR4, c[0x0][0x228] ;  /* 0x00008a0000047ab9 */ /* 0x000fe40000000800 */
[----:B------:R-:W-:Y:S01]  /*13080*/  ISETP.LT.AND P2, PT, R223, UR4, !P0 ;  /* 0x00000004df007c0c */ /* 0x000fe2000c741270 */
[----:B------:R-:W-:Y:S01]  /*13090*/  IMAD.WIDE R248, R0, 0x2, R236 ;  /* 0x0000000200f87825 */ /* 0x000fe200078e02ec */
[----:B------:R-:W-:-:S02]  /*130a0*/  ULDC UR4, c[0x0][0x228] ;  /* 0x00008a0000047ab9 */ /* 0x000fc40000000800 */
[----:B------:R-:W-:Y:S01]  /*130b0*/  ISETP.LT.AND P0, PT, R252, UR4, !P0 ;  /* 0x00000004fc007c0c */ /* 0x000fe2000c701270 */
[----:B------:R-:W-:-:S05]  /*130c0*/  ULDC UR4, c[0x0][0x22c] ;  /* 0x00008b0000047ab9 */ /* 0x000fca0000000800 */
[----:B------:R0:W-:Y:S02]  /*130d0*/  @P3 STG.E.U16 desc[UR6][R248.64], R250 ;  /* 0x000000faf8003986 */ /* 0x0001e4000c101506 */
[----:B0-----:R-:W-:-:S04]  /*130e0*/  IMAD.WIDE R248, R0, 0x2, R240 ;  /* 0x0000000200f87825 */ /* 0x001fc800078e02f0 */
[----:B------:R-:W-:Y:S01]  /*130f0*/  VIADD R250, R238, 0x8 ;  /* 0x00000008eefa7836 */ /* 0x000fe20000000000 */
[----:B---3--:R0:W-:Y:S02]  /*13100*/  @P2 STG.E.U16 desc[UR6][R248.64], R251 ;  /* 0x000000fbf8002986 */ /* 0x0081e4000c101506 */
[----:B0-----:R-:W-:Y:S01]  /*13110*/  PRMT R251, R251, 0x7632, R251 ;  /* 0x00007632fbfb7816 */ /* 0x001fe200000000fb */
[----:B------:R-:W-:-:S05]  /*13120*/  IMAD.WIDE R248, R0, 0x2, R242 ;  /* 0x0000000200f87825 */ /* 0x000fca00078e02f2 */
[----:B------:R0:W-:Y:S01]  /*13130*/  @P0 STG.E.U16 desc[UR6][R248.64], R251 ;  /* 0x000000fbf8000986 */ /* 0x0001e2000c101506 */
[----:B------:R-:W-:Y:S01]  /*13140*/  ISETP.GE.AND P0, PT, R250, UR4, PT ;  /* 0x00000004fa007c0c */ /* 0x000fe2000bf06270 */
[----:B------:R-:W-:-:S03]  /*13150*/  ULDC UR4, c[0x0][0x228] ;  /* 0x00008a0000047ab9 */ /* 0x000fc60000000800 */
[----:B------:R-:W-:Y:S01]  /*13160*/  ISETP.LT.AND P2, PT, R239, UR4, !P0 ;  /* 0x00000004ef007c0c */ /* 0x000fe2000c741270 */
[----:B------:R-:W-:Y:S02]  /*13170*/  ULDC UR4, c[0x0][0x248] ;  /* 0x0000920000047ab9 */ /* 0x000fe40000000800 */
[----:B------:R-:W-:Y:S01]  /*13180*/  VIADD R0, R0, UR4 ;  /* 0x0000000400007c36 */ /* 0x000fe20008000000 */
[----:B------:R-:W-:Y:S02]  /*13190*/  ULDC UR4, c[0x0][0x228] ;  /* 0x00008a0000047ab9 */ /* 0x000fe40000000800 */
[----:B------:R-:W-:Y:S01]  /*131a0*/  ISETP.LT.AND P3, PT, R227, UR4, !P0 ;  /* 0x00000004e3007c0c */ /* 0x000fe2000c761270 */
[----:B0-----:R-:W-:Y:S01]  /*131b0*/  IMAD.WIDE R248, R0, 0x2, R2 ;  /* 0x0000000200f87825 */ /* 0x001fe200078e0202 */
[----:B------:R-:W-:-:S05]  /*131c0*/  ULDC UR4, c[0x0][0x228] ;  /* 0x00008a0000047ab9 */ /* 0x000fca0000000800 */
[----:B------:R0:W-:Y:S01]  /*131d0*/  @P2 STG.E.U16 desc[UR6][R248.64], R244 ;  /* 0x000000f4f8002986 */ /* 0x0001e2000c101506 */
[----:B------:R-:W-:Y:S01]  /*131e0*/  ISETP.LT.AND P2, PT, R223, UR4, !P0 ;  /* 0x00000004df007c0c */ /* 0x000fe2000c741270 */
[----:B------:R-:W-:Y:S02]  /*131f0*/  ULDC UR4, c[0x0][0x228] ;  /* 0x00008a0000047ab9 */ /* 0x000fe40000000800 */
[----:B------:R-:W-:Y:S01]  /*13200*/  ISETP.LT.AND P0, PT, R252, UR4, !P0 ;  /* 0x00000004fc007c0c */ /* 0x000fe2000c701270 */
[----:B------:R-:W-:Y:S01]  /*13210*/  VIADD R250, R238, 0x9 ;  /* 0x00000009eefa7836 */ /* 0x000fe20000000000 */
[----:B------:R-:W-:Y:S01]  /*13220*/  ULDC UR4, c[0x0][0x22c] ;  /* 0x00008b0000047ab9 */ /* 0x000fe20000000800 */
[----:B0-----:R-:W-:Y:S01]  /*13230*/  PRMT R244, R244, 0x7632, R244 ;  /* 0x00007632f4f47816 */ /* 0x001fe200000000f4 */
[----:B------:R-:W-:-:S05]  /*13240*/  IMAD.WIDE R248, R0, 0x2, R236 ;  /* 0x0000000200f87825 */ /* 0x000fca00078e02ec */
[----:B------:R0:W-:Y:S02]  /*13250*/  @P3 STG.E.U16 desc[UR6][R248.64], R244 ;  /* 0x000000f4f8003986 */ /* 0x0001e4000c101506 */
[----:B0-----:R-:W-:-:S05]  /*13260*/  IMAD.WIDE R248, R0, 0x2, R240 ;  /* 0x0000000200f87825 */ /* 0x001fca00078e02f0 */
[----:B------:R0:W-:Y:S02]  /*13270*/  @P2 STG.E.U16 desc[UR6][R248.64], R232 ;  /* 0x000000e8f8002986 */ /* 0x0001e4000c101506 */
        /* <DEDUP_REMOVED lines=11> */
[----:B------:R-:W-:Y:S01]  /*13330*/  ULDC UR4, c[0x0][0x228] ;  /* 0x00008a0000047ab9 */ /* 0x000fe20000000800 */
[----:B------:R-:W-:-:S04]  /*13340*/  PRMT R232, R228, 0x7632, R232 ;  /* 0x00007632e4e87816 */ /* 0x000fc800000000e8 */
[----:B------:R0:W-:Y:S01]  /*13350*/  @P2 STG.E.U16 desc[UR6][R248.64], R228 ;  /* 0x000000e4f8002986 */ /* 0x0001e2000c101506 */
[----:B------:R-:W-:Y:S01]  /*13360*/  ISETP.LT.AND P2, PT, R223, UR4, !P0 ;  /* 0x00000004df007c0c */ /* 0x000fe2000c741270 */
[----:B------:R-:W-:Y:S02]  /*13370*/  ULDC UR4, c[0x0][0x228] ;  /* 0x00008a0000047ab9 */ /* 0x000fe40000000800 */
[----:B------:R-:W-:Y:S01]  /*13380*/  ISETP.LT.AND P0, PT, R252, UR4, !P0 ;  /* 0x00000004fc007c0c */ /* 0x000fe2000c701270 */
[----:B------:R-:W-:Y:S01]  /*13390*/  ULDC UR4, c[0x0][0x22c] ;  /* 0x00008b0000047ab9 */ /* 0x000fe20000000800 */
[----:B0-----:R-:W-:-:S05]  /*133a0*/  IMAD.WIDE R248, R0, 0x2, R236 ;  /* 0x0000000200f87825 */ /* 0x001fca00078e02ec */
[----:B------:R0:W-:Y:S01]  /*133b0*/  @P3 STG.E.U16 desc[UR6][R248.64], R232 ;  /* 0x000000e8f8003986 */ /* 0x0001e2000c101506 */
[----:B------:R-:W-:Y:S01]  /*133c0*/  PRMT R244, R88, 0x7632, R244 ;  /* 0x0000763258f47816 */ /* 0x000fe200000000f4 */
[----:B------:R-:W-:Y:S02]  /*133d0*/  VIADD R228, R238, 0xa ;  /* 0x0000000aeee47836 */ /* 0x000fe40000000000 */
[----:B0-----:R-:W-:-:S05]  /*133e0*/  IMAD.WIDE R248, R0, 0x2, R240 ;  /* 0x0000000200f87825 */ /* 0x001fca00078e02f0 */
[----:B------:R0:W-:Y:S02]  /*133f0*/  @P2 STG.E.U16 desc[UR6][R248.64], R88 ;  /* 0x00000058f8002986 */ /* 0x0001e4000c101506 */
[----:B0-----:R-:W-:-:S05]  /*13400*/  IMAD.WIDE R248, R0, 0x2, R242 ;  /* 0x0000000200f87825 */ /* 0x001fca00078e02f2 */
        /* <DEDUP_REMOVED lines=10> */
[----:B------:R-:W-:Y:S02]  /*134b0*/  PRMT R228, R245, 0x7632, R228 ;  /* 0x00007632f5e47816 */ /* 0x000fe400000000e4 */
[----:B------:R-:W-:Y:S01]  /*134c0*/  ISETP.LT.AND P4, PT, R223, UR4, !P0 ;  /* 0x00000004df007c0c */ /* 0x000fe2000c781270 */
[----:B------:R-:W-:Y:S01]  /*134d0*/  ULDC UR4, c[0x0][0x228] ;  /* 0x00008a0000047ab9 */ /* 0x000fe20000000800 */
[----:B------:R0:W-:Y:S01]  /*134e0*/  @P2 STG.E.U16 desc[UR6][R248.64], R245 ;  /* 0x000000f5f8002986 */ /* 0x0001e2000c101506 */
[----:B------:R-:W-:Y:S01]  /*134f0*/  VIADD R88, R238, 0xb ;  /* 0x0000000bee587836 */ /* 0x000fe20000000000 */
[----:B------:R-:W-:Y:S01]  /*13500*/  ISETP.LT.AND P2, PT, R252, UR4, !P0 ;  /* 0x00000004fc007c0c */ /* 0x000fe2000c741270 */
[----:B------:R-:W-:Y:S01]  /*13510*/  ULDC UR4, c[0x0][0x22c] ;  /* 0x00008b0000047ab9 */ /* 0x000fe20000000800 */
[----:B0-----:R-:W-:-:S02]  /*13520*/  IMAD.WIDE R244, R0, 0x2, R236 ;  /* 0x0000000200f47825 */ /* 0x001fc400078e02ec */
[----:B------:R-:W-:Y:S01]  /*13530*/  ISETP.GE.AND P0, PT, R88, UR4, PT ;  /* 0x0000000458007c0c */ /* 0x000fe2000bf06270 */
[----:B------:R-:W-:Y:S02]  /*13540*/  ULDC UR4, c[0x0][0x228] ;  /* 0x00008a0000047ab9 */ /* 0x000fe40000000800 */
[----:B------:R0:W-:Y:S01]  /*13550*/  @P3 STG.E.U16 desc[UR6][R244.64], R228 ;  /* 0x000000e4f4003986 */ /* 0x0001e2000c101506 */
[----:B------:R-:W-:Y:S01]  /*13560*/  ISETP.LT.AND P3, PT, R239, UR4, !P0 ;  /* 0x00000004ef007c0c */ /* 0x000fe2000c761270 */
[----:B------:R-:W-:Y:S01]  /*13570*/  ULDC UR4, c[0x0][0x248] ;  /* 0x0000920000047ab9 */ /* 0x000fe20000000800 */
[----:B0-----:R-:W-:-:S05]  /*13580*/  IMAD.WIDE R244, R0, 0x2, R240 ;  /* 0x0000000200f47825 */ /* 0x001fca00078e02f0 */
[----:B------:R0:W-:Y:S01]  /*13590*/  @P4 STG.E.U16 desc[UR6][R244.64], R233 ;  /* 0x000000e9f4004986 */ /* 0x0001e2000c101506 */
[----:B------:R-:W-:Y:S01]  /*135a0*/  VIADD R88, R238, 0xc ;  /* 0x0000000cee587836 */ /* 0x000fe20000000000 */
[----:B0-----:R-:W-:Y:S01]  /*135b0*/  PRMT R245, R233, 0x7632, R245 ;  /* 0x00007632e9f57816 */ /* 0x001fe200000000f5 */
[----:B------:R-:W-:-:S04]  /*135c0*/  IMAD.WIDE R232, R0, 0x2, R242 ;  /* 0x0000000200e87825 */ /* 0x000fc800078e02f2 */
[----:B------:R-:W-:Y:S01]  /*135d0*/  VIADD R0, R0, UR4 ;  /* 0x0000000400007c36 */ /* 0x000fe20008000000 */
[----:B------:R-:W-:Y:S01]  /*135e0*/  ULDC UR4, c[0x0][0x228] ;  /* 0x00008a0000047ab9 */ /* 0x000fe20000000800 */
[----:B------:R0:W-:Y:S01]  /*135f0*/  @P2 STG.E.U16 desc[UR6][R232.64], R245 ;  /* 0x000000f5e8002986 */ /* 0x0001e2000c101506 */
[----:B------:R-:W-:Y:S01]  /*13600*/  ISETP.LT.AND P4, PT, R227, UR4, !P0 ;  /* 0x00000004e3007c0c */ /* 0x000fe2000c781270 */
[----:B------:R-:W-:Y:S02]  /*13610*/  ULDC UR4, c[0x0][0x22c] ;  /* 0x00008b0000047ab9 */ /* 0x000fe40000000800 */
[----:B------:R-:W-:Y:S01]  /*13620*/  ISETP.GE.AND P2, PT, R88, UR4, PT ;  /* 0x0000000458007c0c */ /* 0x000fe2000bf46270 */
[----:B------:R-:W-:Y:S01]  /*13630*/  ULDC UR4, c[0x0][0x228] ;  /* 0x00008a0000047ab9 */ /* 0x000fe20000000800 */
[----:B------:R-:W-:Y:S01]  /*13640*/  PRMT R88, R229, 0x7632, R88 ;  /* 0x00007632e5587816 */ /* 0x000fe20000000058 */
[----:B0-----:R-:W-:-:S05]  /*13650*/  IMAD.WIDE R232, R0, 0x2, R2 ;  /* 0x0000000200e87825 */ /* 0x001fca00078e0202 */
[----:B------:R0:W-:Y:S01]  /*13660*/  @P3 STG.E.U16 desc[UR6][R232.64], R229 ;  /* 0x000000e5e8003986 */ /* 0x0001e2000c101506 */
[----:B------:R-:W-:Y:S01]  /*13670*/  ISETP.LT.AND P3, PT, R223, UR4, !P0 ;  /* 0x00000004df007c0c */ /* 0x000fe2000c761270 */
[----:B------:R-:W-:Y:S01]  /*13680*/  ULDC UR4, c[0x0][0x248] ;  /* 0x0000920000047ab9 */ /* 0x000fe20000000800 */
[----:B------:R-:W-:Y:S01]  /*13690*/  ISETP.LT.AND P0, PT, R252, UR8, !P0 ;  /* 0x00000008fc007c0c */ /* 0x000fe2000c701270 */
[----:B------:R-:W-:Y:S01]  /*136a0*/  ULDC UR8, c[0x0][0x228] ;  /* 0x00008a0000087ab9 */ /* 0x000fe20000000800 */
[----:B0-----:R-:W-:-:S05]  /*136b0*/  IMAD.WIDE R228, R0, 0x2, R236 ;  /* 0x0000000200e47825 */ /* 0x001fca00078e02ec */
[----:B------:R0:W-:Y:S01]  /*136c0*/  @P4 STG.E.U16 desc[UR6][R228.64], R88 ;  /* 0x00000058e4004986 */ /* 0x0001e2000c101506 */
[----:B------:R-:W-:Y:S01]  /*136d0*/  ISETP.LT.AND P4, PT, R239, UR8, !P2 ;  /* 0x00000008ef007c0c */ /* 0x000fe2000d781270 */
[----:B------:R-:W-:Y:S01]  /*136e0*/  IMAD.WIDE R232, R0, 0x2, R240 ;  /* 0x0000000200e87825 */ /* 0x000fe200078e02f0 */
[----:B------:R-:W-:Y:S01]  /*136f0*/  PRMT R245, R89, 0x7632, R245 ;  /* 0x0000763259f57816 */ /* 0x000fe200000000f5 */
[----:B------:R-:W-:Y:S02]  /*13700*/  ULDC UR8, c[0x0][0x228] ;  /* 0x00008a0000087ab9 */ /* 0x000fe40000000800 */
[----:B------:R-:W-:Y:S01]  /*13710*/  VIADD R244, R238, 0xd ;  /* 0x0000000deef47836 */ /* 0x000fe20000000000 */
[----:B------:R-:W-:Y:S01]  /*13720*/  ISETP.LT.AND P5, PT, R227, UR10, !P2 ;  /* 0x0000000ae3007c0c */ /* 0x000fe2000d7a1270 */
[----:B------:R1:W-:Y:S01]  /*13730*/  @P3 STG.E.U16 desc[UR6][R232.64], R89 ;  /* 0x00000059e8003986 */ /* 0x0003e2000c101506 */
[----:B------:R-:W-:Y:S01]  /*13740*/  ULDC UR10, c[0x0][0x228] ;  /* 0x00008a00000a7ab9 */ /* 0x000fe20000000800 */
[----:B0-----:R-:W-:-:S04]  /*13750*/  IMAD.WIDE R228, R0, 0x2, R242 ;  /* 0x0000000200e47825 */ /* 0x001fc800078e02f2 */
[----:B------:R-:W-:Y:S01]  /*13760*/  VIADD R0, R0, UR4 ;  /* 0x0000000400007c36 */ /* 0x000fe20008000000 */
[----:B------:R-:W-:Y:S01]  /*13770*/  ULDC UR4, c[0x0][0x22c] ;  /* 0x00008b0000047ab9 */ /* 0x000fe20000000800 */
[----:B------:R0:W-:Y:S02]  /*13780*/  @P0 STG.E.U16 desc[UR6][R228.64], R245 ;  /* 0x000000f5e4000986 */ /* 0x0001e4000c101506 */
[----:B-1----:R-:W-:Y:S01]  /*13790*/  IMAD.WIDE R88, R0, 0x2, R2 ;  /* 0x0000000200587825 */ /* 0x002fe200078e0202 */
[----:B------:R-:W-:Y:S01]  /*137a0*/  ISETP.GE.AND P0, PT, R244, UR4, PT ;  /* 0x00000004f4007c0c */ /* 0x000fe2000bf06270 */
[----:B------:R-:W-:Y:S02]  /*137b0*/  ULDC UR4, c[0x0][0x228] ;  /* 0x00008a0000047ab9 */ /* 0x000fe40000000800 */
[----:B------:R-:W-:Y:S01]  /*137c0*/  ISETP.LT.AND P3, PT, R223, UR4, !P2 ;  /* 0x00000004df007c0c */ /* 0x000fe2000d761270 */
[----:B--2---:R1:W-:Y:S01]  /*137d0*/  @P4 STG.E.U16 desc[UR6][R88.64], R246 ;  /* 0x000000f658004986 */ /* 0x0043e2000c101506 */
[----:B------:R-:W-:Y:S01]  /*137e0*/  ISETP.LT.AND P4, PT, R252, UR8, !P2 ;  /* 0x00000008fc007c0c */ /* 0x000fe2000d781270 */
[----:B------:R-:W-:Y:S01]  /*137f0*/  ULDC UR8, c[0x0][0x228] ;  /* 0x00008a0000087ab9 */ /* 0x000fe20000000800 */
[----:B------:R-:W-:Y:S01]  /*13800*/  PRMT R233, R246, 0x7632, R233 ;  /* 0x00007632f6e97816 */ /* 0x000fe200000000e9 */
[----:B------:R-:W-:Y:S01]  /*13810*/  ULDC UR4, c[0x0][0x248] ;  /* 0x0000920000047ab9 */ /* 0x000fe20000000800 */
[----:B0-----:R-:W-:Y:S01]  /*13820*/  IMAD.WIDE R228, R0, 0x2, R236 ;  /* 0x0000000200e47825 */ /* 0x001fe200078e02ec */
[----:B------:R-:W-:Y:S01]  /*13830*/  ISETP.LT.AND P2, PT, R239, UR8, !P0 ;  /* 0x00000008ef007c0c */ /* 0x000fe2000c741270 */
[----:B------:R-:W-:-:S03]  /*13840*/  ULDC UR8, c[0x0][0x22c] ;  /* 0x00008b0000087ab9 */ /* 0x000fc60000000800 */
[----:B------:R0:W-:Y:S01]  /*13850*/  @P5 STG.E.U16 desc[UR6][R228.64], R233 ;  /* 0x000000e9e4005986 */ /* 0x0001e2000c101506 */
[----:B------:R-:W-:Y:S01]  /*13860*/  ISETP.LT.AND P5, PT, R227, UR10, !P0 ;  /* 0x0000000ae3007c0c */ /* 0x000fe2000c7a1270 */
[C---:B-1----:R-:W-:Y:S01]  /*13870*/  IMAD.WIDE R88, R0.reuse, 0x2, R240 ;  /* 0x0000000200587825 */ /* 0x042fe200078e02f0 */
[----:B------:R-:W-:Y:S01]  /*13880*/  ULDC UR10, c[0x0][0x228] ;  /* 0x00008a00000a7ab9 */ /* 0x000fe20000000800 */
[----:B------:R-:W-:Y:S01]  /*13890*/  ISETP.LT.AND P6, PT, R223, UR12, !P0 ;  /* 0x0000000cdf007c0c */ /* 0x000fe2000c7c1270 */
[----:B------:R-:W-:Y:S01]  /*138a0*/  ULDC UR12, c[0x0][0x228] ;  /* 0x00008a00000c7ab9 */ /* 0x000fe20000000800 */
[----:B------:R-:W-:Y:S01]  /*138b0*/  VIADD R245, R0, UR4 ;  /* 0x0000000400f57c36 */ /* 0x000fe20008000000 */
[----:B------:R1:W-:Y:S01]  /*138c0*/  @P3 STG.E.U16 desc[UR6][R88.64], R234 ;  /* 0x000000ea58003986 */ /* 0x0003e2000c101506 */
[----:B------:R-:W-:Y:S01]  /*138d0*/  ISETP.LT.AND P0, PT, R252, UR10, !P0 ;  /* 0x0000000afc007c0c */ /* 0x000fe2000c701270 */
[----:B------:R-:W-:Y:S01]  /*138e0*/  ULDC UR4, c[0x0][0x22c] ;  /* 0x00008b0000047ab9 */ /* 0x000fe20000000800 */
[----:B------:R-:W-:Y:S01]  /*138f0*/  PRMT R244, R230, 0x7632, R244 ;  /* 0x00007632e6f47816 */ /* 0x000fe200000000f4 */
[----:B------:R-:W-:Y:S01]  /*13900*/  ULDC UR10, c[0x0][0x228] ;  /* 0x00008a00000a7ab9 */ /* 0x000fe20000000800 */
[----:B0-----:R-:W-:Y:S01]  /*13910*/  IMAD.WIDE R228, R0, 0x2, R242 ;  /* 0x0000000200e47825 */ /* 0x001fe200078e02f2 */
[----:B------:R-:W-:-:S03]  /*13920*/  PRMT R233, R234, 0x7632, R233 ;  /* 0x00007632eae97816 */ /* 0x000fc600000000e9 */
[----:B------:R-:W-:Y:S02]  /*13930*/  VIADD R0, R238, 0xe ;  /* 0x0000000eee007836 */ /* 0x000fe40000000000 */
[----:B------:R0:W-:Y:S01]  /*13940*/  @P4 STG.E.U16 desc[UR6][R228.64], R233 ;  /* 0x000000e9e4004986 */ /* 0x0001e2000c101506 */
[C---:B-1----:R-:W-:Y:S02]  /*13950*/  IMAD.WIDE R88, R245.reuse, 0x2, R236 ;  /* 0x00000002f5587825 */ /* 0x042fe400078e02ec */
[----:B------:R-:W-:Y:S01]  /*13960*/  ISETP.GE.AND P4, PT, R0, UR4, PT ;  /* 0x0000000400007c0c */ /* 0x000fe2000bf86270 */
[----:B------:R-:W-:Y:S01]  /*13970*/  ULDC UR4, c[0x0][0x248] ;  /* 0x0000920000047ab9 */ /* 0x000fe20000000800 */
[----:B------:R-:W-:Y:S01]  /*13980*/  VIADD R234, R238, 0xf ;  /* 0x0000000feeea7836 */ /* 0x000fe20000000000 */
[----:B------:R-:W-:Y:S01]  /*13990*/  PRMT R0, R90, 0x7632, R0 ;  /* 0x000076325a007816 */ /* 0x000fe20000000000 */
[----:B0-----:R-:W-:-:S04]  /*139a0*/  IMAD.WIDE R232, R245, 0x2, R2 ;  /* 0x00000002f5e87825 */ /* 0x001fc800078e0202 */
[----:B------:R-:W-:Y:S01]  /*139b0*/  IMAD.WIDE R228, R245, 0x2, R240 ;  /* 0x00000002f5e47825 */ /* 0x000fe200078e02f0 */
[----:B------:R0:W-:Y:S01]  /*139c0*/  @P2 STG.E.U16 desc[UR6][R232.64], R230 ;  /* 0x000000e6e8002986 */ /* 0x0001e2000c101506 */
[----:B------:R-:W-:Y:S01]  /*139d0*/  ISETP.GE.AND P3, PT, R234, UR8, PT ;  /* 0x00000008ea007c0c */ /* 0x000fe2000bf66270 */
[----:B------:R-:W-:Y:S02]  /*139e0*/  ULDC UR8, c[0x0][0x228] ;  /* 0x00008a0000087ab9 */ /* 0x000fe40000000800 */
[----:B------:R1:W-:Y:S01]  /*139f0*/  @P5 STG.E.U16 desc[UR6][R88.64], R244 ;  /* 0x000000f458005986 */ /* 0x0003e2000c101506 */
[----:B------:R-:W-:Y:S01]  /*13a00*/  ISETP.LT.AND P5, PT, R239, UR12, !P4 ;  /* 0x0000000cef007c0c */ /* 0x000fe2000e7a1270 */
[C---:B------:R-:W-:Y:S01]  /*13a10*/  VIADD R249, R245.reuse, UR4 ;  /* 0x00000004f5f97c36 */ /* 0x040fe20008000000 */
[----:B------:R-:W-:Y:S01]  /*13a20*/  ULDC UR12, c[0x0][0x228] ;  /* 0x00008a00000c7ab9 */ /* 0x000fe20000000800 */
[----:B------:R4:W-:Y:S01]  /*13a30*/  @P6 STG.E.U16 desc[UR6][R228.64], R90 ;  /* 0x0000005ae4006986 */ /* 0x0009e2000c101506 */
[----:B0-----:R-:W-:Y:S01]  /*13a40*/  IMAD.WIDE R232, R245, 0x2, R242 ;  /* 0x00000002f5e87825 */ /* 0x001fe200078e02f2 */
[----:B------:R-:W-:Y:S01]  /*13a50*/  ISETP.LT.AND P6, PT, R227, UR14, !P4 ;  /* 0x0000000ee3007c0c */ /* 0x000fe2000e7c1270 */
[----:B------:R-:W-:Y:S01]  /*13a60*/  ULDC UR4, c[0x0][0x22c] ;  /* 0x00008b0000047ab9 */ /* 0x000fe20000000800 */
[----:B------:R-:W-:-:S02]  /*13a70*/  ULDC UR14, c[0x0][0x228] ;  /* 0x00008a00000e7ab9 */ /* 0x000fc40000000800 */
[----:B------:R0:W-:Y:S01]  /*13a80*/  @P0 STG.E.U16 desc[UR6][R232.64], R0 ;  /* 0x00000000e8000986 */ /* 0x0001e2000c101506 */
[----:B------:R-:W-:Y:S01]  /*13a90*/  ISETP.LT.AND P0, PT, R223, UR8, !P4 ;  /* 0x00000008df007c0c */ /* 0x000fe2000e701270 */
[----:B-1----:R-:W-:Y:S01]  /*13aa0*/  IMAD.WIDE R88, R249, 0x2, R2 ;  /* 0x00000002f9587825 */ /* 0x002fe200078e0202 */
[----:B------:R-:W-:Y:S01]  /*13ab0*/  ISETP.LT.AND P4, PT, R252, UR10, !P4 ;  /* 0x0000000afc007c0c */ /* 0x000fe2000e781270 */
[----:B------:R-:W-:Y:S01]  /*13ac0*/  ULDC UR8, c[0x0][0x228] ;  /* 0x00008a0000087ab9 */ /* 0x000fe20000000800 */
[----:B----4-:R-:W-:Y:S01]  /*13ad0*/  PRMT R90, R247, 0x7632, R90 ;  /* 0x00007632f75a7816 */ /* 0x010fe2000000005a */
[----:B------:R-:W-:Y:S01]  /*13ae0*/  VIADD R230, R238, 0x10 ;  /* 0x00000010eee67836 */ /* 0x000fe20000000000 */
[----:B------:R1:W-:Y:S01]  /*13af0*/  @P5 STG.E.U16 desc[UR6][R88.64], R247 ;  /* 0x000000f758005986 */ /* 0x0003e2000c101506 */
[----:B------:R-:W-:Y:S01]  /*13b00*/  IMAD.WIDE R228, R249, 0x2, R236 ;  /* 0x00000002f9e47825 */ /* 0x000fe200078e02ec */
[----:B------:R-:W-:Y:S01]  /*13b10*/  ISETP.LT.AND P5, PT, R239, UR12, !P3 ;  /* 0x0000000cef007c0c */ /* 0x000fe2000dfa1270 */
[----:B------:R-:W-:-:S02]  /*13b20*/  ULDC UR10, c[0x0][0x228] ;  /* 0x00008a00000a7ab9 */ /* 0x000fc40000000800 */
[----:B------:R-:W-:Y:S01]  /*13b30*/  IMAD.WIDE R244, R249, 0x2, R240 ;  /* 0x00000002f9f47825 */ /* 0x000fe200078e02f0 */
[----:B0-----:R-:W-:Y:S01]  /*13b40*/  PRMT R0, R235, 0x7632, R0 ;  /* 0x00007632eb007816 */ /* 0x001fe20000000000 */
[----:B------:R0:W-:Y:S01]  /*13b50*/  @P6 STG.E.U16 desc[UR6][R228.64], R90 ;  /* 0x0000005ae4006986 */ /* 0x0001e2000c101506 */
[----:B------:R-:W-:Y:S01]  /*13b60*/  ISETP.GE.AND P2, PT, R230, UR4, PT ;  /* 0x00000004e6007c0c */ /* 0x000fe2000bf46270 */
[----:B------:R-:W-:Y:S01]  /*13b70*/  ULDC UR4, c[0x0][0x248] ;  /* 0x0000920000047ab9 */ /* 0x000fe20000000800 */
[----:B-1----:R-:W-:Y:S01]  /*13b80*/  IMAD.WIDE R88, R249, 0x2, R242 ;  /* 0x00000002f9587825 */ /* 0x002fe200078e02f2 */
[----:B------:R-:W-:Y:S01]  /*13b90*/  ISETP.LT.AND P6, PT, R227, UR14, !P3 ;  /* 0x0000000ee3007c0c */ /* 0x000fe2000dfc1270 */
[----:B------:R-:W-:Y:S01]  /*13ba0*/  @P0 STG.E.U16 desc[UR6][R244.64], R235 ;  /* 0x000000ebf4000986 */ /* 0x000fe2000c101506 */
[----:B------:R-:W-:Y:S01]  /*13bb0*/  ULDC UR12, c[0x0][0x228] ;  /* 0x00008a00000c7ab9 */ /* 0x000fe20000000800 */
[----:B------:R-:W-:Y:S01]  /*13bc0*/  VIADD R247, R249, UR4 ;  /* 0x00000004f9f77c36 */ /* 0x000fe20008000000 */
[----:B------:R-:W-:Y:S01]  /*13bd0*/  ULDC UR4, c[0x0][0x22c] ;  /* 0x00008b0000047ab9 */ /* 0x000fe20000000800 */
[----:B------:R1:W-:Y:S01]  /*13be0*/  @P4 STG.E.U16 desc[UR6][R88.64], R0 ;  /* 0x0000000058004986 */ /* 0x0003e2000c101506 */
[----:B------:R-:W-:Y:S01]  /*13bf0*/  ISETP.LT.AND P4, PT, R223, UR8, !P3 ;  /* 0x00000008df007c0c */ /* 0x000fe2000df81270 */
[----:B0-----:R-:W-:Y:S01]  /*13c00*/  IMAD.WIDE R228, R247, 0x2, R2 ;  /* 0x00000002f7e47825 */ /* 0x001fe200078e0202 */
[----:B------:R-:W-:Y:S01]  /*13c10*/  ISETP.LT.AND P3, PT, R252, UR10, !P3 ;  /* 0x0000000afc007c0c */ /* 0x000fe2000df61270 */
[----:B------:R-:W-:Y:S01]  /*13c20*/  ULDC UR14, c[0x0][0x228] ;  /* 0x00008a00000e7ab9 */ /* 0x000fe20000000800 */
[----:B------:R-:W-:Y:S01]  /*13c30*/  PRMT R90, R231, 0x7632, R90 ;  /* 0x00007632e75a7816 */ /* 0x000fe2000000005a */
[----:B------:R-:W-:Y:S01]  /*13c40*/  IMAD.WIDE R232, R247, 0x2, R236 ;  /* 0x00000002f7e87825 */ /* 0x000fe200078e02ec */
[----:B------:R0:W-:Y:S03]  /*13c50*/  @P5 STG.E.U16 desc[UR6][R228.64], R231 ;  /* 0x000000e7e4005986 */ /* 0x0001e6000c101506 */
[----:B------:R-:W-:-:S02]  /*13c60*/  VIADD R230, R238, 0x11 ;  /* 0x00000011eee67836 */ /* 0x000fc40000000000 */
[----:B-1----:R-:W-:Y:S01]  /*13c70*/  IMAD.WIDE R88, R247, 0x2, R240 ;  /* 0x00000002f7587825 */ /* 0x002fe200078e02f0 */
[----:B------:R-:W-:Y:S01]  /*13c80*/  PRMT R0, R91, 0x7632, R0 ;  /* 0x000076325b007816 */ /* 0x000fe20000000000 */
[----:B------:R1:W-:Y:S01]  /*13c90*/  @P6 STG.E.U16 desc[UR6][R232.64], R90 ;  /* 0x0000005ae8006986 */ /* 0x0003e2000c101506 */
[----:B------:R-:W-:Y:S01]  /*13ca0*/  ISETP.LT.AND P5, PT, R239, UR12, !P2 ;  /* 0x0000000cef007c0c */ /* 0x000fe2000d7a1270 */
[----:B------:R-:W-:Y:S01]  /*13cb0*/  ULDC UR8, c[0x0][0x228] ;  /* 0x00008a0000087ab9 */ /* 0x000fe20000000800 */
[----:B------:R-:W-:Y:S01]  /*13cc0*/  ULDC UR10, c[0x0][0x228] ;  /* 0x00008a00000a7ab9 */ /* 0x000fe20000000800 */
[----:B0-----:R-:W-:Y:S01]  /*13cd0*/  IMAD.WIDE R228, R247, 0x2, R242 ;  /* 0x00000002f7e47825 */ /* 0x001fe200078e02f2 */
[----:B------:R-:W-:Y:S01]  /*13ce0*/  ISETP.GE.AND P0, PT, R230, UR4, PT ;  /* 0x00000004e6007c0c */ /* 0x000fe2000bf06270 */
[----:B------:R-:W-:Y:S01]  /*13cf0*/  ULDC UR4, c[0x0][0x248] ;  /* 0x0000920000047ab9 */ /* 0x000fe20000000800 */
[----:B------:R-:W-:Y:S01]  /*13d00*/  ISETP.LT.AND P6, PT, R227, UR14, !P2 ;  /* 0x0000000ee3007c0c */ /* 0x000fe2000d7c1270 */
[----:B------:R0:W-:Y:S01]  /*13d10*/  @P4 STG.E.U16 desc[UR6][R88.64], R91 ;  /* 0x0000005b58004986 */ /* 0x0001e2000c101506 */
[----:B------:R-:W-:Y:S01]  /*13d20*/  VIADD R235, R247, UR4 ;  /* 0x00000004f7eb7c36 */ /* 0x000fe20008000000 */
[----:B------:R-:W-:Y:S01]  /*13d30*/  ULDC UR12, c[0x0][0x228] ;  /* 0x00008a00000c7ab9 */ /* 0x000fe20000000800 */
[----:B-1----:R-:W-:Y:S01]  /*13d40*/  PRMT R90, R80, 0x7632, R90 ;  /* 0x00007632505a7816 */ /* 0x002fe2000000005a */
[----:B------:R1:W-:Y:S01]  /*13d50*/  @P3 STG.E.U16 desc[UR6][R228.64], R0 ;  /* 0x00000000e4003986 */ /* 0x0003e2000c101506 */
[----:B------:R-:W-:Y:S01]  /*13d60*/  ISETP.LT.AND P3, PT, R223, UR8, !P2 ;  /* 0x00000008df007c0c */ /* 0x000fe2000d761270 */
[C---:B------:R-:W-:Y:S01]  /*13d70*/  IMAD.WIDE R230, R235.reuse, 0x2, R2 ;  /* 0x00000002ebe67825 */ /* 0x040fe200078e0202 */
[----:B------:R-:W-:Y:S01]  /*13d80*/  ISETP.LT.AND P2, PT, R252, UR10, !P2 ;  /* 0x0000000afc007c0c */ /* 0x000fe2000d741270 */
[----:B------:R-:W-:Y:S01]  /*13d90*/  ULDC UR4, c[0x0][0x22c] ;  /* 0x00008b0000047ab9 */ /* 0x000fe20000000800 */
[----:B------:R-:W-:Y:S01]  /*13da0*/  ULDC UR14, c[0x0][0x228] ;  /* 0x00008a00000e7ab9 */ /* 0x000fe20000000800 */
[----:B------:R-:W-:Y:S01]  /*13db0*/  IMAD.WIDE R232, R235, 0x2, R236 ;  /* 0x00000002ebe87825 */ /* 0x000fe200078e02ec */
[----:B------:R-:W-:Y:S03]  /*13dc0*/  @P5 STG.E.U16 desc[UR6][R230.64], R80 ;  /* 0x00000050e6005986 */ /* 0x000fe6000c101506 */
[----:B------:R-:W-:-:S02]  /*13dd0*/  VIADD R234, R238, 0x12 ;  /* 0x00000012eeea7836 */ /* 0x000fc40000000000 */
[----:B0-----:R-:W-:Y:S01]  /*13de0*/  IMAD.WIDE R88, R235, 0x2, R240 ;  /* 0x00000002eb587825 */ /* 0x001fe200078e02f0 */
[----:B-1----:R-:W-:Y:S01]  /*13df0*/  PRMT R0, R84, 0x7632, R0 ;  /* 0x0000763254007816 */ /* 0x002fe20000000000 */
[----:B------:R0:W-:Y:S01]  /*13e00*/  @P6 STG.E.U16 desc[UR6][R232.64], R90 ;  /* 0x0000005ae8006986 */ /* 0x0001e2000c101506 */
[----:B------:R-:W-:Y:S01]  /*13e10*/  ISETP.LT.AND P5, PT, R239, UR12, !P0 ;  /* 0x0000000cef007c0c */ /* 0x000fe2000c7a1270 */
[----:B------:R-:W-:Y:S01]  /*13e20*/  IMAD.WIDE R228, R235, 0x2, R242 ;  /* 0x00000002ebe47825 */ /* 0x000fe200078e02f2 */
[----:B------:R-:W-:Y:S01]  /*13e30*/  ISETP.GE.AND P4, PT, R234, UR4, PT ;  /* 0x00000004ea007c0c */ /* 0x000fe2000bf86270 */
[----:B------:R-:W-:Y:S01]  /*13e40*/  ULDC UR4, c[0x0][0x248] ;  /* 0x0000920000047ab9 */ /* 0x000fe20000000800 */
[----:B------:R-:W-:Y:S01]  /*13e50*/  ISETP.LT.AND P6, PT, R227, UR14, !P0 ;  /* 0x0000000ee3007c0c */ /* 0x000fe2000c7c1270 */
[----:B------:R1:W-:Y:S01]  /*13e60*/  @P3 STG.E.U16 desc[UR6][R88.64], R84 ;  /* 0x0000005458003986 */ /* 0x0003e2000c101506 */
[----:B------:R-:W-:Y:S01]  /*13e70*/  ULDC UR8, c[0x0][0x228] ;  /* 0x00008a0000087ab9 */ /* 0x000fe20000000800 */
[----:B------:R-:W-:Y:S01]  /*13e80*/  VIADD R245, R235, UR4 ;  /* 0x00000004ebf57c36 */ /* 0x000fe20008000000 */
[----:B------:R-:W-:Y:S01]  /*13e90*/  ULDC UR10, c[0x0][0x228] ;  /* 0x00008a00000a7ab9 */ /* 0x000fe20000000800 */
[----:B------:R2:W-:Y:S01]  /*13ea0*/  @P2 STG.E.U16 desc[UR6][R228.64], R0 ;  /* 0x00000000e4002986 */ /* 0x0005e2000c101506 */
[----:B------:R-:W-:Y:S01]  /*13eb0*/  ISETP.LT.AND P2, PT, R223, UR8, !P0 ;  /* 0x00000008df007c0c */ /* 0x000fe2000c741270 */
[C---:B0-----:R-:W-:Y:S01]  /*13ec0*/  IMAD.WIDE R90, R245.reuse, 0x2, R2 ;  /* 0x00000002f55a7825 */ /* 0x041fe200078e0202 */
[----:B------:R-:W-:Y:S01]  /*13ed0*/  ISETP.LT.AND P0, PT, R252, UR10, !P0 ;  /* 0x0000000afc007c0c */ /* 0x000fe2000c701270 */
[----:B------:R-:W-:Y:S01]  /*13ee0*/  ULDC UR12, c[0x0][0x228] ;  /* 0x00008a00000c7ab9 */ /* 0x000fe20000000800 */
[----:B------:R-:W-:Y:S01]  /*13ef0*/  PRMT R80, R72, 0x7632, R80 ;  /* 0x0000763248507816 */ /* 0x000fe20000000050 */
[----:B------:R-:W-:Y:S01]  /*13f00*/  IMAD.WIDE R230, R245, 0x2, R236 ;  /* 0x00000002f5e67825 */ /* 0x000fe200078e02ec */
[----:B------:R-:W-:-:S03]  /*13f10*/  ULDC UR4, c[0x0][0x22c] ;  /* 0x00008b0000047ab9 */ /* 0x000fc60000000800 */
[----:B------:R-:W-:Y:S01]  /*13f20*/  VIADD R232, R238, 0x13 ;  /* 0x00000013eee87836 */ /* 0x000fe20000000000 */
[----:B------:R0:W-:Y:S01]  /*13f30*/  @P5 STG.E.U16 desc[UR6][R90.64], R72 ;  /* 0x000000485a005986 */ /* 0x0001e2000c101506 */
[----:B------:R-:W-:Y:S01]  /*13f40*/  ULDC UR14, c[0x0][0x228] ;  /* 0x00008a00000e7ab9 */ /* 0x000fe20000000800 */
[----:B-1----:R-:W-:Y:S01]  /*13f50*/  IMAD.WIDE R88, R245, 0x2, R240 ;  /* 0x00000002f5587825 */ /* 0x002fe200078e02f0 */
[----:B------:R-:W-:Y:S01]  /*13f60*/  ISETP.LT.AND P5, PT, R239, UR12, !P4 ;  /* 0x0000000cef007c0c */ /* 0x000fe2000e7a1270 */
[----:B------:R1:W-:Y:S01]  /*13f70*/  @P6 STG.E.U16 desc[UR6][R230.64], R80 ;  /* 0x00000050e6006986 */ /* 0x0003e2000c101506 */
[----:B--2---:R-:W-:Y:S01]  /*13f80*/  PRMT R0, R76, 0x7632, R0 ;  /* 0x000076324c007816 */ /* 0x004fe20000000000 */
[----:B------:R-:W-:Y:S01]  /*13f90*/  IMAD.WIDE R228, R245, 0x2, R242 ;  /* 0x00000002f5e47825 */ /* 0x000fe200078e02f2 */
[----:B------:R-:W-:Y:S01]  /*13fa0*/  ISETP.GE.AND P3, PT, R232, UR4, PT ;  /* 0x00000004e8007c0c */ /* 0x000fe2000bf66270 */
[----:B------:R-:W-:Y:S01]  /*13fb0*/  ULDC UR4, c[0x0][0x248] ;  /* 0x0000920000047ab9 */ /* 0x000fe20000000800 */
[----:B------:R-:W-:Y:S01]  /*13fc0*/  ISETP.LT.AND P6, PT, R227, UR14, !P4 ;  /* 0x0000000ee3007c0c */ /* 0x000fe2000e7c1270 */
[----:B------:R-:W-:Y:S01]  /*13fd0*/  VIADD R233, R245, UR4 ;  /* 0x00000004f5e97c36 */ /* 0x000fe20008000000 */
[----:B------:R-:W-:Y:S01]  /*13fe0*/  @P2 STG.E.U16 desc[UR6][R88.64], R76 ;  /* 0x0000004c58002986 */ /* 0x000fe2000c101506 */
[----:B------:R-:W-:Y:S01]  /*13ff0*/  ULDC UR8, c[0x0][0x228] ;  /* 0x00008a0000087ab9 */ /* 0x000fe20000000800 */
[----:B------:R-:W-:Y:S01]  /*14000*/  ULDC UR10, c[0x0][0x228] ;  /* 0x00008a00000a7ab9 */ /* 0x000fe20000000800 */
[----:B0-----:R-:W-:Y:S01]  /*14010*/  PRMT R72, R81, 0x7632, R72 ;  /* 0x0000763251487816 */ /* 0x001fe20000000048 */
[----:B------:R0:W-:Y:S01]  /*14020*/  @P0 STG.E.U16 desc[UR6][R228.64], R0 ;  /* 0x00000000e4000986 */ /* 0x0001e2000c101506 */
[----:B------:R-:W-:Y:S01]  /*14030*/  ISETP.LT.AND P0, PT, R223, UR8, !P4 ;  /* 0x00000008df007c0c */ /* 0x000fe2000e701270 */
[----:B-1----:R-:W-:Y:S01]  /*14040*/  VIADD R80, R238, 0x14 ;  /* 0x00000014ee507836 */ /* 0x002fe20000000000 */
[----:B------:R-:W-:Y:S01]  /*14050*/  ISETP.LT.AND P4, PT, R252, UR10, !P4 ;  /* 0x0000000afc007c0c */ /* 0x000fe2000e781270 */
[C---:B------:R-:W-:Y:S01]  /*14060*/  IMAD.WIDE R90, R233.reuse, 0x2, R2 ;  /* 0x00000002e95a7825 */ /* 0x040fe200078e0202 */
[----:B------:R-:W-:Y:S01]  /*14070*/  ULDC UR4, c[0x0][0x22c] ;  /* 0x00008b0000047ab9 */ /* 0x000fe20000000800 */
[----:B------:R-:W-:Y:S01]  /*14080*/  ULDC UR12, c[0x0][0x228] ;  /* 0x00008a00000c7ab9 */ /* 0x000fe20000000800 */
[----:B------:R-:W-:Y:S01]  /*14090*/  ULDC UR14, c[0x0][0x228] ;  /* 0x00008a00000e7ab9 */ /* 0x000fe20000000800 */
[----:B------:R-:W-:Y:S01]  /*140a0*/  IMAD.WIDE R230, R233, 0x2, R236 ;  /* 0x00000002e9e67825 */ /* 0x000fe200078e02ec */
[----:B------:R-:W-:Y:S01]  /*140b0*/  ISETP.GE.AND P2, PT, R80, UR4, PT ;  /* 0x0000000450007c0c */ /* 0x000fe2000bf46270 */
[----:B------:R1:W-:Y:S01]  /*140c0*/  @P5 STG.E.U16 desc[UR6][R90.64], R81 ;  /* 0x000000515a005986 */ /* 0x0003e2000c101506 */
[----:B------:R-:W-:Y:S01]  /*140d0*/  ISETP.LT.AND P5, PT, R239, UR12, !P3 ;  /* 0x0000000cef007c0c */ /* 0x000fe2000dfa1270 */
[----:B0-----:R-:W-:Y:S01]  /*140e0*/  IMAD.WIDE R228, R233, 0x2, R242 ;  /* 0x00000002e9e47825 */ /* 0x001fe200078e02f2 */
[----:B------:R-:W-:Y:S01]  /*140f0*/  PRMT R0, R85, 0x7632, R0 ;  /* 0x0000763255007816 */ /* 0x000fe20000000000 */
[----:B------:R0:W-:Y:S01]  /*14100*/  @P6 STG.E.U16 desc[UR6][R230.64], R72 ;  /* 0x00000048e6006986 */ /* 0x0001e2000c101506 */
[----:B------:R-:W-:Y:S01]  /*14110*/  ISETP.LT.AND P6, PT, R227, UR14, !P3 ;  /* 0x0000000ee3007c0c */ /* 0x000fe2000dfc1270 */
[----:B------:R-:W-:Y:S01]  /*14120*/  ULDC UR4, c[0x0][0x248] ;  /* 0x0000920000047ab9 */ /* 0x000fe20000000800 */
[----:B------:R-:W-:Y:S01]  /*14130*/  ULDC UR8, c[0x0][0x228] ;  /* 0x00008a0000087ab9 */ /* 0x000fe20000000800 */
[C---:B------:R-:W-:Y:S01]  /*14140*/  VIADD R235, R233.reuse, UR4 ;  /* 0x00000004e9eb7c36 */ /* 0x040fe20008000000 */
[----:B------:R-:W-:Y:S01]  /*14150*/  ULDC UR10, c[0x0][0x228] ;  /* 0x00008a00000a7ab9 */ /* 0x000fe20000000800 */
[----:B------:R-:W-:Y:S01]  /*14160*/  VIADD R76, R238, 0x15 ;  /* 0x00000015ee4c7836 */ /* 0x000fe20000000000 */
[----:B------:R-:W-:Y:S01]  /*14170*/  ULDC UR12, c[0x0][0x228] ;  /* 0x00008a00000c7ab9 */ /* 0x000fe20000000800 */
[----:B-1----:R-:W-:Y:S01]  /*14180*/  IMAD.WIDE R80, R233, 0x2, R240 ;  /* 0x00000002e9507825 */ /* 0x002fe200078e02f0 */
[----:B------:R-:W-:Y:S01]  /*14190*/  ULDC UR4, c[0x0][0x22c] ;  /* 0x00008b0000047ab9 */ /* 0x000fe20000000800 */
[----:B------:R-:W-:-:S03]  /*141a0*/  ULDC UR14, c[0x0][0x228] ;  /* 0x00008a00000e7ab9 */ /* 0x000fc60000000800 */
[----:B------:R1:W-:Y:S01]  /*141b0*/  @P0 STG.E.U16 desc[UR6][R80.64], R85 ;  /* 0x0000005550000986 */ /* 0x0003e2000c101506 */
[----:B------:R-:W-:-:S03]  /*141c0*/  IMAD.WIDE R90, R235, 0x2, R2 ;  /* 0x00000002eb5a7825 */ /* 0x000fc600078e0202 */
[----:B------:R2:W-:Y:S01]  /*141d0*/  @P4 STG.E.U16 desc[UR6][R228.64], R0 ;  /* 0x00000000e4004986 */ /* 0x0005e2000c101506 */
[----:B------:R-:W-:Y:S01]  /*141e0*/  ISETP.LT.AND P4, PT, R223, UR8, !P3 ;  /* 0x00000008df007c0c */ /* 0x000fe2000df81270 */
[----:B------:R-:W-:Y:S01]  /*141f0*/  IMAD.WIDE R88, R235, 0x2, R236 ;  /* 0x00000002eb587825 */ /* 0x000fe200078e02ec */
[----:B------:R-:W-:Y:S02]  /*14200*/  ISETP.LT.AND P3, PT, R252, UR10, !P3 ;  /* 0x0000000afc007c0c */ /* 0x000fe4000df61270 */
[----:B0-----:R-:W-:Y:S01]  /*14210*/  PRMT R72, R73, 0x7632, R72 ;  /* 0x0000763249487816 */ /* 0x001fe20000000048 */
[----:B------:R-:W-:Y:S01]  /*14220*/  @P5 STG.E.U16 desc[UR6][R90.64], R73 ;  /* 0x000000495a005986 */ /* 0x000fe2000c101506 */
[----:B------:R-:W-:Y:S01]  /*14230*/  ISETP.LT.AND P5, PT, R239, UR12, !P2 ;  /* 0x0000000cef007c0c */ /* 0x000fe2000d7a1270 */
[----:B-1----:R-:W-:Y:S01]  /*14240*/  IMAD.WIDE R80, R235, 0x2, R242 ;  /* 0x00000002eb507825 */ /* 0x002fe200078e02f2 */
[----:B------:R-:W-:Y:S01]  /*14250*/  ISETP.GE.AND P0, PT, R76, UR4, PT ;  /* 0x000000044c007c0c */ /* 0x000fe2000bf06270 */
[----:B------:R0:W-:Y:S01]  /*14260*/  @P6 STG.E.U16 desc[UR6][R88.64], R72 ;  /* 0x0000004858006986 */ /* 0x0001e2000c101506 */
[----:B------:R-:W-:Y:S01]  /*14270*/  ISETP.LT.AND P6, PT, R227, UR14, !P2 ;  /* 0x0000000ee3007c0c */ /* 0x000fe2000d7c1270 */
[----:B------:R-:W-:Y:S01]  /*14280*/  ULDC UR4, c[0x0][0x248] ;  /* 0x0000920000047ab9 */ /* 0x000fe20000000800 */
[----:B--2---:R-:W-:Y:S01]  /*14290*/  PRMT R0, R77, 0x7632, R0 ;  /* 0x000076324d007816 */ /* 0x004fe20000000000 */
[----:B------:R-:W-:Y:S01]  /*142a0*/  ULDC UR8, c[0x0][0x228] ;  /* 0x00008a0000087ab9 */ /* 0x000fe20000000800 */
[----:B------:R-:W-:Y:S01]  /*142b0*/  ULDC UR10, c[0x0][0x228] ;  /* 0x00008a00000a7ab9 */ /* 0x000fe20000000800 */
[----:B------:R-:W-:Y:S01]  /*142c0*/  PRMT R76, R82, 0x7632, R76 ;  /* 0x00007632524c7816 */ /* 0x000fe2000000004c */
[----:B------:R-:W-:Y:S01]  /*142d0*/  ULDC UR12, c[0x0][0x228] ;  /* 0x00008a00000c7ab9 */ /* 0x000fe20000000800 */
[----:B0-----:R-:W-:Y:S01]  /*142e0*/  IMAD.WIDE R72, R235, 0x2, R240 ;  /* 0x00000002eb487825 */ /* 0x001fe200078e02f0 */
[----:B------:R-:W-:-:S03]  /*142f0*/  ULDC UR14, c[0x0][0x228] ;  /* 0x00008a00000e7ab9 */ /* 0x000fc60000000800 */
[----:B------:R-:W-:Y:S01]  /*14300*/  VIADD R91, R235, UR4 ;  /* 0x00000004eb5b7c36 */ /* 0x000fe20008000000 */
[----:B------:R0:W-:Y:S01]  /*14310*/  @P4 STG.E.U16 desc[UR6][R72.64], R77 ;  /* 0x0000004d48004986 */ /* 0x0001e2000c101506 */
[----:B------:R-:W-:Y:S01]  /*14320*/  VIADD R90, R238, 0x16 ;  /* 0x00000016ee5a7836 */ /* 0x000fe20000000000 */
[----:B------:R-:W-:Y:S02]  /*14330*/  ULDC UR4, c[0x0][0x22c] ;  /* 0x00008b0000047ab9 */ /* 0x000fe40000000800 */
[----:B------:R1:W-:Y:S01]  /*14340*/  @P3 STG.E.U16 desc[UR6][R80.64], R0 ;  /* 0x0000000050003986 */ /* 0x0003e2000c101506 */
[----:B------:R-:W-:Y:S01]  /*14350*/  ISETP.LT.AND P3, PT, R223, UR8, !P2 ;  /* 0x00000008df007c0c */ /* 0x000fe2000d761270 */
[C---:B------:R-:W-:Y:S01]  /*14360*/  IMAD.WIDE R84, R91.reuse, 0x2, R2 ;  /* 0x000000025b547825 */ /* 0x040fe200078e0202 */
[----:B------:R-:W-:Y:S01]  /*14370*/  ISETP.LT.AND P2, PT, R252, UR10, !P2 ;  /* 0x0000000afc007c0c */ /* 0x000fe2000d741270 */
[----:B------:R-:W-:Y:S02]  /*14380*/  ULDC UR8, c[0x0][0x228] ;  /* 0x00008a0000087ab9 */ /* 0x000fe40000000800 */
[C---:B------:R-:W-:Y:S01]  /*14390*/  IMAD.WIDE R88, R91.reuse, 0x2, R236 ;  /* 0x000000025b587825 */ /* 0x040fe200078e02ec */
[----:B------:R-:W-:Y:S03]  /*143a0*/  @P5 STG.E.U16 desc[UR6][R84.64], R82 ;  /* 0x0000005254005986 */ /* 0x000fe6000c101506 */
[----:B0-----:R-:W-:Y:S01]  /*143b0*/  IMAD.WIDE R72, R91, 0x2, R240 ;  /* 0x000000025b487825 */ /* 0x001fe200078e02f0 */
[----:B------:R0:W-:Y:S01]  /*143c0*/  @P6 STG.E.U16 desc[UR6][R88.64], R76 ;  /* 0x0000004c58006986 */ /* 0x0001e2000c101506 */
[----:B-1----:R-:W-:Y:S01]  /*143d0*/  PRMT R0, R86, 0x7632, R0 ;  /* 0x0000763256007816 */ /* 0x002fe20000000000 */
[----:B------:R-:W-:Y:S01]  /*143e0*/  ULDC UR10, c[0x0][0x228] ;  /* 0x00008a00000a7ab9 */ /* 0x000fe20000000800 */
[----:B------:R-:W-:Y:S01]  /*143f0*/  ISETP.LT.AND P5, PT, R239, UR12, !P0 ;  /* 0x0000000cef007c0c */ /* 0x000fe2000c7a1270 */
[----:B------:R1:W-:Y:S01]  /*14400*/  @P3 STG.E.U16 desc[UR6][R72.64], R86 ;  /* 0x0000005648003986 */ /* 0x0003e2000c101506 */
[----:B------:R-:W-:Y:S01]  /*14410*/  ISETP.GE.AND P4, PT, R90, UR4, PT ;  /* 0x000000045a007c0c */ /* 0x000fe2000bf86270 */
[----:B------:R-:W-:Y:S01]  /*14420*/  ULDC UR4, c[0x0][0x248] ;  /* 0x0000920000047ab9 */ /* 0x000fe20000000800 */
[----:B------:R-:W-:Y:S01]  /*14430*/  ISETP.LT.AND P6, PT, R227, UR14, !P0 ;  /* 0x0000000ee3007c0c */ /* 0x000fe2000c7c1270 */
[C---:B0-----:R-:W-:Y:S01]  /*14440*/  IMAD.WIDE R76, R91.reuse, 0x2, R242 ;  /* 0x000000025b4c7825 */ /* 0x041fe200078e02f2 */
[----:B------:R-:W-:Y:S01]  /*14450*/  PRMT R82, R74, 0x7632, R82 ;  /* 0x000076324a527816 */ /* 0x000fe20000000052 */
[----:B------:R-:W-:Y:S01]  /*14460*/  ULDC UR12, c[0x0][0x228] ;  /* 0x00008a00000c7ab9 */ /* 0x000fe20000000800 */
[----:B------:R-:W-:Y:S01]  /*14470*/  ULDC UR14, c[0x0][0x228] ;  /* 0x00008a00000e7ab9 */ /* 0x000fe20000000800 */
[----:B------:R-:W-:Y:S01]  /*14480*/  VIADD R229, R91, UR4 ;  /* 0x000000045be57c36 */ /* 0x000fe20008000000 */
[----:B------:R0:W-:Y:S01]  /*14490*/  @P2 STG.E.U16 desc[UR6][R76.64], R0 ;  /* 0x000000004c002986 */ /* 0x0001e2000c101506 */
[----:B------:R-:W-:Y:S01]  /*144a0*/  ISETP.LT.AND P2, PT, R223, UR8, !P0 ;  /* 0x00000008df007c0c */ /* 0x000fe2000c741270 */
[----:B------:R-:W-:Y:S01]  /*144b0*/  VIADD R88, R238, 0x17 ;  /* 0x00000017ee587836 */ /* 0x000fe20000000000 */
[----:B------:R-:W-:Y:S01]  /*144c0*/  ISETP.LT.AND P0, PT, R252, UR10, !P0 ;  /* 0x0000000afc007c0c */ /* 0x000fe2000c701270 */
[----:B------:R-:W-:Y:S01]  /*144d0*/  IMAD.WIDE R80, R229, 0x2, R2 ;  /* 0x00000002e5507825 */ /* 0x000fe200078e0202 */
[----:B------:R-:W-:Y:S01]  /*144e0*/  ULDC UR4, c[0x0][0x22c] ;  /* 0x00008b0000047ab9 */ /* 0x000fe20000000800 */
[----:B------:R-:W-:-:S02]  /*144f0*/  ULDC UR8, c[0x0][0x228] ;  /* 0x00008a0000087ab9 */ /* 0x000fc40000000800 */
[----:B------:R-:W-:Y:S01]  /*14500*/  IMAD.WIDE R84, R229, 0x2, R236 ;  /* 0x00000002e5547825 */ /* 0x000fe200078e02ec */
[----:B------:R2:W-:Y:S01]  /*14510*/  @P5 STG.E.U16 desc[UR6][R80.64], R74 ;  /* 0x0000004a50005986 */ /* 0x0005e2000c101506 */
[----:B------:R-:W-:Y:S01]  /*14520*/  ISETP.LT.AND P5, PT, R239, UR12, !P4 ;  /* 0x0000000cef007c0c */ /* 0x000fe2000e7a1270 */
[----:B------:R-:W-:Y:S01]  /*14530*/  ULDC UR10, c[0x0][0x228] ;  /* 0x00008a00000a7ab9 */ /* 0x000fe20000000800 */
[C---:B-1----:R-:W-:Y:S01]  /*14540*/  IMAD.WIDE R72, R229.reuse, 0x2, R240 ;  /* 0x00000002e5487825 */ /* 0x042fe200078e02f0 */
[----:B0-----:R-:W-:Y:S01]  /*14550*/  PRMT R0, R78, 0x7632, R0 ;  /* 0x000076324e007816 */ /* 0x001fe20000000000 */
[----:B------:R0:W-:Y:S02]  /*14560*/  @P6 STG.E.U16 desc[UR6][R84.64], R82 ;  /* 0x0000005254006986 */ /* 0x0001e4000c101506 */
[----:B------:R-:W-:Y:S01]  /*14570*/  IMAD.WIDE R76, R229, 0x2, R242 ;  /* 0x00000002e54c7825 */ /* 0x000fe200078e02f2 */
[----:B------:R-:W-:Y:S01]  /*14580*/  ISETP.GE.AND P3, PT, R88, UR4, PT ;  /* 0x0000000458007c0c */ /* 0x000fe2000bf66270 */
[----:B------:R-:W-:Y:S01]  /*14590*/  ULDC UR4, c[0x0][0x248] ;  /* 0x0000920000047ab9 */ /* 0x000fe20000000800 */
[----:B------:R-:W-:Y:S01]  /*145a0*/  ISETP.LT.AND P6, PT, R227, UR14, !P4 ;  /* 0x0000000ee3007c0c */ /* 0x000fe2000e7c1270 */
[----:B------:R1:W-:Y:S01]  /*145b0*/  @P2 STG.E.U16 desc[UR6][R72.64], R78 ;  /* 0x0000004e48002986 */ /* 0x0003e2000c101506 */
[----:B------:R-:W-:Y:S01]  /*145c0*/  VIADD R89, R229, UR4 ;  /* 0x00000004e5597c36 */ /* 0x000fe20008000000 */
[----:B--2---:R-:W-:Y:S01]  /*145d0*/  PRMT R74, R83, 0x7632, R74 ;  /* 0x00007632534a7816 */ /* 0x004fe2000000004a */
[----:B------:R-:W-:Y:S01]  /*145e0*/  ULDC UR12, c[0x0][0x228] ;  /* 0x00008a00000c7ab9 */ /* 0x000fe20000000800 */
[----:B------:R2:W-:Y:S01]  /*145f0*/  @P0 STG.E.U16 desc[UR6][R76.64], R0 ;  /* 0x000000004c000986 */ /* 0x0005e2000c101506 */
[----:B------:R-:W-:Y:S01]  /*14600*/  ISETP.LT.AND P0, PT, R223, UR8, !P4 ;  /* 0x00000008df007c0c */ /* 0x000fe2000e701270 */
[C---:B------:R-:W-:Y:S01]  /*14610*/  IMAD.WIDE R80, R89.reuse, 0x2, R2 ;  /* 0x0000000259507825 */ /* 0x040fe200078e0202 */
[----:B------:R-:W-:Y:S01]  /*14620*/  ISETP.LT.AND P4, PT, R252, UR10, !P4 ;  /* 0x0000000afc007c0c */ /* 0x000fe2000e781270 */
[----:B------:R-:W-:Y:S01]  /*14630*/  ULDC UR4, c[0x0][0x22c] ;  /* 0x00008b0000047ab9 */ /* 0x000fe20000000800 */
[----:B------:R-:W-:Y:S01]  /*14640*/  ULDC UR14, c[0x0][0x228] ;  /* 0x00008a00000e7ab9 */ /* 0x000fe20000000800 */
[C---:B0-----:R-:W-:Y:S01]  /*14650*/  IMAD.WIDE R84, R89.reuse, 0x2, R236 ;  /* 0x0000000259547825 */ /* 0x041fe200078e02ec */
[----:B------:R-:W-:Y:S03]  /*14660*/  @P5 STG.E.U16 desc[UR6][R80.64], R83 ;  /* 0x0000005350005986 */ /* 0x000fe6000c101506 */
[----:B------:R-:W-:Y:S01]  /*14670*/  VIADD R82, R238, 0x18 ;  /* 0x00000018ee527836 */ /* 0x000fe20000000000 */
[----:B------:R0:W-:Y:S01]  /*14680*/  @P6 STG.E.U16 desc[UR6][R84.64], R74 ;  /* 0x0000004a54006986 */ /* 0x0001e2000c101506 */
[----:B-1----:R-:W-:Y:S01]  /*14690*/  IMAD.WIDE R72, R89, 0x2, R240 ;  /* 0x0000000259487825 */ /* 0x002fe200078e02f0 */
[----:B------:R-:W-:Y:S01]  /*146a0*/  ISETP.LT.AND P5, PT, R239, UR12, !P3 ;  /* 0x0000000cef007c0c */ /* 0x000fe2000dfa1270 */
[----:B------:R-:W-:Y:S01]  /*146b0*/  ULDC UR8, c[0x0][0x228] ;  /* 0x00008a0000087ab9 */ /* 0x000fe20000000800 */
[----:B--2---:R-:W-:Y:S01]  /*146c0*/  PRMT R0, R87, 0x7632, R0 ;  /* 0x0000763257007816 */ /* 0x004fe20000000000 */
[----:B------:R-:W-:Y:S01]  /*146d0*/  IMAD.WIDE R76, R89, 0x2, R242 ;  /* 0x00000002594c7825 */ /* 0x000fe200078e02f2 */
[----:B------:R-:W-:Y:S01]  /*146e0*/  ISETP.GE.AND P2, PT, R82, UR4, PT ;  /* 0x0000000452007c0c */ /* 0x000fe2000bf46270 */
[----:B------:R-:W-:Y:S01]  /*146f0*/  ULDC UR4, c[0x0][0x248] ;  /* 0x0000920000047ab9 */ /* 0x000fe20000000800 */
[----:B------:R-:W-:Y:S01]  /*14700*/  ISETP.LT.AND P6, PT, R227, UR14, !P3 ;  /* 0x0000000ee3007c0c */ /* 0x000fe2000dfc1270 */
[----:B------:R-:W-:Y:S01]  /*14710*/  VIADD R91, R89, UR4 ;  /* 0x00000004595b7c36 */ /* 0x000fe20008000000 */
[----:B------:R1:W-:Y:S01]  /*14720*/  @P0 STG.E.U16 desc[UR6][R72.64], R87 ;  /* 0x0000005748000986 */ /* 0x0003e2000c101506 */
[----:B------:R-:W-:Y:S01]  /*14730*/  ULDC UR10, c[0x0][0x228] ;  /* 0x00008a00000a7ab9 */ /* 0x000fe20000000800 */
[----:B0-----:R-:W-:Y:S01]  /*14740*/  PRMT R74, R75, 0x7632, R74 ;  /* 0x000076324b4a7816 */ /* 0x001fe2000000004a */
[----:B------:R-:W-:Y:S01]  /*14750*/  VIADD R78, R238, 0x19 ;  /* 0x00000019ee4e7836 */ /* 0x000fe20000000000 */
[----:B------:R0:W-:Y:S01]  /*14760*/  @P4 STG.E.U16 desc[UR6][R76.64], R0 ;  /* 0x000000004c004986 */ /* 0x0001e2000c101506 */
[----:B------:R-:W-:Y:S01]  /*14770*/  ISETP.LT.AND P4, PT, R223, UR8, !P3 ;  /* 0x00000008df007c0c */ /* 0x000fe2000df81270 */
[C---:B------:R-:W-:Y:S01]  /*14780*/  IMAD.WIDE R80, R91.reuse, 0x2, R2 ;  /* 0x000000025b507825 */ /* 0x040fe200078e0202 */
[----:B------:R-:W-:Y:S01]  /*14790*/  ISETP.LT.AND P3, PT, R252, UR10, !P3 ;  /* 0x0000000afc007c0c */ /* 0x000fe2000df61270 */
[----:B------:R-:W-:Y:S01]  /*147a0*/  ULDC UR12, c[0x0][0x228] ;  /* 0x00008a00000c7ab9 */ /* 0x000fe20000000800 */
[----:B------:R-:W-:Y:S01]  /*147b0*/  ULDC UR4, c[0x0][0x22c] ;  /* 0x00008b0000047ab9 */ /* 0x000fe20000000800 */
[C---:B------:R-:W-:Y:S01]  /*147c0*/  IMAD.WIDE R82, R91.reuse, 0x2, R236 ;  /* 0x000000025b527825 */ /* 0x040fe200078e02ec */
[----:B------:R-:W-:Y:S01]  /*147d0*/  @P5 STG.E.U16 desc[UR6][R80.64], R75 ;  /* 0x0000004b50005986 */ /* 0x000fe2000c101506 */
[----:B------:R-:W-:Y:S01]  /*147e0*/  ULDC UR14, c[0x0][0x228] ;  /* 0x00008a00000e7ab9 */ /* 0x000fe20000000800 */
[----:B------:R-:W-:Y:S01]  /*147f0*/  ULDC UR8, c[0x0][0x228] ;  /* 0x00008a0000087ab9 */ /* 0x000fe20000000800 */
[----:B-1----:R-:W-:Y:S01]  /*14800*/  IMAD.WIDE R72, R91, 0x2, R240 ;  /* 0x000000025b487825 */ /* 0x002fe200078e02f0 */
[----:B------:R1:W-:Y:S01]  /*14810*/  @P6 STG.E.U16 desc[UR6][R82.64], R74 ;  /* 0x0000004a52006986 */ /* 0x0003e2000c101506 */
[----:B0-----:R-:W-:Y:S01]  /*14820*/  PRMT R0, R79, 0x7632, R0 ;  /* 0x000076324f007816 */ /* 0x001fe20000000000 */
[----:B------:R-:W-:Y:S01]  /*14830*/  ULDC UR10, c[0x0][0x228] ;  /* 0x00008a00000a7ab9 */ /* 0x000fe20000000800 */
[----:B------:R-:W-:Y:S01]  /*14840*/  ISETP.LT.AND P5, PT, R239, UR12, !P2 ;  /* 0x0000000cef007c0c */ /* 0x000fe2000d7a1270 */
[----:B------:R0:W-:Y:S01]  /*14850*/  @P4 STG.E.U16 desc[UR6][R72.64], R79 ;  /* 0x0000004f48004986 */ /* 0x0001e2000c101506 */
[----:B------:R-:W-:Y:S01]  /*14860*/  ISETP.GE.AND P0, PT, R78, UR4, PT ;  /* 0x000000044e007c0c */ /* 0x000fe2000bf06270 */
[----:B------:R-:W-:Y:S01]  /*14870*/  ULDC UR4, c[0x0][0x248] ;  /* 0x0000920000047ab9 */ /* 0x000fe20000000800 */
[----:B------:R-:W-:Y:S01]  /*14880*/  ISETP.LT.AND P6, PT, R227, UR14, !P2 ;  /* 0x0000000ee3007c0c */ /* 0x000fe2000d7c1270 */
[C---:B-1----:R-:W-:Y:S01]  /*14890*/  IMAD.WIDE R74, R91.reuse, 0x2, R242 ;  /* 0x000000025b4a7825 */ /* 0x042fe200078e02f2 */
        /* <DEDUP_REMOVED lines=15> */
[C---:B0-----:R-:W-:Y:S01]  /*14990*/  IMAD.WIDE R72, R85.reuse, 0x2, R240 ;  /* 0x0000000255487825 */ /* 0x041fe200078e02f0 */
[----:B-1----:R-:W-:Y:S01]  /*149a0*/  PRMT R0, R36, 0x7632, R0 ;  /* 0x0000763224007816 */ /* 0x002fe20000000000 */
        /* <DEDUP_REMOVED lines=11> */
[----:B------:R-:W-:Y:S01]  /*14a60*/  IMAD.WIDE R76, R83, 0x2, R2 ;  /* 0x00000002534c7825 */ /* 0x000fe200078e0202 */
[----:B------:R-:W-:Y:S01]  /*14a70*/  ISETP.LT.AND P0, PT, R252, UR10, !P0 ;  /* 0x0000000afc007c0c */ /* 0x000fe2000c701270 */
[----:B------:R-:W-:Y:S01]  /*14a80*/  ULDC UR4, c[0x0][0x22c] ;  /* 0x00008b0000047ab9 */ /* 0x000fe20000000800 */
[----:B------:R-:W-:Y:S01]  /*14a90*/  ULDC UR14, c[0x0][0x228] ;  /* 0x00008a00000e7ab9 */ /* 0x000fe20000000800 */
[----:B0-----:R-:W-:-:S02]  /*14aa0*/  VIADD R80, R238, 0x1b ;  /* 0x0000001bee507836 */ /* 0x001fc40000000000 */
[----:B------:R-:W-:Y:S01]  /*14ab0*/  IMAD.WIDE R78, R83, 0x2, R236 ;  /* 0x00000002534e7825 */ /* 0x000fe200078e02ec */
[----:B------:R0:W-:Y:S01]  /*14ac0*/  @P5 STG.E.U16 desc[UR6][R76.64], R24 ;  /* 0x000000184c005986 */ /* 0x0001e2000c101506 */
[----:B------:R-:W-:Y:S01]  /*14ad0*/  ISETP.LT.AND P5, PT, R239, UR12, !P4 ;  /* 0x0000000cef007c0c */ /* 0x000fe2000e7a1270 */
[----:B------:R-:W-:Y:S01]  /*14ae0*/  ULDC UR8, c[0x0][0x228] ;  /* 0x00008a0000087ab9 */ /* 0x000fe20000000800 */
[C---:B-1----:R-:W-:Y:S01]  /*14af0*/  IMAD.WIDE R72, R83.reuse, 0x2, R240 ;  /* 0x0000000253487825 */ /* 0x042fe200078e02f0 */
[----:B--2---:R-:W-:Y:S01]  /*14b00*/  PRMT R0, R28, 0x7632, R0 ;  /* 0x000076321c007816 */ /* 0x004fe20000000000 */
[----:B------:R1:W-:Y:S01]  /*14b10*/  @P6 STG.E.U16 desc[UR6][R78.64], R32 ;  /* 0x000000204e006986 */ /* 0x0003e2000c101506 */
[----:B------:R-:W-:Y:S01]  /*14b20*/  ISETP.GE.AND P3, PT, R80, UR4, PT ;  /* 0x0000000450007c0c */ /* 0x000fe2000bf66270 */
[----:B------:R-:W-:Y:S01]  /*14b30*/  IMAD.WIDE R74, R83, 0x2, R242 ;  /* 0x00000002534a7825 */ /* 0x000fe200078e02f2 */
[----:B------:R-:W-:Y:S01]  /*14b40*/  ULDC UR4, c[0x0][0x248] ;  /* 0x0000920000047ab9 */ /* 0x000fe20000000800 */
[----:B------:R-:W-:Y:S01]  /*14b50*/  ISETP.LT.AND P6, PT, R227, UR14, !P4 ;  /* 0x0000000ee3007c0c */ /* 0x000fe2000e7c1270 */
[----:B------:R2:W-:Y:S01]  /*14b60*/  @P2 STG.E.U16 desc[UR6][R72.64], R28 ;  /* 0x0000001c48002986 */ /* 0x0005e2000c101506 */
[----:B------:R-:W-:Y:S01]  /*14b70*/  VIADD R81, R83, UR4 ;  /* 0x0000000453517c36 */ /* 0x000fe20008000000 */
[----:B------:R-:W-:Y:S01]  /*14b80*/  ULDC UR10, c[0x0][0x228] ;  /* 0x00008a00000a7ab9 */ /* 0x000fe20000000800 */
[----:B0-----:R-:W-:Y:S01]  /*14b90*/  PRMT R24, R33, 0x7632, R24 ;  /* 0x0000763221187816 */ /* 0x001fe20000000018 */
[----:B------:R-:W-:Y:S01]  /*14ba0*/  @P0 STG.E.U16 desc[UR6][R74.64], R0 ;  /* 0x000000004a000986 */ /* 0x000fe2000c101506 */
[----:B------:R-:W-:Y:S01]  /*14bb0*/  ISETP.LT.AND P0, PT, R223, UR8, !P4 ;  /* 0x00000008df007c0c */ /* 0x000fe2000e701270 */
[C---:B------:R-:W-:Y:S01]  /*14bc0*/  IMAD.WIDE R76, R81.reuse, 0x2, R2 ;  /* 0x00000002514c7825 */ /* 0x040fe200078e0202 */
[----:B------:R-:W-:Y:S01]  /*14bd0*/  ISETP.LT.AND P4, PT, R252, UR10, !P4 ;  /* 0x0000000afc007c0c */ /* 0x000fe2000e781270 */
[----:B------:R-:W-:Y:S01]  /*14be0*/  ULDC UR4, c[0x0][0x22c] ;  /* 0x00008b0000047ab9 */ /* 0x000fe20000000800 */
[----:B------:R-:W-:Y:S01]  /*14bf0*/  ULDC UR12, c[0x0][0x228] ;  /* 0x00008a00000c7ab9 */ /* 0x000fe20000000800 */
[----:B-1----:R-:W-:Y:S01]  /*14c00*/  VIADD R32, R238, 0x1c ;  /* 0x0000001cee207836 */ /* 0x002fe20000000000 */
[----:B------:R-:W-:Y:S01]  /*14c10*/  ULDC UR14, c[0x0][0x228] ;  /* 0x00008a00000e7ab9 */ /* 0x000fe20000000800 */
[----:B------:R-:W-:Y:S01]  /*14c20*/  IMAD.WIDE R78, R81, 0x2, R236 ;  /* 0x00000002514e7825 */ /* 0x000fe200078e02ec */
[----:B------:R0:W-:Y:S01]  /*14c30*/  @P5 STG.E.U16 desc[UR6][R76.64], R33 ;  /* 0x000000214c005986 */ /* 0x0001e2000c101506 */
[----:B------:R-:W-:Y:S01]  /*14c40*/  PRMT R36, R37, 0x7632, R36 ;  /* 0x0000763225247816 */ /* 0x000fe20000000024 */
[----:B------:R-:W-:Y:S01]  /*14c50*/  ULDC UR8, c[0x0][0x228] ;  /* 0x00008a0000087ab9 */ /* 0x000fe20000000800 */
[----:B------:R-:W-:Y:S01]  /*14c60*/  ISETP.GE.AND P2, PT, R32, UR4, PT ;  /* 0x0000000420007c0c */ /* 0x000fe2000bf46270 */
[----:B------:R1:W-:Y:S01]  /*14c70*/  @P6 STG.E.U16 desc[UR6][R78.64], R24 ;  /* 0x000000184e006986 */ /* 0x0003e2000c101506 */
[----:B------:R-:W-:Y:S01]  /*14c80*/  ISETP.LT.AND P5, PT, R239, UR12, !P3 ;  /* 0x0000000cef007c0c */ /* 0x000fe2000dfa1270 */
[----:B--2---:R-:W-:Y:S01]  /*14c90*/  IMAD.WIDE R72, R81, 0x2, R242 ;  /* 0x0000000251487825 */ /* 0x004fe200078e02f2 */
[----:B------:R-:W-:Y:S01]  /*14ca0*/  ISETP.LT.AND P6, PT, R227, UR14, !P3 ;  /* 0x0000000ee3007c0c */ /* 0x000fe2000dfc1270 */
[----:B------:R-:W-:Y:S01]  /*14cb0*/  ULDC UR4, c[0x0][0x248] ;  /* 0x0000920000047ab9 */ /* 0x000fe20000000800 */
[----:B------:R-:W-:Y:S01]  /*14cc0*/  ULDC UR10, c[0x0][0x228] ;  /* 0x00008a00000a7ab9 */ /* 0x000fe20000000800 */
[----:B0-----:R-:W-:Y:S01]  /*14cd0*/  IMAD.WIDE R32, R81, 0x2, R240 ;  /* 0x0000000251207825 */ /* 0x001fe200078e02f0 */
[----:B------:R-:W-:Y:S01]  /*14ce0*/  PRMT R0, R25, 0x7632, R0 ;  /* 0x0000763219007816 */ /* 0x000fe20000000000 */
[----:B------:R-:W-:Y:S01]  /*14cf0*/  ULDC UR12, c[0x0][0x228] ;  /* 0x00008a00000c7ab9 */ /* 0x000fe20000000800 */
[----:B------:R-:W-:Y:S01]  /*14d00*/  ULDC UR14, c[0x0][0x228] ;  /* 0x00008a00000e7ab9 */ /* 0x000fe20000000800 */
[----:B------:R-:W-:Y:S01]  /*14d10*/  VIADD R83, R81, UR4 ;  /* 0x0000000451537c36 */ /* 0x000fe20008000000 */
[----:B------:R0:W-:Y:S01]  /*14d20*/  @P0 STG.E.U16 desc[UR6][R32.64], R37 ;  /* 0x0000002520000986 */ /* 0x0001e2000c101506 */
[----:B-1----:R-:W-:Y:S01]  /*14d30*/  VIADD R24, R238, 0x1d ;  /* 0x0000001dee187836 */ /* 0x002fe20000000000 */
[----:B------:R-:W-:-:S02]  /*14d40*/  ULDC UR4, c[0x0][0x22c] ;  /* 0x00008b0000047ab9 */ /* 0x000fc40000000800 */
[----:B------:R-:W-:Y:S01]  /*14d50*/  @P4 STG.E.U16 desc[UR6][R72.64], R36 ;  /* 0x0000002448004986 */ /* 0x000fe2000c101506 */
[----:B------:R-:W-:Y:S01]  /*14d60*/  ISETP.LT.AND P4, PT, R223, UR8, !P3 ;  /* 0x00000008df007c0c */ /* 0x000fe2000df81270 */
[C---:B------:R-:W-:Y:S01]  /*14d70*/  IMAD.WIDE R74, R83.reuse, 0x2, R2 ;  /* 0x00000002534a7825 */ /* 0x040fe200078e0202 */
[----:B------:R-:W-:Y:S01]  /*14d80*/  ISETP.LT.AND P3, PT, R252, UR10, !P3 ;  /* 0x0000000afc007c0c */ /* 0x000fe2000df61270 */
[----:B------:R-:W-:Y:S02]  /*14d90*/  ULDC UR8, c[0x0][0x228] ;  /* 0x00008a0000087ab9 */ /* 0x000fe40000000800 */
[----:B------:R-:W-:Y:S01]  /*14da0*/  IMAD.WIDE R76, R83, 0x2, R236 ;  /* 0x00000002534c7825 */ /* 0x000fe200078e02ec */
[----:B------:R-:W-:Y:S01]  /*14db0*/  ISETP.GE.AND P0, PT, R24, UR4, PT ;  /* 0x0000000418007c0c */ /* 0x000fe2000bf06270 */
[----:B------:R1:W-:Y:S01]  /*14dc0*/  @P5 STG.E.U16 desc[UR6][R74.64], R25 ;  /* 0x000000194a005986 */ /* 0x0003e2000c101506 */
[----:B------:R-:W-:Y:S01]  /*14dd0*/  ISETP.LT.AND P5, PT, R239, UR12, !P2 ;  /* 0x0000000cef007c0c */ /* 0x000fe2000d7a1270 */
[----:B0-----:R-:W-:Y:S01]  /*14de0*/  IMAD.WIDE R32, R83, 0x2, R242 ;  /* 0x0000000253207825 */ /* 0x001fe200078e02f2 */
[----:B------:R-:W-:Y:S01]  /*14df0*/  ULDC UR4, c[0x0][0x248] ;  /* 0x0000920000047ab9 */ /* 0x000fe20000000800 */
[----:B------:R0:W-:Y:S01]  /*14e00*/  @P6 STG.E.U16 desc[UR6][R76.64], R0 ;  /* 0x000000004c006986 */ /* 0x0001e2000c101506 */
[----:B------:R-:W-:Y:S01]  /*14e10*/  ISETP.LT.AND P6, PT, R227, UR14, !P2 ;  /* 0x0000000ee3007c0c */ /* 0x000fe2000d7c1270 */
[----:B------:R-:W-:Y:S01]  /*14e20*/  ULDC UR10, c[0x0][0x228] ;  /* 0x00008a00000a7ab9 */ /* 0x000fe20000000800 */
[----:B------:R-:W-:Y:S01]  /*14e30*/  PRMT R28, R34, 0x7632, R28 ;  /* 0x00007632221c7816 */ /* 0x000fe2000000001c */
[----:B------:R-:W-:Y:S01]  /*14e40*/  ULDC UR12, c[0x0][0x228] ;  /* 0x00008a00000c7ab9 */ /* 0x000fe20000000800 */
[----:B------:R-:W-:Y:S01]  /*14e50*/  ULDC UR14, c[0x0][0x228] ;  /* 0x00008a00000e7ab9 */ /* 0x000fe20000000800 */
[----:B-1----:R-:W-:Y:S01]  /*14e60*/  IMAD.WIDE R24, R83, 0x2, R240 ;  /* 0x0000000253187825 */ /* 0x002fe200078e02f0 */
[----:B0-----:R-:W-:-:S03]  /*14e70*/  PRMT R0, R29, 0x7632, R0 ;  /* 0x000076321d007816 */ /* 0x001fc60000000000 */
        /* <DEDUP_REMOVED lines=85> */
[----:B------:R-:W-:Y:S01]  /*153d0*/  @P4 STG.E.U16 desc[UR6][R24.64], R31 ;  /* 0x0000001f18004986 */ /* 0x000fe2000c101506 */
[----:B------:R-:W-:Y:S01]  /*153e0*/  ISETP.GE.AND P0, PT, R30, UR4, PT ;  /* 0x000000041e007c0c */ /* 0x000fe2000bf06270 */
[----:B------:R-:W-:Y:S01]  /*153f0*/  ULDC UR4, c[0x0][0x248] ;  /* 0x0000920000047ab9 */ /* 0x000fe20000000800 */
[----:B------:R-:W-:Y:S01]  /*15400*/  ISETP.LT.AND P6, PT, R227, UR14, !P2 ;  /* 0x0000000ee3007c0c */ /* 0x000fe2000d7c1270 */
[----:B-1----:R-:W-:Y:S01]  /*15410*/  IMAD.WIDE R26, R75, 0x2, R242 ;  /* 0x000000024b1a7825 */ /* 0x002fe200078e02f2 */
[----:B------:R-:W-:Y:S01]  /*15420*/  PRMT R30, R68, 0x7632, R30 ;  /* 0x00007632441e7816 */ /* 0x000fe2000000001e */
[----:B------:R-:W-:Y:S01]  /*15430*/  ULDC UR12, c[0x0][0x228] ;  /* 0x00008a00000c7ab9 */ /* 0x000fe20000000800 */
[----:B------:R-:W-:-:S02]  /*15440*/  ULDC UR14, c[0x0][0x228] ;  /* 0x00008a00000e7ab9 */ /* 0x000fc40000000800 */
[----:B------:R0:W-:Y:S01]  /*15450*/  @P3 STG.E.U16 desc[UR6][R26.64], R0 ;  /* 0x000000001a003986 */ /* 0x0001e2000c101506 */
[----:B------:R-:W-:Y:S01]  /*15460*/  ISETP.LT.AND P3, PT, R223, UR8, !P2 ;  /* 0x00000008df007c0c */ /* 0x000fe2000d761270 */
[----:B------:R-:W-:Y:S01]  /*15470*/  VIADD R37, R75, UR4 ;  /* 0x000000044b257c36 */ /* 0x000fe20008000000 */
[----:B------:R-:W-:Y:S01]  /*15480*/  ISETP.LT.AND P2, PT, R252, UR10, !P2 ;  /* 0x0000000afc007c0c */ /* 0x000fe2000d741270 */
[----:B------:R-:W-:Y:S01]  /*15490*/  VIADD R34, R238, 0x22 ;  /* 0x00000022ee227836 */ /* 0x000fe20000000000 */
[----:B------:R-:W-:Y:S01]  /*154a0*/  ULDC UR4, c[0x0][0x22c] ;  /* 0x00008b0000047ab9 */ /* 0x000fe20000000800 */
[C---:B------:R-:W-:Y:S01]  /*154b0*/  IMAD.WIDE R28, R37.reuse, 0x2, R2 ;  /* 0x00000002251c7825 */ /* 0x040fe200078e0202 */
[----:B------:R-:W-:Y:S01]  /*154c0*/  ULDC UR8, c[0x0][0x228] ;  /* 0x00008a0000087ab9 */ /* 0x000fe20000000800 */
[----:B------:R-:W-:Y:S02]  /*154d0*/  ULDC UR10, c[0x0][0x228] ;  /* 0x00008a00000a7ab9 */ /* 0x000fe40000000800 */
[----:B------:R-:W-:Y:S01]  /*154e0*/  IMAD.WIDE R32, R37, 0x2, R236 ;  /* 0x0000000225207825 */ /* 0x000fe200078e02ec */
[----:B0-----:R-:W-:-:S03]  /*154f0*/  PRMT R0, R40, 0x7632, R0 ;  /* 0x0000763228007816 */ /* 0x001fc60000000000 */
[C---:B------:R-:W-:Y:S01]  /*15500*/  IMAD.WIDE R24, R37.reuse, 0x2, R240 ;  /* 0x0000000225187825 */ /* 0x040fe200078e02f0 */
[----:B------:R-:W-:Y:S03]  /*15510*/  @P5 STG.E.U16 desc[UR6][R28.64], R68 ;  /* 0x000000441c005986 */ /* 0x000fe6000c101506 */
[----:B------:R-:W-:Y:S01]  /*15520*/  IMAD.WIDE R26, R37, 0x2, R242 ;  /* 0x00000002251a7825 */ /* 0x000fe200078e02f2 */
[----:B------:R0:W-:Y:S01]  /*15530*/  @P6 STG.E.U16 desc[UR6][R32.64], R30 ;  /* 0x0000001e20006986 */ /* 0x0001e2000c101506 */
[----:B------:R-:W-:Y:S01]  /*15540*/  ISETP.LT.AND P5, PT, R239, UR12, !P0 ;  /* 0x0000000cef007c0c */ /* 0x000fe2000c7a1270 */
[----:B------:R-:W-:Y:S01]  /*15550*/  ULDC UR12, c[0x0][0x228] ;  /* 0x00008a00000c7ab9 */ /* 0x000fe20000000800 */
[----:B------:R-:W-:Y:S01]  /*15560*/  ISETP.GE.AND P4, PT, R34, UR4, PT ;  /* 0x0000000422007c0c */ /* 0x000fe2000bf86270 */
[----:B------:R-:W-:Y:S01]  /*15570*/  @P3 STG.E.U16 desc[UR6][R24.64], R40 ;  /* 0x0000002818003986 */ /* 0x000fe2000c101506 */
[----:B------:R-:W-:Y:S01]  /*15580*/  ISETP.LT.AND P6, PT, R227, UR14, !P0 ;  /* 0x0000000ee3007c0c */ /* 0x000fe2000c7c1270 */
[----:B------:R-:W-:Y:S01]  /*15590*/  ULDC UR4, c[0x0][0x248] ;  /* 0x0000920000047ab9 */ /* 0x000fe20000000800 */
[----:B------:R-:W-:Y:S01]  /*155a0*/  ULDC UR14, c[0x0][0x228] ;  /* 0x00008a00000e7ab9 */ /* 0x000fe20000000800 */
[----:B------:R1:W-:Y:S01]  /*155b0*/  @P2 STG.E.U16 desc[UR6][R26.64], R0 ;  /* 0x000000001a002986 */ /* 0x0003e2000c101506 */
[----:B------:R-:W-:Y:S01]  /*155c0*/  ISETP.LT.AND P2, PT, R223, UR8, !P0 ;  /* 0x00000008df007c0c */ /* 0x000fe2000c741270 */
[----:B------:R-:W-:Y:S01]  /*155d0*/  VIADD R35, R37, UR4 ;  /* 0x0000000425237c36 */ /* 0x000fe20008000000 */
[----:B------:R-:W-:Y:S01]  /*155e0*/  ISETP.LT.AND P0, PT, R252, UR10, !P0 ;  /* 0x0000000afc007c0c */ /* 0x000fe2000c701270 */
[----:B0-----:R-:W-:Y:S01]  /*155f0*/  VIADD R33, R238, 0x23 ;  /* 0x00000023ee217836 */ /* 0x001fe20000000000 */
[----:B------:R-:W-:Y:S01]  /*15600*/  PRMT R32, R64, 0x7632, R32 ;  /* 0x0000763240207816 */ /* 0x000fe20000000020 */
[C---:B------:R-:W-:Y:S01]  /*15610*/  IMAD.WIDE R28, R35.reuse, 0x2, R2 ;  /* 0x00000002231c7825 */ /* 0x040fe200078e0202 */
[----:B------:R-:W-:Y:S01]  /*15620*/  ULDC UR4, c[0x0][0x22c] ;  /* 0x00008b0000047ab9 */ /* 0x000fe20000000800 */
[----:B------:R-:W-:Y:S01]  /*15630*/  ULDC UR8, c[0x0][0x228] ;  /* 0x00008a0000087ab9 */ /* 0x000fe20000000800 */
[----:B------:R-:W-:Y:S01]  /*15640*/  ULDC UR10, c[0x0][0x228] ;  /* 0x00008a00000a7ab9 */ /* 0x000fe20000000800 */
[----:B------:R-:W-:Y:S01]  /*15650*/  IMAD.WIDE R30, R35, 0x2, R236 ;  /* 0x00000002231e7825 */ /* 0x000fe200078e02ec */
[----:B-1----:R-:W-:-:S03]  /*15660*/  PRMT R0, R60, 0x7632, R0 ;  /* 0x000076323c007816 */ /* 0x002fc60000000000 */
        /* <DEDUP_REMOVED lines=10> */
[----:B------:R-:W-:Y:S01]  /*15710*/  VIADD R34, R238, 0x24 ;  /* 0x00000024ee227836 */ /* 0x000fe20000000000 */
[----:B------:R1:W-:Y:S01]  /*15720*/  @P0 STG.E.U16 desc[UR6][R26.64], R0 ;  /* 0x000000001a000986 */ /* 0x0003e2000c101506 */
[----:B------:R-:W-:Y:S01]  /*15730*/  ISETP.LT.AND P0, PT, R223, UR8, !P4 ;  /* 0x00000008df007c0c */ /* 0x000fe2000e701270 */
[----:B------:R-:W-:Y:S01]  /*15740*/  VIADD R33, R35, UR4 ;  /* 0x0000000423217c36 */ /* 0x000fe20008000000 */
[----:B------:R-:W-:Y:S01]  /*15750*/  ISETP.LT.AND P4, PT, R252, UR10, !P4 ;  /* 0x0000000afc007c0c */ /* 0x000fe2000e781270 */
[----:B------:R-:W-:Y:S01]  /*15760*/  ULDC UR4, c[0x0][0x22c] ;  /* 0x00008b0000047ab9 */ /* 0x000fe20000000800 */
[----:B0-----:R-:W-:Y:S01]  /*15770*/  PRMT R32, R69, 0x7632, R32 ;  /* 0x0000763245207816 */ /* 0x001fe20000000020 */
        /* <DEDUP_REMOVED lines=276> */
[----:B------:R-:W-:Y:S01]  /*168c0*/  IMAD.WIDE R28, R33, 0x2, R2 ;  /* 0x00000002211c7825 */ /* 0x000fe200078e0202 */
[----:B------:R-:W-:Y:S01]  /*168d0*/  ULDC UR14, c[0x0][0x228] ;  /* 0x00008a00000e7ab9 */ /* 0x000fe20000000800 */
[----:B------:R-:W-:-:S02]  /*168e0*/  ULDC UR8, c[0x0][0x228] ;  /* 0x00008a0000087ab9 */ /* 0x000fc40000000800 */
        /* <DEDUP_REMOVED lines=10> */
[----:B------:R-:W-:Y:S01]  /*16990*/  ULDC UR4, c[0x0][0x248] ;  /* 0x0000920000047ab9 */ /* 0x000fe20000000800 */
[----:B------:R-:W-:Y:S01]  /*169a0*/  ISETP.LT.AND P6, PT, R227, UR14, !P3 ;  /* 0x0000000ee3007c0c */ /* 0x000fe2000dfc1270 */
[----:B------:R-:W-:Y:S01]  /*169b0*/  ULDC UR12, c[0x0][0x228] ;  /* 0x00008a00000c7ab9 */ /* 0x000fe20000000800 */
[----:B------:R1:W-:Y:S01]  /*169c0*/  @P4 STG.E.U16 desc[UR6][R26.64], R0 ;  /* 0x000000001a004986 */ /* 0x0003e2000c101506 */
[----:B------:R-:W-:Y:S01]  /*169d0*/  ISETP.LT.AND P4, PT, R223, UR8, !P3 ;  /* 0x00000008df007c0c */ /* 0x000fe2000df81270 */
[----:B------:R-:W-:Y:S01]  /*169e0*/  VIADD R35, R33, UR4 ;  /* 0x0000000421237c36 */ /* 0x000fe20008000000 */
[----:B------:R-:W-:Y:S01]  /*169f0*/  ISETP.LT.AND P3, PT, R252, UR10, !P3 ;  /* 0x0000000afc007c0c */ /* 0x000fe2000df61270 */
[----:B------:R-:W-:Y:S01]  /*16a00*/  VIADD R34, R238, 0x31 ;  /* 0x00000031ee227836 */ /* 0x000fe20000000000 */
[----:B0-----:R-:W-:Y:S01]  /*16a10*/  PRMT R32, R51, 0x7632, R32 ;  /* 0x0000763233207816 */ /* 0x001fe20000000020 */
[C---:B------:R-:W-:Y:S01]  /*16a20*/  IMAD.WIDE R28, R35.reuse, 0x2, R2 ;  /* 0x00000002231c7825 */ /* 0x040fe200078e0202 */
[----:B------:R-:W-:Y:S01]  /*16a30*/  ULDC UR4, c[0x0][0x22c] ;  /* 0x00008b0000047ab9 */ /* 0x000fe20000000800 */
[----:B------:R-:W-:Y:S01]  /*16a40*/  ULDC UR14, c[0x0][0x228] ;  /* 0x00008a00000e7ab9 */ /* 0x000fe20000000800 */
[----:B------:R-:W-:Y:S01]  /*16a50*/  ULDC UR8, c[0x0][0x228] ;  /* 0x00008a0000087ab9 */ /* 0x000fe20000000800 */
[----:B------:R-:W-:Y:S01]  /*16a60*/  IMAD.WIDE R30, R35, 0x2, R236 ;  /* 0x00000002231e7825 */ /* 0x000fe200078e02ec */
[----:B------:R0:W-:Y:S01]  /*16a70*/  @P5 STG.E.U16 desc[UR6][R28.64], R51 ;  /* 0x000000331c005986 */ /* 0x0001e2000c101506 */
[----:B-1----:R-:W-:Y:S01]  /*16a80*/  PRMT R0, R55, 0x7632, R0 ;  /* 0x0000763237007816 */ /* 0x002fe20000000000 */
[----:B------:R-:W-:Y:S01]  /*16a90*/  ULDC UR10, c[0x0][0x228] ;  /* 0x00008a00000a7ab9 */ /* 0x000fe20000000800 */
[----:B------:R-:W-:Y:S01]  /*16aa0*/  IMAD.WIDE R24, R35, 0x2, R240 ;  /* 0x0000000223187825 */ /* 0x000fe200078e02f0 */
[----:B------:R-:W-:-:S03]  /*16ab0*/  ISETP.LT.AND P5, PT, R239, UR12, !P2 ;  /* 0x0000000cef007c0c */ /* 0x000fc6000d7a1270 */
[----:B------:R-:W-:Y:S01]  /*16ac0*/  IMAD.WIDE R26, R35, 0x2, R242 ;  /* 0x00000002231a7825 */ /* 0x000fe200078e02f2 */
[----:B------:R-:W-:Y:S01]  /*16ad0*/  ISETP.GE.AND P0, PT, R34, UR4, PT ;  /* 0x0000000422007c0c */ /* 0x000fe2000bf06270 */
[----:B------:R1:W-:Y:S01]  /*16ae0*/  @P6 STG.E.U16 desc[UR6][R30.64], R32 ;  /* 0x000000201e006986 */ /* 0x0003e2000c101506 */
[----:B------:R-:W-:Y:S01]  /*16af0*/  ULDC UR4, c[0x0][0x248] ;  /* 0x0000920000047ab9 */ /* 0x000fe20000000800 */
[----:B------:R-:W-:Y:S01]  /*16b00*/  ISETP.LT.AND P6, PT, R227, UR14, !P2 ;  /* 0x0000000ee3007c0c */ /* 0x000fe2000d7c1270 */
[----:B------:R-:W-:Y:S01]  /*16b10*/  ULDC UR12, c[0x0][0x228] ;  /* 0x00008a00000c7ab9 */ /* 0x000fe20000000800 */
[----:B------:R2:W-:Y:S01]  /*16b20*/  @P4 STG.E.U16 desc[UR6][R24.64], R55 ;  /* 0x0000003718004986 */ /* 0x0005e2000c101506 */
[----:B------:R-:W-:Y:S01]  /*16b30*/  VIADD R33, R35, UR4 ;  /* 0x0000000423217c36 */ /* 0x000fe20008000000 */
[----:B------:R-:W-:Y:S01]  /*16b40*/  ULDC UR4, c[0x0][0x22c] ;  /* 0x00008b0000047ab9 */ /* 0x000fe20000000800 */
[----:B------:R-:W-:Y:S01]  /*16b50*/  VIADD R34, R238, 0x32 ;  /* 0x00000032ee227836 */ /* 0x000fe20000000000 */
[----:B------:R3:W-:Y:S01]  /*16b60*/  @P3 STG.E.U16 desc[UR6][R26.64], R0 ;  /* 0x000000001a003986 */ /* 0x0007e2000c101506 */
[----:B------:R-:W-:Y:S01]  /*16b70*/  ISETP.LT.AND P3, PT, R223, UR8, !P2 ;  /* 0x00000008df007c0c */ /* 0x000fe2000d761270 */
[C---:B0-----:R-:W-:Y:S01]  /*16b80*/  IMAD.WIDE R28, R33.reuse, 0x2, R2 ;  /* 0x00000002211c7825 */ /* 0x041fe200078e0202 */
[----:B------:R-:W-:Y:S01]  /*16b90*/  ISETP.LT.AND P2, PT, R252, UR10, !P2 ;  /* 0x0000000afc007c0c */ /* 0x000fe2000d741270 */
[----:B------:R-:W-:Y:S01]  /*16ba0*/  ULDC UR14, c[0x0][0x228] ;  /* 0x00008a00000e7ab9 */ /* 0x000fe20000000800 */
[----:B-1----:R-:W-:Y:S01]  /*16bb0*/  PRMT R32, R20, 0x7632, R32 ;  /* 0x0000763214207816 */ /* 0x002fe20000000020 */
[----:B------:R-:W-:Y:S01]  /*16bc0*/  IMAD.WIDE R30, R33, 0x2, R236 ;  /* 0x00000002211e7825 */ /* 0x000fe200078e02ec */
[----:B------:R0:W-:Y:S01]  /*16bd0*/  @P5 STG.E.U16 desc[UR6][R28.64], R20 ;  /* 0x000000141c005986 */ /* 0x0001e2000c101506 */
[----:B------:R-:W-:Y:S01]  /*16be0*/  ISETP.LT.AND P5, PT, R239, UR12, !P0 ;  /* 0x0000000cef007c0c */ /* 0x000fe2000c7a1270 */
[----:B------:R-:W-:Y:S01]  /*16bf0*/  ULDC UR8, c[0x0][0x228] ;  /* 0x00008a0000087ab9 */ /* 0x000fe20000000800 */
[----:B--2---:R-:W-:Y:S01]  /*16c00*/  IMAD.WIDE R24, R33, 0x2, R240 ;  /* 0x0000000221187825 */ /* 0x004fe200078e02f0 */
[----:B---3--:R-:W-:-:S03]  /*16c10*/  PRMT R0, R12, 0x7632, R0 ;  /* 0x000076320c007816 */ /* 0x008fc60000000000 */
[----:B------:R-:W-:Y:S01]  /*16c20*/  IMAD.WIDE R26, R33, 0x2, R242 ;  /* 0x00000002211a7825 */ /* 0x000fe200078e02f2 */
[----:B------:R-:W-:Y:S01]  /*16c30*/  ISETP.GE.AND P4, PT, R34, UR4, PT ;  /* 0x0000000422007c0c */ /* 0x000fe2000bf86270 */
[----:B------:R1:W-:Y:S01]  /*16c40*/  @P6 STG.E.U16 desc[UR6][R30.64], R32 ;  /* 0x000000201e006986 */ /* 0x0003e2000c101506 */
[----:B------:R-:W-:Y:S01]  /*16c50*/  ULDC UR4, c[0x0][0x248] ;  /* 0x0000920000047ab9 */ /* 0x000fe20000000800 */
[----:B------:R-:W-:Y:S01]  /*16c60*/  ISETP.LT.AND P6, PT, R227, UR14, !P0 ;  /* 0x0000000ee3007c0c */ /* 0x000fe2000c7c1270 */
[----:B------:R-:W-:Y:S01]  /*16c70*/  VIADD R35, R33, UR4 ;  /* 0x0000000421237c36 */ /* 0x000fe20008000000 */
[----:B------:R2:W-:Y:S01]  /*16c80*/  @P3 STG.E.U16 desc[UR6][R24.64], R12 ;  /* 0x0000000c18003986 */ /* 0x0005e2000c101506 */
[----:B------:R-:W-:Y:S01]  /*16c90*/  ULDC UR10, c[0x0][0x228] ;  /* 0x00008a00000a7ab9 */ /* 0x000fe20000000800 */
[----:B0-----:R-:W-:Y:S01]  /*16ca0*/  PRMT R20, R8, 0x7632, R20 ;  /* 0x0000763208147816 */ /* 0x001fe20000000014 */
[----:B------:R-:W-:Y:S01]  /*16cb0*/  ULDC UR12, c[0x0][0x228] ;  /* 0x00008a00000c7ab9 */ /* 0x000fe20000000800 */
[----:B------:R0:W-:Y:S01]  /*16cc0*/  @P2 STG.E.U16 desc[UR6][R26.64], R0 ;  /* 0x000000001a002986 */ /* 0x0001e2000c101506 */
[----:B------:R-:W-:Y:S01]  /*16cd0*/  ISETP.LT.AND P2, PT, R223, UR8, !P0 ;  /* 0x00000008df007c0c */ /* 0x000fe2000c741270 */
[----:B------:R-:W-:Y:S01]  /*16ce0*/  IMAD.WIDE R28, R35, 0x2, R2 ;  /* 0x00000002231c7825 */ /* 0x000fe200078e0202 */
[----:B------:R-:W-:Y:S01]  /*16cf0*/  ISETP.LT.AND P0, PT, R252, UR10, !P0 ;  /* 0x0000000afc007c0c */ /* 0x000fe2000c701270 */
[----:B------:R-:W-:Y:S01]  /*16d00*/  ULDC UR4, c[0x0][0x22c] ;  /* 0x00008b0000047ab9 */ /* 0x000fe20000000800 */
[----:B------:R-:W-:Y:S01]  /*16d10*/  ULDC UR14, c[0x0][0x228] ;  /* 0x00008a00000e7ab9 */ /* 0x000fe20000000800 */
[----:B-1----:R-:W-:-:S02]  /*16d20*/  VIADD R32, R238, 0x33 ;  /* 0x00000033ee207836 */ /* 0x002fc40000000000 */
[----:B------:R-:W-:Y:S01]  /*16d30*/  IMAD.WIDE R30, R35, 0x2, R236 ;  /* 0x00000002231e7825 */ /* 0x000fe200078e02ec */
[----:B------:R1:W-:Y:S01]  /*16d40*/  @P5 STG.E.U16 desc[UR6][R28.64], R8 ;  /* 0x000000081c005986 */ /* 0x0003e2000c101506 */
[----:B------:R-:W-:Y:S01]  /*16d50*/  ISETP.LT.AND P5, PT, R239, UR12, !P4 ;  /* 0x0000000cef007c0c */ /* 0x000fe2000e7a1270 */
[----:B------:R-:W-:Y:S01]  /*16d60*/  ULDC UR8, c[0x0][0x228] ;  /* 0x00008a0000087ab9 */ /* 0x000fe20000000800 */
[C---:B--2---:R-:W-:Y:S01]  /*16d70*/  IMAD.WIDE R24, R35.reuse, 0x2, R240 ;  /* 0x0000000223187825 */ /* 0x044fe200078e02f0 */
[----:B0-----:R-:W-:Y:S01]  /*16d80*/  PRMT R0, R4, 0x7632, R0 ;  /* 0x0000763204007816 */ /* 0x001fe20000000000 */
        /* <DEDUP_REMOVED lines=8> */
[----:B------:R-:W-:Y:S01]  /*16e10*/  VIADD R12, R238, 0x34 ;  /* 0x00000034ee0c7836 */ /* 0x000fe20000000000 */
[----:B------:R-:W-:Y:S01]  /*16e20*/  @P0 STG.E.U16 desc[UR6][R26.64], R0 ;  /* 0x000000001a000986 */ /* 0x000fe2000c101506 */
[----:B------:R-:W-:Y:S01]  /*16e30*/  ISETP.LT.AND P0, PT, R223, UR8, !P4 ;  /* 0x00000008df007c0c */ /* 0x000fe2000e701270 */
[----:B-1----:R-:W-:Y:S01]  /*16e40*/  IMAD.WIDE R28, R33, 0x2, R2 ;  /* 0x00000002211c7825 */ /* 0x002fe200078e0202 */
[----:B------:R-:W-:Y:S01]  /*16e50*/  ISETP.LT.AND P4, PT, R252, UR10, !P4 ;  /* 0x0000000afc007c0c */ /* 0x000fe2000e781270 */
[----:B------:R-:W-:Y:S01]  /*16e60*/  ULDC UR4, c[0x0][0x22c] ;  /* 0x00008b0000047ab9 */ /* 0x000fe20000000800 */
[----:B------:R-:W-:Y:S01]  /*16e70*/  PRMT R8, R21, 0x7632, R8 ;  /* 0x0000763215087816 */ /* 0x000fe20000000008 */
[----:B0-----:R-:W-:Y:S01]  /*16e80*/  IMAD.WIDE R30, R33, 0x2, R236 ;  /* 0x00000002211e7825 */ /* 0x001fe200078e02ec */
[----:B------:R0:W-:Y:S01]  /*16e90*/  @P5 STG.E.U16 desc[UR6][R28.64], R21 ;  /* 0x000000151c005986 */ /* 0x0001e2000c101506 */
[----:B------:R-:W-:Y:S01]  /*16ea0*/  ULDC UR12, c[0x0][0x228] ;  /* 0x00008a00000c7ab9 */ /* 0x000fe20000000800 */
[----:B------:R-:W-:Y:S01]  /*16eb0*/  ISETP.GE.AND P2, PT, R12, UR4, PT ;  /* 0x000000040c007c0c */ /* 0x000fe2000bf46270 */
[----:B------:R-:W-:Y:S01]  /*16ec0*/  ULDC UR14, c[0x0][0x228] ;  /* 0x00008a00000e7ab9 */ /* 0x000fe20000000800 */
[----:B------:R-:W-:Y:S01]  /*16ed0*/  @P6 STG.E.U16 desc[UR6][R30.64], R8 ;  /* 0x000000081e006986 */ /* 0x000fe2000c101506 */
[----:B------:R-:W-:Y:S01]  /*16ee0*/  ISETP.LT.AND P5, PT, R239, UR12, !P3 ;  /* 0x0000000cef007c0c */ /* 0x000fe2000dfa1270 */
[----:B--2---:R-:W-:Y:S01]  /*16ef0*/  IMAD.WIDE R24, R33, 0x2, R242 ;  /* 0x0000000221187825 */ /* 0x004fe200078e02f2 */
[----:B------:R-:W-:Y:S01]  /*16f00*/  PRMT R12, R13, 0x7632, R12 ;  /* 0x000076320d0c7816 */ /* 0x000fe2000000000c */
[----:B------:R-:W-:Y:S01]  /*16f10*/  ULDC UR4, c[0x0][0x248] ;  /* 0x0000920000047ab9 */ /* 0x000fe20000000800 */
        /* <DEDUP_REMOVED lines=8> */
[----:B------:R-:W-:Y:S01]  /*16fa0*/  @P0 STG.E.U16 desc[UR6][R20.64], R13 ;  /* 0x0000000d14000986 */ /* 0x000fe2000c101506 */
[----:B------:R-:W-:Y:S01]  /*16fb0*/  VIADD R4, R238, 0x35 ;  /* 0x00000035ee047836 */ /* 0x000fe20000000000 */
[----:B------:R-:W-:-:S02]  /*16fc0*/  ULDC UR4, c[0x0][0x22c] ;  /* 0x00008b0000047ab9 */ /* 0x000fc40000000800 */
[----:B------:R0:W-:Y:S01]  /*16fd0*/  @P4 STG.E.U16 desc[UR6][R24.64], R12 ;  /* 0x0000000c18004986 */ /* 0x0001e2000c101506 */
[----:B------:R-:W-:Y:S01]  /*16fe0*/  ISETP.LT.AND P4, PT, R223, UR8, !P3 ;  /* 0x00000008df007c0c */ /* 0x000fe2000df81270 */
[C---:B------:R-:W-:Y:S01]  /*16ff0*/  IMAD.WIDE R26, R35.reuse, 0x2, R2 ;  /* 0x00000002231a7825 */ /* 0x040fe200078e0202 */
[----:B------:R-:W-:Y:S01]  /*17000*/  ISETP.LT.AND P3, PT, R252, UR10, !P3 ;  /* 0x0000000afc007c0c */ /* 0x000fe2000df61270 */
[----:B------:R-:W-:Y:S02]  /*17010*/  ULDC UR8, c[0x0][0x228] ;  /* 0x00008a0000087ab9 */ /* 0x000fe40000000800 */
[----:B------:R-:W-:Y:S01]  /*17020*/  IMAD.WIDE R28, R35, 0x2, R236 ;  /* 0x00000002231c7825 */ /* 0x000fe200078e02ec */
[----:B------:R1:W-:Y:S01]  /*17030*/  @P5 STG.E.U16 desc[UR6][R26.64], R9 ;  /* 0x000000091a005986 */ /* 0x0003e2000c101506 */
[----:B------:R-:W-:Y:S01]  /*17040*/  ISETP.LT.AND P5, PT, R239, UR12, !P2 ;  /* 0x0000000cef007c0c */ /* 0x000fe2000d7a1270 */
[----:B------:R-:W-:Y:S01]  /*17050*/  ULDC UR10, c[0x0][0x228] ;  /* 0x00008a00000a7ab9 */ /* 0x000fe20000000800 */
[----:B------:R-:W-:Y:S01]  /*17060*/  ISETP.GE.AND P0, PT, R4, UR4, PT ;  /* 0x0000000404007c0c */ /* 0x000fe2000bf06270 */
[----:B------:R2:W-:Y:S01]  /*17070*/  @P6 STG.E.U16 desc[UR6][R28.64], R0 ;  /* 0x000000001c006986 */ /* 0x0005e2000c101506 */
[----:B------:R-:W-:Y:S01]  /*17080*/  ISETP.LT.AND P6, PT, R227, UR14, !P2 ;  /* 0x0000000ee3007c0c */ /* 0x000fe2000d7c1270 */
[----:B0-----:R-:W-:Y:S01]  /*17090*/  IMAD.WIDE R12, R35, 0x2, R242 ;  /* 0x00000002230c7825 */ /* 0x001fe200078e02f2 */
[----:B------:R-:W-:-:S03]  /*170a0*/  ULDC UR4, c[0x0][0x248] ;  /* 0x0000920000047ab9 */ /* 0x000fc60000000800 */
[----:B-1----:R-:W-:Y:S01]  /*170b0*/  IMAD.WIDE R8, R35, 0x2, R240 ;  /* 0x0000000223087825 */ /* 0x002fe200078e02f0 */
[----:B------:R-:W-:Y:S01]  /*170c0*/  PRMT R4, R22, 0x7632, R4 ;  /* 0x0000763216047816 */ /* 0x000fe20000000004 */
[----:B------:R-:W-:Y:S01]  /*170d0*/  ULDC UR12, c[0x0][0x228] ;  /* 0x00008a00000c7ab9 */ /* 0x000fe20000000800 */
[----:B------:R-:W-:Y:S01]  /*170e0*/  ULDC UR14, c[0x0][0x228] ;  /* 0x00008a00000e7ab9 */ /* 0x000fe20000000800 */
[----:B--2---:R-:W-:Y:S01]  /*170f0*/  PRMT R0, R5, 0x7632, R0 ;  /* 0x0000763205007816 */ /* 0x004fe20000000000 */
[----:B------:R-:W-:Y:S01]  /*17100*/  VIADD R27, R35, UR4 ;  /* 0x00000004231b7c36 */ /* 0x000fe20008000000 */
[----:B------:R0:W-:Y:S01]  /*17110*/  @P4 STG.E.U16 desc[UR6][R8.64], R5 ;  /* 0x0000000508004986 */ /* 0x0001e2000c101506 */
[----:B------:R-:W-:Y:S01]  /*17120*/  VIADD R26, R238, 0x36 ;  /* 0x00000036ee1a7836 */ /* 0x000fe20000000000 */
[----:B------:R-:W-:Y:S02]  /*17130*/  ULDC UR4, c[0x0][0x22c] ;  /* 0x00008b0000047ab9 */ /* 0x000fe40000000800 */
[----:B------:R1:W-:Y:S01]  /*17140*/  @P3 STG.E.U16 desc[UR6][R12.64], R0 ;  /* 0x000000000c003986 */ /* 0x0003e2000c101506 */
[----:B------:R-:W-:Y:S01]  /*17150*/  ISETP.LT.AND P3, PT, R223, UR8, !P2 ;  /* 0x00000008df007c0c */ /* 0x000fe2000d761270 */
[----:B------:R-:W-:Y:S01]  /*17160*/  IMAD.WIDE R20, R27, 0x2, R2 ;  /* 0x000000021b147825 */ /* 0x000fe200078e0202 */
[----:B------:R-:W-:Y:S01]  /*17170*/  ISETP.LT.AND P2, PT, R252, UR10, !P2 ;  /* 0x0000000afc007c0c */ /* 0x000fe2000d741270 */
[----:B------:R-:W-:-:S02]  /*17180*/  ULDC UR8, c[0x0][0x228] ;  /* 0x00008a0000087ab9 */ /* 0x000fc40000000800 */
[C---:B------:R-:W-:Y:S01]  /*17190*/  IMAD.WIDE R24, R27.reuse, 0x2, R236 ;  /* 0x000000021b187825 */ /* 0x040fe200078e02ec */
[----:B------:R-:W-:Y:S03]  /*171a0*/  @P5 STG.E.U16 desc[UR6][R20.64], R22 ;  /* 0x0000001614005986 */ /* 0x000fe6000c101506 */
[----:B0-----:R-:W-:Y:S01]  /*171b0*/  IMAD.WIDE R8, R27, 0x2, R242 ;  /* 0x000000021b087825 */ /* 0x001fe200078e02f2 */
[----:B------:R0:W-:Y:S01]  /*171c0*/  @P6 STG.E.U16 desc[UR6][R24.64], R4 ;  /* 0x0000000418006986 */ /* 0x0001e2000c101506 */
[----:B-1----:R-:W-:Y:S01]  /*171d0*/  PRMT R0, R14, 0x7632, R0 ;  /* 0x000076320e007816 */ /* 0x002fe20000000000 */
[----:B------:R-:W-:Y:S01]  /*171e0*/  ULDC UR10, c[0x0][0x228] ;  /* 0x00008a00000a7ab9 */ /* 0x000fe20000000800 */
[----:B------:R-:W-:Y:S01]  /*171f0*/  ISETP.LT.AND P5, PT, R239, UR12, !P0 ;  /* 0x0000000cef007c0c */ /* 0x000fe2000c7a1270 */
[----:B------:R-:W-:Y:S01]  /*17200*/  ULDC UR12, c[0x0][0x228] ;  /* 0x00008a00000c7ab9 */ /* 0x000fe20000000800 */
[----:B------:R-:W-:Y:S01]  /*17210*/  ISETP.GE.AND P4, PT, R26, UR4, PT ;  /* 0x000000041a007c0c */ /* 0x000fe2000bf86270 */
[----:B------:R-:W-:Y:S01]  /*17220*/  ULDC UR4, c[0x0][0x248] ;  /* 0x0000920000047ab9 */ /* 0x000fe20000000800 */
[----:B------:R-:W-:Y:S01]  /*17230*/  ISETP.LT.AND P6, PT, R227, UR14, !P0 ;  /* 0x0000000ee3007c0c */ /* 0x000fe2000c7c1270 */
[----:B0-----:R-:W-:Y:S01]  /*17240*/  IMAD.WIDE R4, R27, 0x2, R240 ;  /* 0x000000021b047825 */ /* 0x001fe200078e02f0 */
[----:B------:R-:W-:Y:S01]  /*17250*/  PRMT R22, R10, 0x7632, R22 ;  /* 0x000076320a167816 */ /* 0x000fe20000000016 */
[----:B------:R-:W-:-:S03]  /*17260*/  ULDC UR14, c[0x0][0x228] ;  /* 0x00008a00000e7ab9 */ /* 0x000fc60000000800 */
[----:B------:R0:W-:Y:S01]  /*17270*/  @P3 STG.E.U16 desc[UR6][R4.64], R14 ;  /* 0x0000000e04003986 */ /* 0x0001e2000c101506 */
[----:B------:R-:W-:Y:S01]  /*17280*/  VIADD R29, R27, UR4 ;  /* 0x000000041b1d7c36 */ /* 0x000fe20008000000 */
[----:B------:R-:W-:Y:S02]  /*17290*/  ULDC UR4, c[0x0][0x22c] ;  /* 0x00008b0000047ab9 */ /* 0x000fe40000000800 */
[----:B------:R1:W-:Y:S01]  /*172a0*/  @P2 STG.E.U16 desc[UR6][R8.64], R0 ;  /* 0x0000000008002986 */ /* 0x0003e2000c101506 */
[----:B------:R-:W-:Y:S01]  /*172b0*/  ISETP.LT.AND P2, PT, R223, UR8, !P0 ;  /* 0x00000008df007c0c */ /* 0x000fe2000c741270 */
[C---:B------:R-:W-:Y:S01]  /*172c0*/  IMAD.WIDE R12, R29.reuse, 0x2, R2 ;  /* 0x000000021d0c7825 */ /* 0x040fe200078e0202 */
[----:B------:R-:W-:Y:S01]  /*172d0*/  ISETP.LT.AND P0, PT, R252, UR10, !P0 ;  /* 0x0000000afc007c0c */ /* 0x000fe2000c701270 */
[----:B------:R-:W-:Y:S01]  /*172e0*/  ULDC UR8, c[0x0][0x228] ;  /* 0x00008a0000087ab9 */ /* 0x000fe20000000800 */
[----:B------:R-:W-:Y:S01]  /*172f0*/  ULDC UR10, c[0x0][0x228] ;  /* 0x00008a00000a7ab9 */ /* 0x000fe20000000800 */
[----:B------:R-:W-:Y:S01]  /*17300*/  IMAD.WIDE R20, R29, 0x2, R236 ;  /* 0x000000021d147825 */ /* 0x000fe200078e02ec */
[----:B------:R2:W-:Y:S03]  /*17310*/  @P5 STG.E.U16 desc[UR6][R12.64], R10 ;  /* 0x0000000a0c005986 */ /* 0x0005e6000c101506 */
[----:B------:R-:W-:-:S02]  /*17320*/  VIADD R24, R238, 0x37 ;  /* 0x00000037ee187836 */ /* 0x000fc40000000000 */
[C---:B0-----:R-:W-:Y:S01]  /*17330*/  IMAD.WIDE R4, R29.reuse, 0x2, R240 ;  /* 0x000000021d047825 */ /* 0x041fe200078e02f0 */
[----:B-1----:R-:W-:Y:S01]  /*17340*/  PRMT R0, R6, 0x7632, R0 ;  /* 0x0000763206007816 */ /* 0x002fe20000000000 */
[----:B------:R0:W-:Y:S02]  /*17350*/  @P6 STG.E.U16 desc[UR6][R20.64], R22 ;  /* 0x0000001614006986 */ /* 0x0001e4000c101506 */
[----:B------:R-:W-:Y:S01]  /*17360*/  IMAD.WIDE R8, R29, 0x2, R242 ;  /* 0x000000021d087825 */ /* 0x000fe200078e02f2 */
[----:B------:R-:W-:Y:S01]  /*17370*/  ISETP.LT.AND P5, PT, R239, UR12, !P4 ;  /* 0x0000000cef007c0c */ /* 0x000fe2000e7a1270 */
[----:B------:R-:W-:Y:S01]  /*17380*/  @P2 STG.E.U16 desc[UR6][R4.64], R6 ;  /* 0x0000000604002986 */ /* 0x000fe2000c101506 */
[----:B------:R-:W-:Y:S01]  /*17390*/  ISETP.GE.AND P3, PT, R24, UR4, PT ;  /* 0x0000000418007c0c */ /* 0x000fe2000bf66270 */
[----:B------:R-:W-:Y:S01]  /*173a0*/  ULDC UR4, c[0x0][0x248] ;  /* 0x0000920000047ab9 */ /* 0x000fe20000000800 */
[----:B------:R-:W-:Y:S01]  /*173b0*/  ISETP.LT.AND P6, PT, R227, UR14, !P4 ;  /* 0x0000000ee3007c0c */ /* 0x000fe2000e7c1270 */
[----:B------:R1:W-:Y:S01]  /*173c0*/  @P0 STG.E.U16 desc[UR6][R8.64], R0 ;  /* 0x0000000008000986 */ /* 0x0003e2000c101506 */
[----:B------:R-:W-:Y:S01]  /*173d0*/  VIADD R25, R29, UR4 ;  /* 0x000000041d197c36 */ /* 0x000fe20008000000 */
[----:B------:R-:W-:Y:S01]  /*173e0*/  ISETP.LT.AND P0, PT, R223, UR8, !P4 ;  /* 0x00000008df007c0c */ /* 0x000fe2000e701270 */
[----:B------:R-:W-:Y:S01]  /*173f0*/  VIADD R14, R238, 0x38 ;  /* 0x00000038ee0e7836 */ /* 0x000fe20000000000 */
[----:B------:R-:W-:Y:S01]  /*17400*/  ISETP.LT.AND P4, PT, R252, UR10, !P4 ;  /* 0x0000000afc007c0c */ /* 0x000fe2000e781270 */
[----:B--2---:R-:W-:Y:S01]  /*17410*/  IMAD.WIDE R12, R25, 0x2, R2 ;  /* 0x00000002190c7825 */ /* 0x004fe200078e0202 */
[----:B------:R-:W-:Y:S01]  /*17420*/  PRMT R10, R23, 0x7632, R10 ;  /* 0x00007632170a7816 */ /* 0x000fe2000000000a */
[----:B------:R-:W-:Y:S01]  /*17430*/  ULDC UR12, c[0x0][0x228] ;  /* 0x00008a00000c7ab9 */ /* 0x000fe20000000800 */
[----:B------:R-:W-:Y:S01]  /*17440*/  ULDC UR4, c[0x0][0x22c] ;  /* 0x00008b0000047ab9 */ /* 0x000fe20000000800 */
[----:B0-----:R-:W-:Y:S01]  /*17450*/  IMAD.WIDE R20, R25, 0x2, R236 ;  /* 0x0000000219147825 */ /* 0x001fe200078e02ec */
[----:B------:R0:W-:Y:S01]  /*17460*/  @P5 STG.E.U16 desc[UR6][R12.64], R23 ;  /* 0x000000170c005986 */ /* 0x0001e2000c101506 */
[----:B------:R-:W-:Y:S01]  /*17470*/  ULDC UR14, c[0x0][0x228] ;  /* 0x00008a00000e7ab9 */ /* 0x000fe20000000800 */
[----:B-1----:R-:W-:Y:S01]  /*17480*/  PRMT R0, R15, 0x7632, R0 ;  /* 0x000076320f007816 */ /* 0x002fe20000000000 */
[----:B------:R-:W-:Y:S01]  /*17490*/  IMAD.WIDE R4, R25, 0x2, R240 ;  /* 0x0000000219047825 */ /* 0x000fe200078e02f0 */
[----:B------:R1:W-:Y:S01]  /*174a0*/  @P6 STG.E.U16 desc[UR6][R20.64], R10 ;  /* 0x0000000a14006986 */ /* 0x0003e2000c101506 */
[----:B------:R-:W-:Y:S01]  /*174b0*/  ISETP.LT.AND P5, PT, R239, UR12, !P3 ;  /* 0x0000000cef007c0c */ /* 0x000fe2000dfa1270 */
[----:B------:R-:W-:Y:S01]  /*174c0*/  ULDC UR8, c[0x0][0x228] ;  /* 0x00008a0000087ab9 */ /* 0x000fe20000000800 */
[----:B------:R-:W-:Y:S01]  /*174d0*/  IMAD.WIDE R8, R25, 0x2, R242 ;  /* 0x0000000219087825 */ /* 0x000fe200078e02f2 */
[----:B------:R-:W-:Y:S01]  /*174e0*/  ISETP.GE.AND P2, PT, R14, UR4, PT ;  /* 0x000000040e007c0c */ /* 0x000fe2000bf46270 */
[----:B------:R-:W-:Y:S01]  /*174f0*/  ULDC UR4, c[0x0][0x248] ;  /* 0x0000920000047ab9 */ /* 0x000fe20000000800 */
[----:B------:R-:W-:Y:S01]  /*17500*/  ISETP.LT.AND P6, PT, R227, UR14, !P3 ;  /* 0x0000000ee3007c0c */ /* 0x000fe2000dfc1270 */
[----:B------:R2:W-:Y:S01]  /*17510*/  @P0 STG.E.U16 desc[UR6][R4.64], R15 ;  /* 0x0000000f04000986 */ /* 0x0005e2000c101506 */
[----:B0-----:R-:W-:Y:S01]  /*17520*/  VIADD R23, R25, UR4 ;  /* 0x0000000419177c36 */ /* 0x001fe20008000000 */
[----:B------:R-:W-:Y:S01]  /*17530*/  ULDC UR10, c[0x0][0x228] ;  /* 0x00008a00000a7ab9 */ /* 0x000fe20000000800 */
[----:B------:R-:W-:Y:S01]  /*17540*/  VIADD R6, R238, 0x39 ;  /* 0x00000039ee067836 */ /* 0x000fe20000000000 */
[----:B------:R0:W-:Y:S01]  /*17550*/  @P4 STG.E.U16 desc[UR6][R8.64], R0 ;  /* 0x0000000008004986 */ /* 0x0001e2000c101506 */
[----:B------:R-:W-:Y:S01]  /*17560*/  ISETP.LT.AND P4, PT, R223, UR8, !P3 ;  /* 0x00000008df007c0c */ /* 0x000fe2000df81270 */
[----:B------:R-:W-:Y:S01]  /*17570*/  IMAD.WIDE R12, R23, 0x2, R2 ;  /* 0x00000002170c7825 */ /* 0x000fe200078e0202 */
[----:B------:R-:W-:Y:S01]  /*17580*/  ISETP.LT.AND P3, PT, R252, UR10, !P3 ;  /* 0x0000000afc007c0c */ /* 0x000fe2000df61270 */
[----:B------:R-:W-:Y:S01]  /*17590*/  ULDC UR12, c[0x0][0x228] ;  /* 0x00008a00000c7ab9 */ /* 0x000fe20000000800 */
[----:B-1----:R-:W-:Y:S01]  /*175a0*/  PRMT R10, R11, 0x7632, R10 ;  /* 0x000076320b0a7816 */ /* 0x002fe2000000000a */
[C---:B------:R-:W-:Y:S01]  /*175b0*/  IMAD.WIDE R20, R23.reuse, 0x2, R236 ;  /* 0x0000000217147825 */ /* 0x040fe200078e02ec */
[----:B------:R-:W-:Y:S01]  /*175c0*/  ULDC UR4, c[0x0][0x22c] ;  /* 0x00008b0000047ab9 */ /* 0x000fe20000000800 */
[----:B------:R-:W-:Y:S01]  /*175d0*/  @P5 STG.E.U16 desc[UR6][R12.64], R11 ;  /* 0x0000000b0c005986 */ /* 0x000fe2000c101506 */
[----:B------:R-:W-:Y:S01]  /*175e0*/  ULDC UR14, c[0x0][0x228] ;  /* 0x00008a00000e7ab9 */ /* 0x000fe20000000800 */
[----:B--2---:R-:W-:Y:S01]  /*175f0*/  IMAD.WIDE R4, R23, 0x2, R240 ;  /* 0x0000000217047825 */ /* 0x004fe200078e02f0 */
[----:B------:R-:W-:Y:S01]  /*17600*/  ISETP.LT.AND P5, PT, R239, UR12, !P2 ;  /* 0x0000000cef007c0c */ /* 0x000fe2000d7a1270 */
[----:B------:R1:W-:Y:S01]  /*17610*/  @P6 STG.E.U16 desc[UR6][R20.64], R10 ;  /* 0x0000000a14006986 */ /* 0x0003e2000c101506 */
[----:B0-----:R-:W-:Y:S01]  /*17620*/  PRMT R0, R7, 0x7632, R0 ;  /* 0x0000763207007816 */ /* 0x001fe20000000000 */
[----:B------:R-:W-:Y:S01]  /*17630*/  IMAD.WIDE R8, R23, 0x2, R242 ;  /* 0x0000000217087825 */ /* 0x000fe200078e02f2 */
[----:B------:R-:W-:Y:S01]  /*17640*/  ISETP.GE.AND P0, PT, R6, UR4, PT ;  /* 0x0000000406007c0c */ /* 0x000fe2000bf06270 */
[----:B------:R-:W-:Y:S01]  /*17650*/  ULDC UR4, c[0x0][0x248] ;  /* 0x0000920000047ab9 */ /* 0x000fe20000000800 */
[----:B------:R-:W-:Y:S01]  /*17660*/  ISETP.LT.AND P6, PT, R227, UR14, !P2 ;  /* 0x0000000ee3007c0c */ /* 0x000fe2000d7c1270 */
[----:B------:R-:W-:Y:S01]  /*17670*/  VIADD R15, R23, UR4 ;  /* 0x00000004170f7c36 */ /* 0x000fe20008000000 */
[----:B------:R0:W-:Y:S01]  /*17680*/  @P4 STG.E.U16 desc[UR6][R4.64], R7 ;  /* 0x0000000704004986 */ /* 0x0001e2000c101506 */
[----:B------:R-:W-:Y:S01]  /*17690*/  ULDC UR8, c[0x0][0x228] ;  /* 0x00008a0000087ab9 */ /* 0x000fe20000000800 */
[----:B------:R-:W-:Y:S01]  /*176a0*/  ULDC UR10, c[0x0][0x228] ;  /* 0x00008a00000a7ab9 */ /* 0x000fe20000000800 */
[----:B------:R-:W-:Y:S01]  /*176b0*/  PRMT R6, R16, 0x7632, R6 ;  /* 0x0000763210067816 */ /* 0x000fe20000000006 */
[----:B------:R2:W-:Y:S01]  /*176c0*/  @P3 STG.E.U16 desc[UR6][R8.64], R0 ;  /* 0x0000000008003986 */ /* 0x0005e2000c101506 */
[----:B------:R-:W-:Y:S01]  /*176d0*/  ISETP.LT.AND P3, PT, R223, UR8, !P2 ;  /* 0x00000008df007c0c */ /* 0x000fe2000d761270 */
[C---:B-1----:R-:W-:Y:S01]  /*176e0*/  IMAD.WIDE R10, R15.reuse, 0x2, R2 ;  /* 0x000000020f0a7825 */ /* 0x042fe200078e0202 */
[----:B------:R-:W-:Y:S01]  /*176f0*/  ISETP.LT.AND P2, PT, R252, UR10, !P2 ;  /* 0x0000000afc007c0c */ /* 0x000fe2000d741270 */
[----:B------:R-:W-:Y:S01]  /*17700*/  ULDC UR12, c[0x0][0x228] ;  /* 0x00008a00000c7ab9 */ /* 0x000fe20000000800 */
[----:B------:R-:W-:Y:S01]  /*17710*/  ULDC UR4, c[0x0][0x22c] ;  /* 0x00008b0000047ab9 */ /* 0x000fe20000000800 */
[C---:B------:R-:W-:Y:S01]  /*17720*/  IMAD.WIDE R12, R15.reuse, 0x2, R236 ;  /* 0x000000020f0c7825 */ /* 0x040fe200078e02ec */
[----:B------:R-:W-:Y:S01]  /*17730*/  @P5 STG.E.U16 desc[UR6][R10.64], R16 ;  /* 0x000000100a005986 */ /* 0x000fe2000c101506 */
[----:B------:R-:W-:Y:S01]  /*17740*/  ULDC UR14, c[0x0][0x228] ;  /* 0x00008a00000e7ab9 */ /* 0x000fe20000000800 */
[----:B------:R-:W-:Y:S01]  /*17750*/  ULDC UR8, c[0x0][0x228] ;  /* 0x00008a0000087ab9 */ /* 0x000fe20000000800 */
[----:B0-----:R-:W-:Y:S01]  /*17760*/  IMAD.WIDE R4, R15, 0x2, R240 ;  /* 0x000000020f047825 */ /* 0x001fe200078e02f0 */
[----:B------:R0:W-:Y:S01]  /*17770*/  @P6 STG.E.U16 desc[UR6][R12.64], R6 ;  /* 0x000000060c006986 */ /* 0x0001e2000c101506 */
[----:B--2---:R-:W-:Y:S01]  /*17780*/  PRMT R0, R92, 0x7632, R0 ;  /* 0x000076325c007816 */ /* 0x004fe20000000000 */
[----:B------:R-:W-:Y:S01]  /*17790*/  ULDC UR10, c[0x0][0x228] ;  /* 0x00008a00000a7ab9 */ /* 0x000fe20000000800 */
[----:B------:R-:W-:Y:S01]  /*177a0*/  VIADD R14, R238, 0x3a ;  /* 0x0000003aee0e7836 */ /* 0x000fe20000000000 */
[----:B------:R-:W-:Y:S01]  /*177b0*/  ISETP.LT.AND P5, PT, R239, UR12, !P0 ;  /* 0x0000000cef007c0c */ /* 0x000fe2000c7a1270 */
[----:B------:R-:W-:Y:S01]  /*177c0*/  @P3 STG.E.U16 desc[UR6][R4.64], R92 ;  /* 0x0000005c04003986 */ /* 0x000fe2000c101506 */
[----:B------:R-:W-:Y:S01]  /*177d0*/  ISETP.LT.AND P6, PT, R227, UR14, !P0 ;  /* 0x0000000ee3007c0c */ /* 0x000fe2000c7c1270 */
[----:B------:R-:W-:Y:S01]  /*177e0*/  ULDC UR12, c[0x0][0x228] ;  /* 0x00008a00000c7ab9 */ /* 0x000fe20000000800 */
[----:B0-----:R-:W-:Y:S01]  /*177f0*/  IMAD.WIDE R6, R15, 0x2, R242 ;  /* 0x000000020f067825 */ /* 0x001fe200078e02f2 */
[----:B------:R-:W-:Y:S01]  /*17800*/  ISETP.GE.AND P4, PT, R14, UR4, PT ;  /* 0x000000040e007c0c */ /* 0x000fe2000bf86270 */
[----:B------:R-:W-:Y:S01]  /*17810*/  ULDC UR4, c[0x0][0x248] ;  /* 0x0000920000047ab9 */ /* 0x000fe20000000800 */
[----:B------:R-:W-:Y:S01]  /*17820*/  PRMT R12, R96, 0x7632, R12 ;  /* 0x00007632600c7816 */ /* 0x000fe2000000000c */
[----:B------:R-:W-:Y:S01]  /*17830*/  VIADD R13, R238, 0x3b ;  /* 0x0000003bee0d7836 */ /* 0x000fe20000000000 */
[----:B------:R0:W-:Y:S01]  /*17840*/  @P2 STG.E.U16 desc[UR6][R6.64], R0 ;  /* 0x0000000006002986 */ /* 0x0001e2000c101506 */
[----:B------:R-:W-:Y:S01]  /*17850*/  ISETP.LT.AND P2, PT, R223, UR8, !P0 ;  /* 0x00000008df007c0c */ /* 0x000fe2000c741270 */
[----:B------:R-:W-:Y:S01]  /*17860*/  VIADD R21, R15, UR4 ;  /* 0x000000040f157c36 */ /* 0x000fe20008000000 */
[----:B------:R-:W-:Y:S01]  /*17870*/  ISETP.LT.AND P0, PT, R252, UR10, !P0 ;  /* 0x0000000afc007c0c */ /* 0x000fe2000c701270 */
[----:B------:R-:W-:Y:S01]  /*17880*/  ULDC UR4, c[0x0][0x22c] ;  /* 0x00008b0000047ab9 */ /* 0x000fe20000000800 */
[----:B------:R-:W-:Y:S01]  /*17890*/  ULDC UR14, c[0x0][0x228] ;  /* 0x00008a00000e7ab9 */ /* 0x000fe20000000800 */
[----:B------:R-:W-:Y:S01]  /*178a0*/  IMAD.WIDE R8, R21, 0x2, R2 ;  /* 0x0000000215087825 */ /* 0x000fe200078e0202 */
[----:B------:R-:W-:-:S03]  /*178b0*/  ULDC UR8, c[0x0][0x228] ;  /* 0x00008a0000087ab9 */ /* 0x000fc60000000800 */
        /* <DEDUP_REMOVED lines=1094> */
[----:B------:R-:W-:Y:S01]  /*1bd20*/  VIADD R14, R238, 0x6b ;  /* 0x0000006bee0e7836 */ /* 0x000fe20000000000 */
[----:B------:R-:W-:Y:S01]  /*1bd30*/  ULDC UR12, c[0x0][0x228] ;  /* 0x00008a00000c7ab9 */ /* 0x000fe20000000800 */
        /* <DEDUP_REMOVED lines=8> */
[----:B------:R-:W-:Y:S01]  /*1bdc0*/  ULDC UR14, c[0x0][0x228] ;  /* 0x00008a00000e7ab9 */ /* 0x000fe20000000800 */
[----:B------:R-:W-:Y:S01]  /*1bdd0*/  ISETP.LT.AND P6, PT, R239, UR12, !P4 ;  /* 0x0000000cef007c0c */ /* 0x000fe2000e7c1270 */
[C---:B--2---:R-:W-:Y:S01]  /*1bde0*/  IMAD.WIDE R4, R15.reuse, 0x2, R240 ;  /* 0x000000020f047825 */ /* 0x044fe200078e02f0 */
[----:B------:R-:W-:Y:S01]  /*1bdf0*/  ISETP.GE.AND P3, PT, R14, UR4, PT ;  /* 0x000000040e007c0c */ /* 0x000fe2000bf66270 */
[----:B------:R1:W-:Y:S01]  /*1be00*/  @P5 STG.E.U16 desc[UR6][R10.64], R12 ;  /* 0x0000000c0a005986 */ /* 0x0003e2000c101506 */
[----:B---3--:R-:W-:Y:S01]  /*1be10*/  PRMT R0, R196, 0x7632, R0 ;  /* 0x00007632c4007816 */ /* 0x008fe20000000000 */
[----:B------:R-:W-:Y:S01]  /*1be20*/  IMAD.WIDE R6, R15, 0x2, R242 ;  /* 0x000000020f067825 */ /* 0x000fe200078e02f2 */
[----:B------:R-:W-:Y:S01]  /*1be30*/  ULDC UR4, c[0x0][0x248] ;  /* 0x0000920000047ab9 */ /* 0x000fe20000000800 */
[----:B------:R-:W-:Y:S01]  /*1be40*/  ISETP.LT.AND P5, PT, R227, UR14, !P4 ;  /* 0x0000000ee3007c0c */ /* 0x000fe2000e7a1270 */
[----:B------:R2:W-:Y:S01]  /*1be50*/  @P2 STG.E.U16 desc[UR6][R4.64], R196 ;  /* 0x000000c404002986 */ /* 0x0005e2000c101506 */
[----:B------:R-:W-:Y:S01]  /*1be60*/  VIADD R13, R15, UR4 ;  /* 0x000000040f0d7c36 */ /* 0x000fe20008000000 */
[----:B------:R-:W-:Y:S01]  /*1be70*/  ULDC UR8, c[0x0][0x228] ;  /* 0x00008a0000087ab9 */ /* 0x000fe20000000800 */
[----:B------:R-:W-:Y:S01]  /*1be80*/  ULDC UR10, c[0x0][0x228] ;  /* 0x00008a00000a7ab9 */ /* 0x000fe20000000800 */
[----:B------:R3:W-:Y:S01]  /*1be90*/  @P0 STG.E.U16 desc[UR6][R6.64], R0 ;  /* 0x0000000006000986 */ /* 0x0007e2000c101506 */
[----:B------:R-:W-:Y:S01]  /*1bea0*/  ISETP.LT.AND P0, PT, R223, UR8, !P4 ;  /* 0x00000008df007c0c */ /* 0x000fe2000e701270 */
[----:B0-----:R-:W-:Y:S01]  /*1beb0*/  IMAD.WIDE R8, R13, 0x2, R2 ;  /* 0x000000020d087825 */ /* 0x001fe200078e0202 */
[----:B------:R-:W-:Y:S01]  /*1bec0*/  ISETP.LT.AND P4, PT, R252, UR10, !P4 ;  /* 0x0000000afc007c0c */ /* 0x000fe2000e781270 */
[----:B------:R-:W-:Y:S01]  /*1bed0*/  ULDC UR12, c[0x0][0x228] ;  /* 0x00008a00000c7ab9 */ /* 0x000fe20000000800 */
[----:B-1----:R-:W-:Y:S01]  /*1bee0*/  PRMT R12, R185, 0x7632, R12 ;  /* 0x00007632b90c7816 */ /* 0x002fe2000000000c */
[----:B------:R-:W-:Y:S01]  /*1bef0*/  VIADD R14, R238, 0x6c ;  /* 0x0000006cee0e7836 */ /* 0x000fe20000000000 */
[----:B------:R-:W-:Y:S01]  /*1bf00*/  ULDC UR4, c[0x0][0x22c] ;  /* 0x00008b0000047ab9 */ /* 0x000fe20000000800 */
[----:B------:R-:W-:Y:S01]  /*1bf10*/  IMAD.WIDE R10, R13, 0x2, R236 ;  /* 0x000000020d0a7825 */ /* 0x000fe200078e02ec */
[----:B------:R0:W-:Y:S01]  /*1bf20*/  @P6 STG.E.U16 desc[UR6][R8.64], R185 ;  /* 0x000000b908006986 */ /* 0x0001e2000c101506 */
[----:B------:R-:W-:Y:S01]  /*1bf30*/  ULDC UR14, c[0x0][0x228] ;  /* 0x00008a00000e7ab9 */ /* 0x000fe20000000800 */
[----:B------:R-:W-:Y:S01]  /*1bf40*/  ISETP.LT.AND P6, PT, R239, UR12, !P3 ;  /* 0x0000000cef007c0c */ /* 0x000fe2000dfc1270 */
[----:B--2---:R-:W-:Y:S01]  /*1bf50*/  IMAD.WIDE R4, R13, 0x2, R240 ;  /* 0x000000020d047825 */ /* 0x004fe200078e02f0 */
        /* <DEDUP_REMOVED lines=25> */
[----:B------:R-:W-:Y:S01]  /*1c0f0*/  ULDC UR4, c[0x0][0x248] ;  /* 0x0000920000047ab9 */ /* 0x000fe20000000800 */
[----:B------:R-:W-:Y:S01]  /*1c100*/  ISETP.LT.AND P5, PT, R227, UR14, !P2 ;  /* 0x0000000ee3007c0c */ /* 0x000fe2000d7a1270 */
[----:B---3--:R-:W-:Y:S01]  /*1c110*/  IMAD.WIDE R6, R15, 0x2, R242 ;  /* 0x000000020f067825 */ /* 0x008fe200078e02f2 */
[----:B------:R-:W-:Y:S01]  /*1c120*/  PRMT R0, R197, 0x7632, R0 ;  /* 0x00007632c5007816 */ /* 0x000fe20000000000 */
        /* <DEDUP_REMOVED lines=21> */
[C---:B---3--:R-:W-:Y:S01]  /*1c280*/  IMAD.WIDE R6, R13.reuse, 0x2, R242 ;  /* 0x000000020d067825 */ /* 0x048fe200078e02f2 */
[----:B------:R-:W-:Y:S01]  /*1c290*/  PRMT R0, R190, 0x7632, R0 ;  /* 0x00007632be007816 */ /* 0x000fe20000000000 */
[----:B------:R-:W-:Y:S01]  /*1c2a0*/  ULDC UR8, c[0x0][0x228] ;  /* 0x00008a0000087ab9 */ /* 0x000fe20000000800 */
[----:B------:R-:W-:Y:S01]  /*1c2b0*/  ULDC UR10, c[0x0][0x228] ;  /* 0x00008a00000a7ab9 */ /* 0x000fe20000000800 */
[----:B------:R-:W-:Y:S01]  /*1c2c0*/  VIADD R15, R13, UR4 ;  /* 0x000000040d0f7c36 */ /* 0x000fe20008000000 */
[----:B------:R2:W-:Y:S01]  /*1c2d0*/  @P3 STG.E.U16 desc[UR6][R4.64], R190 ;  /* 0x000000be04003986 */ /* 0x0005e2000c101506 */
[----:B------:R-:W-:Y:S01]  /*1c2e0*/  VIADD R14, R238, 0x6f ;  /* 0x0000006fee0e7836 */ /* 0x000fe20000000000 */
[----:B------:R-:W-:Y:S01]  /*1c2f0*/  ULDC UR4, c[0x0][0x22c] ;  /* 0x00008b0000047ab9 */ /* 0x000fe20000000800 */
[----:B0-----:R-:W-:Y:S01]  /*1c300*/  IMAD.WIDE R8, R15, 0x2, R2 ;  /* 0x000000020f087825 */ /* 0x001fe200078e0202 */
[----:B------:R0:W-:Y:S01]  /*1c310*/  @P2 STG.E.U16 desc[UR6][R6.64], R0 ;  /* 0x0000000006002986 */ /* 0x0001e2000c101506 */
[----:B------:R-:W-:Y:S01]  /*1c320*/  ISETP.LT.AND P2, PT, R223, UR8, !P0 ;  /* 0x00000008df007c0c */ /* 0x000fe2000c741270 */
[----:B------:R-:W-:Y:S01]  /*1c330*/  ULDC UR8, c[0x0][0x228] ;  /* 0x00008a0000087ab9 */ /* 0x000fe20000000800 */
[----:B-1----:R-:W-:Y:S01]  /*1c340*/  IMAD.WIDE R10, R15, 0x2, R236 ;  /* 0x000000020f0a7825 */ /* 0x002fe200078e02ec */
[----:B------:R-:W-:Y:S01]  /*1c350*/  PRMT R12, R194, 0x7632, R12 ;  /* 0x00007632c20c7816 */ /* 0x000fe2000000000c */
[----:B------:R-:W-:Y:S01]  /*1c360*/  ULDC UR12, c[0x0][0x228] ;  /* 0x00008a00000c7ab9 */ /* 0x000fe20000000800 */
[----:B------:R-:W-:Y:S01]  /*1c370*/  ISETP.LT.AND P0, PT, R252, UR10, !P0 ;  /* 0x0000000afc007c0c */ /* 0x000fe2000c701270 */
[----:B------:R-:W-:Y:S01]  /*1c380*/  @P6 STG.E.U16 desc[UR6][R8.64], R194 ;  /* 0x000000c208006986 */ /* 0x000fe2000c101506 */
[----:B------:R-:W-:Y:S01]  /*1c390*/  ULDC UR10, c[0x0][0x228] ;  /* 0x00008a00000a7ab9 */ /* 0x000fe20000000800 */
[----:B------:R-:W-:Y:S01]  /*1c3a0*/  ISETP.LT.AND P6, PT, R239, UR8, !P4 ;  /* 0x00000008ef007c0c */ /* 0x000fe2000e7c1270 */
[----:B--2---:R-:W-:Y:S01]  /*1c3b0*/  IMAD.WIDE R4, R15, 0x2, R240 ;  /* 0x000000020f047825 */ /* 0x004fe200078e02f0 */
[----:B------:R-:W-:Y:S01]  /*1c3c0*/  ISETP.GE.AND P3, PT, R14, UR4, PT ;  /* 0x000000040e007c0c */ /* 0x000fe2000bf66270 */
[----:B------:R1:W-:Y:S01]  /*1c3d0*/  @P5 STG.E.U16 desc[UR6][R10.64], R12 ;  /* 0x0000000c0a005986 */ /* 0x0003e2000c101506 */
[----:B------:R-:W-:Y:S01]  /*1c3e0*/  ULDC UR4, c[0x0][0x248] ;  /* 0x0000920000047ab9 */ /* 0x000fe20000000800 */
[----:B------:R-:W-:Y:S01]  /*1c3f0*/  ISETP.LT.AND P5, PT, R227, UR10, !P4 ;  /* 0x0000000ae3007c0c */ /* 0x000fe2000e7a1270 */
[----:B------:R-:W-:-:S02]  /*1c400*/  VIADD R13, R15, UR4 ;  /* 0x000000040f0d7c36 */ /* 0x000fc40008000000 */
[----:B0-----:R-:W-:Y:S01]  /*1c410*/  IMAD.WIDE R6, R15, 0x2, R242 ;  /* 0x000000020f067825 */ /* 0x001fe200078e02f2 */
[----:B------:R0:W-:Y:S01]  /*1c420*/  @P2 STG.E.U16 desc[UR6][R4.64], R198 ;  /* 0x000000c604002986 */ /* 0x0001e2000c101506 */
[----:B------:R-:W-:Y:S01]  /*1c430*/  ULDC UR8, c[0x0][0x22c] ;  /* 0x00008b0000087ab9 */ /* 0x000fe20000000800 */
[----:B------:R-:W-:Y:S01]  /*1c440*/  ULDC UR4, c[0x0][0x228] ;  /* 0x00008a0000047ab9 */ /* 0x000fe20000000800 */
[----:B------:R-:W-:Y:S01]  /*1c450*/  VIADD R0, R238, 0x70 ;  /* 0x00000070ee007836 */ /* 0x000fe20000000000 */
[----:B------:R-:W-:Y:S01]  /*1c460*/  ULDC UR10, c[0x0][0x228] ;  /* 0x00008a00000a7ab9 */ /* 0x000fe20000000800 */
[----:B-1----:R-:W-:Y:S01]  /*1c470*/  PRMT R11, R198, 0x7632, R11 ;  /* 0x00007632c60b7816 */ /* 0x002fe2000000000b */
[----:B------:R-:W-:Y:S02]  /*1c480*/  IMAD.WIDE R8, R13, 0x2, R2 ;  /* 0x000000020d087825 */ /* 0x000fe400078e0202 */
[----:B------:R-:W-:Y:S01]  /*1c490*/  ISETP.GE.AND P2, PT, R0, UR8, PT ;  /* 0x0000000800007c0c */ /* 0x000fe2000bf46270 */
[----:B------:R-:W-:Y:S01]  /*1c4a0*/  ULDC UR8, c[0x0][0x228] ;  /* 0x00008a0000087ab9 */ /* 0x000fe20000000800 */
[----:B------:R1:W-:Y:S01]  /*1c4b0*/  @P0 STG.E.U16 desc[UR6][R6.64], R11 ;  /* 0x0000000b06000986 */ /* 0x0003e2000c101506 */
[----:B0-----:R-:W-:-:S03]  /*1c4c0*/  PRMT R5, R187, 0x7632, R5 ;  /* 0x00007632bb057816 */ /* 0x001fc60000000005 */
[----:B------:R0:W-:Y:S01]  /*1c4d0*/  @P6 STG.E.U16 desc[UR6][R8.64], R187 ;  /* 0x000000bb08006986 */ /* 0x0001e2000c101506 */
[----:B------:R-:W-:Y:S01]  /*1c4e0*/  ISETP.LT.AND P6, PT, R223, UR4, !P4 ;  /* 0x00000004df007c0c */ /* 0x000fe2000e7c1270 */
[----:B------:R-:W-:Y:S01]  /*1c4f0*/  ULDC UR4, c[0x0][0x248] ;  /* 0x0000920000047ab9 */ /* 0x000fe20000000800 */
[----:B------:R-:W-:Y:S01]  /*1c500*/  ISETP.LT.AND P4, PT, R252, UR8, !P4 ;  /* 0x00000008fc007c0c */ /* 0x000fe2000e781270 */
[----:B-1----:R-:W-:Y:S01]  /*1c510*/  IMAD.WIDE R10, R13, 0x2, R236 ;  /* 0x000000020d0a7825 */ /* 0x002fe200078e02ec */
[----:B------:R-:W-:-:S04]  /*1c520*/  ULDC UR8, c[0x0][0x228] ;  /* 0x00008a0000087ab9 */ /* 0x000fc80000000800 */
[----:B------:R1:W-:Y:S01]  /*1c530*/  @P5 STG.E.U16 desc[UR6][R10.64], R5 ;  /* 0x000000050a005986 */ /* 0x0003e2000c101506 */
[----:B------:R-:W-:Y:S01]  /*1c540*/  ISETP.LT.AND P5, PT, R239, UR10, !P3 ;  /* 0x0000000aef007c0c */ /* 0x000fe2000dfa1270 */
[C---:B------:R-:W-:Y:S01]  /*1c550*/  VIADD R15, R13.reuse, UR4 ;  /* 0x000000040d0f7c36 */ /* 0x040fe20008000000 */
[----:B------:R-:W-:Y:S01]  /*1c560*/  ULDC UR10, c[0x0][0x228] ;  /* 0x00008a00000a7ab9 */ /* 0x000fe20000000800 */
[----:B------:R-:W-:Y:S01]  /*1c570*/  IMAD.WIDE R6, R13, 0x2, R242 ;  /* 0x000000020d067825 */ /* 0x000fe200078e02f2 */
[----:B------:R-:W-:-:S03]  /*1c580*/  ULDC UR4, c[0x0][0x22c] ;  /* 0x00008b0000047ab9 */ /* 0x000fc60000000800 */
[----:B0-----:R-:W-:-:S04]  /*1c590*/  IMAD.WIDE R8, R15, 0x2, R2 ;  /* 0x000000020f087825 */ /* 0x001fc800078e0202 */
[----:B-1----:R-:W-:Y:S01]  /*1c5a0*/  IMAD.WIDE R4, R13, 0x2, R240 ;  /* 0x000000020d047825 */ /* 0x002fe200078e02f0 */
[----:B------:R-:W-:-:S04]  /*1c5b0*/  PRMT R11, R191, 0x7632, R11 ;  /* 0x00007632bf0b7816 */ /* 0x000fc8000000000b */
[----:B------:R0:W-:Y:S04]  /*1c5c0*/  @P6 STG.E.U16 desc[UR6][R4.64], R191 ;  /* 0x000000bf04006986 */ /* 0x0001e8000c101506 */
[----:B------:R1:W-:Y:S01]  /*1c5d0*/  @P4 STG.E.U16 desc[UR6][R6.64], R11 ;  /* 0x0000000b06004986 */ /* 0x0003e2000c101506 */
[----:B------:R-:W-:-:S03]  /*1c5e0*/  VIADD R0, R238, 0x71 ;  /* 0x00000071ee007836 */ /* 0x000fc60000000000 */
[----:B------:R2:W-:Y:S01]  /*1c5f0*/  @P5 STG.E.U16 desc[UR6][R8.64], R195 ;  /* 0x000000c308005986 */ /* 0x0005e2000c101506 */
[----:B------:R-:W-:Y:S01]  /*1c600*/  ISETP.LT.AND P5, PT, R227, UR8, !P3 ;  /* 0x00000008e3007c0c */ /* 0x000fe2000dfa1270 */
[----:B------:R-:W-:Y:S01]  /*1c610*/  ULDC UR8, c[0x0][0x228] ;  /* 0x00008a0000087ab9 */ /* 0x000fe20000000800 */
[----:B------:R-:W-:Y:S01]  /*1c620*/  ISETP.LT.AND P4, PT, R223, UR10, !P3 ;  /* 0x0000000adf007c0c */ /* 0x000fe2000df81270 */
[----:B0-----:R-:W-:Y:S01]  /*1c630*/  IMAD.WIDE R4, R15, 0x2, R236 ;  /* 0x000000020f047825 */ /* 0x001fe200078e02ec */
[----:B------:R-:W-:Y:S01]  /*1c640*/  ISETP.LT.AND P3, PT, R252, UR12, !P3 ;  /* 0x0000000cfc007c0c */ /* 0x000fe2000df61270 */
[----:B------:R-:W-:Y:S01]  /*1c650*/  ULDC UR10, c[0x0][0x228] ;  /* 0x00008a00000a7ab9 */ /* 0x000fe20000000800 */
[----:B------:R-:W-:Y:S01]  /*1c660*/  ISETP.GE.AND P0, PT, R0, UR4, PT ;  /* 0x0000000400007c0c */ /* 0x000fe2000bf06270 */
[----:B------:R-:W-:Y:S01]  /*1c670*/  VIADD R14, R238, 0x72 ;  /* 0x00000072ee0e7836 */ /* 0x000fe20000000000 */
[----:B------:R-:W-:Y:S01]  /*1c680*/  PRMT R0, R195, 0x7632, R0 ;  /* 0x00007632c3007816 */ /* 0x000fe20000000000 */
[----:B-1----:R-:W-:Y:S01]  /*1c690*/  IMAD.WIDE R6, R15, 0x2, R240 ;  /* 0x000000020f067825 */ /* 0x002fe200078e02f0 */
[----:B------:R-:W-:Y:S01]  /*1c6a0*/  ISETP.LT.AND P6, PT, R239, UR8, !P2 ;  /* 0x00000008ef007c0c */ /* 0x000fe2000d7c1270 */
[----:B------:R-:W-:Y:S01]  /*1c6b0*/  ULDC UR8, c[0x0][0x22c] ;  /* 0x00008b0000087ab9 */ /* 0x000fe20000000800 */
[----:B------:R-:W-:Y:S01]  /*1c6c0*/  PRMT R12, R199, 0x7632, R12 ;  /* 0x00007632c70c7816 */ /* 0x000fe2000000000c */
[----:B------:R0:W-:Y:S01]  /*1c6d0*/  @P5 STG.E.U16 desc[UR6][R4.64], R0 ;  /* 0x0000000004005986 */ /* 0x0001e2000c101506 */
[----:B--2---:R-:W-:Y:S01]  /*1c6e0*/  IMAD.WIDE R8, R15, 0x2, R242 ;  /* 0x000000020f087825 */ /* 0x004fe200078e02f2 */
[----:B------:R-:W-:Y:S01]  /*1c6f0*/  ISETP.GE.AND P5, PT, R14, UR8, PT ;  /* 0x000000080e007c0c */ /* 0x000fe2000bfa6270 */
[----:B------:R-:W-:Y:S01]  /*1c700*/  ULDC UR8, c[0x0][0x228] ;  /* 0x00008a0000087ab9 */ /* 0x000fe20000000800 */
[----:B------:R-:W-:Y:S01]  /*1c710*/  ULDC UR4, c[0x0][0x248] ;  /* 0x0000920000047ab9 */ /* 0x000fe20000000800 */
[----:B------:R1:W-:Y:S01]  /*1c720*/  @P4 STG.E.U16 desc[UR6][R6.64], R199 ;  /* 0x000000c706004986 */ /* 0x0003e2000c101506 */
[----:B------:R-:W-:Y:S01]  /*1c730*/  ISETP.LT.AND P4, PT, R227, UR8, !P2 ;  /* 0x00000008e3007c0c */ /* 0x000fe2000d781270 */
[----:B------:R-:W-:Y:S01]  /*1c740*/  VIADD R13, R15, UR4 ;  /* 0x000000040f0d7c36 */ /* 0x000fe20008000000 */
[----:B------:R-:W-:Y:S01]  /*1c750*/  ULDC UR12, c[0x0][0x228] ;  /* 0x00008a00000c7ab9 */ /* 0x000fe20000000800 */
[----:B------:R2:W-:Y:S01]  /*1c760*/  @P3 STG.E.U16 desc[UR6][R8.64], R12 ;  /* 0x0000000c08003986 */ /* 0x0005e2000c101506 */
[----:B------:R-:W-:Y:S01]  /*1c770*/  ISETP.LT.AND P3, PT, R223, UR10, !P2 ;  /* 0x0000000adf007c0c */ /* 0x000fe2000d761270 */
[C---:B------:R-:W-:Y:S01]  /*1c780*/  IMAD.WIDE R10, R13.reuse, 0x2, R2 ;  /* 0x000000020d0a7825 */ /* 0x040fe200078e0202 */
[----:B------:R-:W-:Y:S01]  /*1c790*/  ISETP.LT.AND P2, PT, R252, UR12, !P2 ;  /* 0x0000000cfc007c0c */ /* 0x000fe2000d741270 */
[----:B------:R-:W-:Y:S01]  /*1c7a0*/  ULDC UR8, c[0x0][0x228] ;  /* 0x00008a0000087ab9 */ /* 0x000fe20000000800 */
[----:B------:R-:W-:Y:S01]  /*1c7b0*/  PRMT R14, R200, 0x7632, R14 ;  /* 0x00007632c80e7816 */ /* 0x000fe2000000000e */
[----:B0-----:R-:W-:Y:S01]  /*1c7c0*/  IMAD.WIDE R4, R13, 0x2, R236 ;  /* 0x000000020d047825 */ /* 0x001fe200078e02ec */
[----:B------:R0:W-:Y:S01]  /*1c7d0*/  @P6 STG.E.U16 desc[UR6][R10.64], R200 ;  /* 0x000000c80a006986 */ /* 0x0001e2000c101506 */
[----:B------:R-:W-:Y:S01]  /*1c7e0*/  ISETP.LT.AND P6, PT, R239, UR8, !P0 ;  /* 0x00000008ef007c0c */ /* 0x000fe2000c7c1270 */
[----:B------:R-:W-:Y:S01]  /*1c7f0*/  ULDC UR8, c[0x0][0x22c] ;  /* 0x00008b0000087ab9 */ /* 0x000fe20000000800 */
[----:B-1----:R-:W-:Y:S01]  /*1c800*/  IMAD.WIDE R6, R13, 0x2, R240 ;  /* 0x000000020d067825 */ /* 0x002fe200078e02f0 */
[----:B------:R-:W-:Y:S01]  /*1c810*/  PRMT R0, R204, 0x7632, R0 ;  /* 0x00007632cc007816 */ /* 0x000fe20000000000 */
[----:B------:R-:W-:-:S02]  /*1c820*/  ULDC UR4, c[0x0][0x248] ;  /* 0x0000920000047ab9 */ /* 0x000fc40000000800 */
[----:B--2---:R-:W-:Y:S01]  /*1c830*/  VIADD R12, R238, 0x73 ;  /* 0x00000073ee0c7836 */ /* 0x004fe20000000000 */
[----:B------:R1:W-:Y:S01]  /*1c840*/  @P4 STG.E.U16 desc[UR6][R4.64], R14 ;  /* 0x0000000e04004986 */ /* 0x0003e2000c101506 */
[----:B------:R-:W-:Y:S01]  /*1c850*/  IMAD.WIDE R8, R13, 0x2, R242 ;  /* 0x000000020d087825 */ /* 0x000fe200078e02f2 */
[----:B------:R-:W-:Y:S01]  /*1c860*/  ULDC UR10, c[0x0][0x228] ;  /* 0x00008a00000a7ab9 */ /* 0x000fe20000000800 */
[----:B------:R-:W-:Y:S01]  /*1c870*/  ULDC UR12, c[0x0][0x228] ;  /* 0x00008a00000c7ab9 */ /* 0x000fe20000000800 */
[----:B------:R-:W-:Y:S01]  /*1c880*/  ISETP.GE.AND P4, PT, R12, UR8, PT ;  /* 0x000000080c007c0c */ /* 0x000fe2000bf86270 */
[----:B------:R-:W-:Y:S01]  /*1c890*/  ULDC UR8, c[0x0][0x228] ;  /* 0x00008a0000087ab9 */ /* 0x000fe20000000800 */
[----:B------:R2:W-:Y:S01]  /*1c8a0*/  @P3 STG.E.U16 desc[UR6][R6.64], R204 ;  /* 0x000000cc06003986 */ /* 0x0005e2000c101506 */
[----:B------:R-:W-:Y:S01]  /*1c8b0*/  ISETP.LT.AND P3, PT, R227, UR8, !P0 ;  /* 0x00000008e3007c0c */ /* 0x000fe2000c761270 */
[----:B------:R-:W-:Y:S01]  /*1c8c0*/  VIADD R15, R13, UR4 ;  /* 0x000000040d0f7c36 */ /* 0x000fe20008000000 */
[----:B------:R-:W-:Y:S01]  /*1c8d0*/  PRMT R12, R208, 0x7632, R12 ;  /* 0x00007632d00c7816 */ /* 0x000fe2000000000c */
[----:B------:R3:W-:Y:S01]  /*1c8e0*/  @P2 STG.E.U16 desc[UR6][R8.64], R0 ;  /* 0x0000000008002986 */ /* 0x0007e2000c101506 */
[----:B------:R-:W-:Y:S01]  /*1c8f0*/  ISETP.LT.AND P2, PT, R223, UR10, !P0 ;  /* 0x0000000adf007c0c */ /* 0x000fe2000c741270 */
[C---:B0-----:R-:W-:Y:S01]  /*1c900*/  IMAD.WIDE R10, R15.reuse, 0x2, R2 ;  /* 0x000000020f0a7825 */ /* 0x041fe200078e0202 */
[----:B------:R-:W-:Y:S01]  /*1c910*/  ISETP.LT.AND P0, PT, R252, UR12, !P0 ;  /* 0x0000000cfc007c0c */ /* 0x000fe2000c701270 */
[----:B------:R-:W-:Y:S01]  /*1c920*/  ULDC UR8, c[0x0][0x228] ;  /* 0x00008a0000087ab9 */ /* 0x000fe20000000800 */
[----:B------:R-:W-:Y:S01]  /*1c930*/  ULDC UR4, c[0x0][0x248] ;  /* 0x0000920000047ab9 */ /* 0x000fe20000000800 */
[----:B-1----:R-:W-:Y:S01]  /*1c940*/  IMAD.WIDE R4, R15, 0x2, R236 ;  /* 0x000000020f047825 */ /* 0x002fe200078e02ec */
[----:B------:R0:W-:Y:S01]  /*1c950*/  @P6 STG.E.U16 desc[UR6][R10.64], R208 ;  /* 0x000000d00a006986 */ /* 0x0001e2000c101506 */
[----:B------:R-:W-:Y:S01]  /*1c960*/  ISETP.LT.AND P6, PT, R239, UR8, !P5 ;  /* 0x00000008ef007c0c */ /* 0x000fe2000efc1270 */
[----:B------:R-:W-:Y:S01]  /*1c970*/  ULDC UR8, c[0x0][0x22c] ;  /* 0x00008b0000087ab9 */ /* 0x000fe20000000800 */
[----:B------:R-:W-:-:S02]  /*1c980*/  VIADD R14, R238, 0x74 ;  /* 0x00000074ee0e7836 */ /* 0x000fc40000000000 */
[C---:B--2---:R-:W-:Y:S01]  /*1c990*/  IMAD.WIDE R6, R15.reuse, 0x2, R240 ;  /* 0x000000020f067825 */ /* 0x044fe200078e02f0 */
[----:B---3--:R-:W-:Y:S01]  /*1c9a0*/  PRMT R0, R212, 0x7632, R0 ;  /* 0x00007632d4007816 */ /* 0x008fe20000000000 */
[----:B------:R1:W-:Y:S02]  /*1c9b0*/  @P3 STG.E.U16 desc[UR6][R4.64], R12 ;  /* 0x0000000c04003986 */ /* 0x0003e4000c101506 */
[C---:B------:R-:W-:Y:S01]  /*1c9c0*/  IMAD.WIDE R8, R15.reuse, 0x2, R242 ;  /* 0x000000020f087825 */ /* 0x040fe200078e02f2 */
[----:B------:R-:W-:Y:S01]  /*1c9d0*/  ISETP.GE.AND P3, PT, R14, UR8, PT ;  /* 0x000000080e007c0c */ /* 0x000fe2000bf66270 */
[----:B------:R-:W-:Y:S01]  /*1c9e0*/  @P2 STG.E.U16 desc[UR6][R6.64], R212 ;  /* 0x000000d406002986 */ /* 0x000fe2000c101506 */
[----:B------:R-:W-:Y:S01]  /*1c9f0*/  ULDC UR8, c[0x0][0x228] ;  /* 0x00008a0000087ab9 */ /* 0x000fe20000000800 */
[----:B------:R-:W-:Y:S01]  /*1ca00*/  VIADD R13, R15, UR4 ;  /* 0x000000040f0d7c36 */ /* 0x000fe20008000000 */
[----:B------:R-:W-:Y:S01]  /*1ca10*/  ULDC UR4, c[0x0][0x228] ;  /* 0x00008a0000047ab9 */ /* 0x000fe20000000800 */
[----:B------:R2:W-:Y:S01]  /*1ca20*/  @P0 STG.E.U16 desc[UR6][R8.64], R0 ;  /* 0x0000000008000986 */ /* 0x0005e2000c101506 */
[----:B------:R-:W-:Y:S01]  /*1ca30*/  ULDC UR10, c[0x0][0x228] ;  /* 0x00008a00000a7ab9 */ /* 0x000fe20000000800 */
[----:B------:R-:W-:Y:S01]  /*1ca40*/  ISETP.LT.AND P2, PT, R227, UR4, !P5 ;  /* 0x00000004e3007c0c */ /* 0x000fe2000ef41270 */
[----:B0-----:R-:W-:Y:S01]  /*1ca50*/  IMAD.WIDE R10, R13, 0x2, R2 ;  /* 0x000000020d0a7825 */ /* 0x001fe200078e0202 */
[----:B------:R-:W-:Y:S01]  /*1ca60*/  ISETP.LT.AND P0, PT, R223, UR8, !P5 ;  /* 0x00000008df007c0c */ /* 0x000fe2000ef01270 */
[----:B------:R-:W-:Y:S01]  /*1ca70*/  ULDC UR4, c[0x0][0x228] ;  /* 0x00008a0000047ab9 */ /* 0x000fe20000000800 */
[----:B------:R-:W-:Y:S01]  /*1ca80*/  ISETP.LT.AND P5, PT, R252, UR10, !P5 ;  /* 0x0000000afc007c0c */ /* 0x000fe2000efa1270 */
[----:B-1----:R-:W-:Y:S01]  /*1ca90*/  IMAD.WIDE R4, R13, 0x2, R236 ;  /* 0x000000020d047825 */ /* 0x002fe200078e02ec */
[----:B------:R-:W-:Y:S01]  /*1caa0*/  PRMT R14, R201, 0x7632, R14 ;  /* 0x00007632c90e7816 */ /* 0x000fe2000000000e */
[----:B------:R0:W-:Y:S01]  /*1cab0*/  @P6 STG.E.U16 desc[UR6][R10.64], R201 ;  /* 0x000000c90a006986 */ /* 0x0001e2000c101506 */
[----:B------:R-:W-:Y:S01]  /*1cac0*/  ISETP.LT.AND P6, PT, R239, UR4, !P4 ;  /* 0x00000004ef007c0c */ /* 0x000fe2000e7c1270 */
[----:B------:R-:W-:Y:S01]  /*1cad0*/  VIADD R12, R238, 0x75 ;  /* 0x00000075ee0c7836 */ /* 0x000fe20000000000 */
[----:B--2---:R-:W-:Y:S01]  /*1cae0*/  PRMT R0, R205, 0x7632, R0 ;  /* 0x00007632cd007816 */ /* 0x004fe20000000000 */
[----:B------:R-:W-:Y:S01]  /*1caf0*/  IMAD.WIDE R6, R13, 0x2, R240 ;  /* 0x000000020d067825 */ /* 0x000fe200078e02f0 */
[----:B------:R-:W-:-:S03]  /*1cb00*/  ULDC UR4, c[0x0][0x248] ;  /* 0x0000920000047ab9 */ /* 0x000fc60000000800 */
[C---:B------:R-:W-:Y:S01]  /*1cb10*/  IMAD.WIDE R8, R13.reuse, 0x2, R242 ;  /* 0x000000020d087825 */ /* 0x040fe200078e02f2 */
[----:B------:R1:W-:Y:S01]  /*1cb20*/  @P2 STG.E.U16 desc[UR6][R4.64], R14 ;  /* 0x0000000e04002986 */ /* 0x0003e2000c101506 */
[----:B------:R-:W-:Y:S01]  /*1cb30*/  ISETP.GE.AND P2, PT, R12, UR5, PT ;  /* 0x000000050c007c0c */ /* 0x000fe2000bf46270 */
[----:B------:R-:W-:Y:S01]  /*1cb40*/  ULDC UR5, c[0x0][0x228] ;  /* 0x00008a0000057ab9 */ /* 0x000fe20000000800 */
[----:B------:R-:W-:Y:S01]  /*1cb50*/  VIADD R15, R13, UR4 ;  /* 0x000000040d0f7c36 */ /* 0x000fe20008000000 */
[----:B------:R2:W-:Y:S01]  /*1cb60*/  @P0 STG.E.U16 desc[UR6][R6.64], R205 ;  /* 0x000000cd06000986 */ /* 0x0005e2000c101506 */
[----:B------:R-:W-:Y:S01]  /*1cb70*/  ULDC UR4, c[0x0][0x228] ;  /* 0x00008a0000047ab9 */ /* 0x000fe20000000800 */
[----:B------:R-:W-:Y:S02]  /*1cb80*/  ULDC UR8, c[0x0][0x228] ;  /* 0x00008a0000087ab9 */ /* 0x000fe40000000800 */
[----:B------:R3:W-:Y:S01]  /*1cb90*/  @P5 STG.E.U16 desc[UR6][R8.64], R0 ;  /* 0x0000000008005986 */ /* 0x0007e2000c101506 */
        /* <DEDUP_REMOVED lines=9> */
[----:B--2---:R-:W-:Y:S01]  /*1cc30*/  IMAD.WIDE R6, R15, 0x2, R240 ;  /* 0x000000020f067825 */ /* 0x004fe200078e02f0 */
[----:B------:R-:W-:Y:S01]  /*1cc40*/  ULDC UR4, c[0x0][0x248] ;  /* 0x0000920000047ab9 */ /* 0x000fe20000000800 */
[----:B---3--:R-:W-:Y:S01]  /*1cc50*/  PRMT R0, R213, 0x7632, R0 ;  /* 0x00007632d5007816 */ /* 0x008fe20000000000 */
[----:B------:R-:W-:Y:S01]  /*1cc60*/  ULDC UR5, c[0x0][0x228] ;  /* 0x00008a0000057ab9 */ /* 0x000fe20000000800 */
[----:B------:R-:W-:Y:S01]  /*1cc70*/  IMAD.WIDE R8, R15, 0x2, R242 ;  /* 0x000000020f087825 */ /* 0x000fe200078e02f2 */
[----:B------:R1:W-:Y:S01]  /*1cc80*/  @P5 STG.E.U16 desc[UR6][R4.64], R12 ;  /* 0x0000000c04005986 */ /* 0x0003e2000c101506 */
[----:B------:R-:W-:-:S02]  /*1cc90*/  ULDC UR8, c[0x0][0x228] ;  /* 0x00008a0000087ab9 */ /* 0x000fc40000000800 */
[----:B------:R-:W-:Y:S01]  /*1cca0*/  VIADD R13, R15, UR4 ;  /* 0x000000040f0d7c36 */ /* 0x000fe20008000000 */
[----:B------:R2:W-:Y:S01]  /*1ccb0*/  @P0 STG.E.U16 desc[UR6][R6.64], R213 ;  /* 0x000000d506000986 */ /* 0x0005e2000c101506 */
[----:B------:R-:W-:Y:S01]  /*1ccc0*/  ULDC UR4, c[0x0][0x228] ;  /* 0x00008a0000047ab9 */ /* 0x000fe20000000800 */
[----:B------:R-:W-:Y:S01]  /*1ccd0*/  ISETP.LT.AND P0, PT, R223, UR5, !P3 ;  /* 0x00000005df007c0c */ /* 0x000fe2000df01270 */
[----:B------:R-:W-:Y:S01]  /*1cce0*/  VIADD R14, R238, 0x76 ;  /* 0x00000076ee0e7836 */ /* 0x000fe20000000000 */
[----:B------:R3:W-:Y:S01]  /*1ccf0*/  @P4 STG.E.U16 desc[UR6][R8.64], R0 ;  /* 0x0000000008004986 */ /* 0x0007e2000c101506 */
[----:B------:R-:W-:Y:S01]  /*1cd00*/  ISETP.LT.AND P4, PT, R227, UR4, !P3 ;  /* 0x00000004e3007c0c */ /* 0x000fe2000df81270 */
[C---:B0-----:R-:W-:Y:S01]  /*1cd10*/  IMAD.WIDE R10, R13.reuse, 0x2, R2 ;  /* 0x000000020d0a7825 */ /* 0x041fe200078e0202 */
[----:B------:R-:W-:Y:S01]  /*1cd20*/  ISETP.LT.AND P3, PT, R252, UR8, !P3 ;  /* 0x00000008fc007c0c */ /* 0x000fe2000df61270 */
[----:B------:R-:W-:Y:S01]  /*1cd30*/  ULDC UR4, c[0x0][0x228] ;  /* 0x00008a0000047ab9 */ /* 0x000fe20000000800 */
[----:B------:R-:W-:Y:S01]  /*1cd40*/  ISETP.GE.AND P5, PT, R14, UR9, PT ;  /* 0x000000090e007c0c */ /* 0x000fe2000bfa6270 */
[----:B-1----:R-:W-:Y:S01]  /*1cd50*/  IMAD.WIDE R4, R13, 0x2, R236 ;  /* 0x000000020d047825 */ /* 0x002fe200078e02ec */
[----:B------:R-:W-:Y:S01]  /*1cd60*/  PRMT R14, R202, 0x7632, R14 ;  /* 0x00007632ca0e7816 */ /* 0x000fe2000000000e */
[----:B------:R0:W-:Y:S01]  /*1cd70*/  @P6 STG.E.U16 desc[UR6][R10.64], R202 ;  /* 0x000000ca0a006986 */ /* 0x0001e2000c101506 */
[----:B------:R-:W-:Y:S01]  /*1cd80*/  ISETP.LT.AND P6, PT, R239, UR4, !P2 ;  /* 0x00000004ef007c0c */ /* 0x000fe2000d7c1270 */
[C---:B--2---:R-:W-:Y:S01]  /*1cd90*/  IMAD.WIDE R6, R13.reuse, 0x2, R240 ;  /* 0x000000020d067825 */ /* 0x044fe200078e02f0 */
[----:B------:R-:W-:Y:S01]  /*1cda0*/  ULDC UR4, c[0x0][0x248] ;  /* 0x0000920000047ab9 */ /* 0x000fe20000000800 */
[----:B---3--:R-:W-:Y:S01]  /*1cdb0*/  PRMT R0, R206, 0x7632, R0 ;  /* 0x00007632ce007816 */ /* 0x008fe20000000000 */
[----:B------:R-:W-:Y:S01]  /*1cdc0*/  ULDC UR5, c[0x0][0x228] ;  /* 0x00008a0000057ab9 */ /* 0x000fe20000000800 */
[----:B------:R-:W-:Y:S01]  /*1cdd0*/  IMAD.WIDE R8, R13, 0x2, R242 ;  /* 0x000000020d087825 */ /* 0x000fe200078e02f2 */
[----:B------:R1:W-:Y:S01]  /*1cde0*/  @P4 STG.E.U16 desc[UR6][R4.64], R14 ;  /* 0x0000000e04004986 */ /* 0x0003e2000c101506 */
[----:B------:R-:W-:Y:S01]  /*1cdf0*/  ULDC UR8, c[0x0][0x228] ;  /* 0x00008a0000087ab9 */ /* 0x000fe20000000800 */
[----:B------:R-:W-:Y:S01]  /*1ce00*/  PRMT R16, R215, 0x7632, R16 ;  /* 0x00007632d7107816 */ /* 0x000fe20000000010 */
[----:B------:R-:W-:Y:S01]  /*1ce10*/  VIADD R15, R13, UR4 ;  /* 0x000000040d0f7c36 */ /* 0x000fe20008000000 */
[----:B------:R2:W-:Y:S01]  /*1ce20*/  @P0 STG.E.U16 desc[UR6][R6.64], R206 ;  /* 0x000000ce06000986 */ /* 0x0005e2000c101506 */
[----:B------:R-:W-:Y:S01]  /*1ce30*/  ULDC UR4, c[0x0][0x228] ;  /* 0x00008a0000047ab9 */ /* 0x000fe20000000800 */
[----:B------:R-:W-:Y:S01]  /*1ce40*/  VIADD R12, R238, 0x77 ;  /* 0x00000077ee0c7836 */ /* 0x000fe20000000000 */
[----:B------:R-:W-:Y:S01]  /*1ce50*/  PRMT R18, R216, 0x7632, R18 ;  /* 0x00007632d8127816 */ /* 0x000fe20000000012 */
[----:B------:R3:W-:Y:S01]  /*1ce60*/  @P3 STG.E.U16 desc[UR6][R8.64], R0 ;  /* 0x0000000008003986 */ /* 0x0007e2000c101506 */
[----:B------:R-:W-:Y:S01]  /*1ce70*/  ISETP.LT.AND P3, PT, R227, UR4, !P2 ;  /* 0x00000004e3007c0c */ /* 0x000fe2000d761270 */
[----:B------:R-:W-:Y:S01]  /*1ce80*/  ULDC UR4, c[0x0][0x228] ;  /* 0x00008a0000047ab9 */ /* 0x000fe20000000800 */
[----:B------:R-:W-:Y:S01]  /*1ce90*/  ISETP.LT.AND P0, PT, R223, UR5, !P2 ;  /* 0x00000005df007c0c */ /* 0x000fe2000d701270 */
[C---:B0-----:R-:W-:Y:S01]  /*1cea0*/  IMAD.WIDE R10, R15.reuse, 0x2, R2 ;  /* 0x000000020f0a7825 */ /* 0x041fe200078e0202 */
[----:B------:R-:W-:Y:S01]  /*1ceb0*/  ISETP.LT.AND P2, PT, R252, UR4, !P2 ;  /* 0x00000004fc007c0c */ /* 0x000fe2000d741270 */
[----:B------:R-:W-:Y:S01]  /*1cec0*/  ULDC UR4, c[0x0][0x248] ;  /* 0x0000920000047ab9 */ /* 0x000fe20000000800 */
[----:B------:R-:W-:Y:S01]  /*1ced0*/  ULDC UR5, c[0x0][0x228] ;  /* 0x00008a0000057ab9 */ /* 0x000fe20000000800 */
[----:B-1----:R-:W-:Y:S01]  /*1cee0*/  IMAD.WIDE R4, R15, 0x2, R236 ;  /* 0x000000020f047825 */ /* 0x002fe200078e02ec */
[----:B------:R0:W-:Y:S01]  /*1cef0*/  @P6 STG.E.U16 desc[UR6][R10.64], R210 ;  /* 0x000000d20a006986 */ /* 0x0001e2000c101506 */
[----:B------:R-:W-:-:S02]  /*1cf00*/  ULDC UR9, c[0x0][0x228] ;  /* 0x00008a0000097ab9 */ /* 0x000fc40000000800 */
[----:B--2---:R-:W-:Y:S01]  /*1cf10*/  IMAD.WIDE R6, R15, 0x2, R240 ;  /* 0x000000020f067825 */ /* 0x004fe200078e02f0 */
[----:B---3--:R-:W-:-:S03]  /*1cf20*/  PRMT R0, R214, 0x7632, R0 ;  /* 0x00007632d6007816 */ /* 0x008fc60000000000 */
[----:B------:R-:W-:Y:S01]  /*1cf30*/  IMAD.WIDE R8, R15, 0x2, R242 ;  /* 0x000000020f087825 */ /* 0x000fe200078e02f2 */
[----:B0-----:R-:W-:-:S03]  /*1cf40*/  PRMT R11, R210, 0x7632, R11 ;  /* 0x00007632d20b7816 */ /* 0x001fc6000000000b */
[----:B------:R-:W-:Y:S01]  /*1cf50*/  VIADD R13, R15, UR4 ;  /* 0x000000040f0d7c36 */ /* 0x000fe20008000000 */
[----:B------:R-:W-:Y:S01]  /*1cf60*/  ULDC UR4, c[0x0][0x228] ;  /* 0x00008a0000047ab9 */ /* 0x000fe20000000800 */
[----:B------:R-:W-:Y:S01]  /*1cf70*/  ISETP.LT.AND P6, PT, R239, UR8, !P5 ;  /* 0x00000008ef007c0c */ /* 0x000fe2000efc1270 */
[----:B------:R-:W-:Y:S01]  /*1cf80*/  ULDC UR8, c[0x0][0x228] ;  /* 0x00008a0000087ab9 */ /* 0x000fe20000000800 */
[----:B------:R0:W-:Y:S01]  /*1cf90*/  @P3 STG.E.U16 desc[UR6][R4.64], R11 ;  /* 0x0000000b04003986 */ /* 0x0001e2000c101506 */
[----:B------:R-:W-:-:S03]  /*1cfa0*/  ISETP.GE.AND P4, PT, R12, UR11, PT ;  /* 0x0000000b0c007c0c */ /* 0x000fc6000bf86270 */
[----:B------:R1:W-:Y:S01]  /*1cfb0*/  @P0 STG.E.U16 desc[UR6][R6.64], R214 ;  /* 0x000000d606000986 */ /* 0x0003e2000c101506 */
[----:B------:R-:W-:Y:S01]  /*1cfc0*/  ISETP.LT.AND P0, PT, R223, UR5, !P5 ;  /* 0x00000005df007c0c */ /* 0x000fe2000ef01270 */
[----:B------:R-:W-:Y:S01]  /*1cfd0*/  VIADD R12, R238, 0x78 ;  /* 0x00000078ee0c7836 */ /* 0x000fe20000000000 */
[----:B------:R-:W-:Y:S01]  /*1cfe0*/  ULDC UR5, c[0x0][0x228] ;  /* 0x00008a0000057ab9 */ /* 0x000fe20000000800 */
[----:B------:R-:W-:Y:S01]  /*1cff0*/  @P2 STG.E.U16 desc[UR6][R8.64], R0 ;  /* 0x0000000008002986 */ /* 0x000fe2000c101506 */
[----:B------:R-:W-:Y:S01]  /*1d000*/  ISETP.LT.AND P2, PT, R227, UR4, !P5 ;  /* 0x00000004e3007c0c */ /* 0x000fe2000ef41270 */
[----:B------:R-:W-:Y:S01]  /*1d010*/  ULDC UR4, c[0x0][0x228] ;  /* 0x00008a0000047ab9 */ /* 0x000fe20000000800 */
[----:B------:R-:W-:Y:S01]  /*1d020*/  ISETP.GE.AND P3, PT, R12, UR13, PT ;  /* 0x0000000d0c007c0c */ /* 0x000fe2000bf66270 */
[----:B0-----:R-:W-:Y:S01]  /*1d030*/  IMAD.WIDE R10, R13, 0x2, R2 ;  /* 0x000000020d0a7825 */ /* 0x001fe200078e0202 */
[----:B------:R-:W-:-:S03]  /*1d040*/  PRMT R12, R203, 0x7632, R12 ;  /* 0x00007632cb0c7816 */ /* 0x000fc6000000000c */
[C---:B------:R-:W-:Y:S01]  /*1d050*/  IMAD.WIDE R4, R13.reuse, 0x2, R236 ;  /* 0x000000020d047825 */ /* 0x040fe200078e02ec */
[----:B------:R-:W-:Y:S03]  /*1d060*/  @P6 STG.E.U16 desc[UR6][R10.64], R203 ;  /* 0x000000cb0a006986 */ /* 0x000fe6000c101506 */
[C---:B-1----:R-:W-:Y:S02]  /*1d070*/  IMAD.WIDE R6, R13.reuse, 0x2, R240 ;  /* 0x000000020d067825 */ /* 0x042fe400078e02f0 */
[----:B------:R-:W-:Y:S04]  /*1d080*/  @P2 STG.E.U16 desc[UR6][R4.64], R12 ;  /* 0x0000000c04002986 */ /* 0x000fe8000c101506 */
[----:B------:R-:W-:Y:S04]  /*1d090*/  @P0 STG.E.U16 desc[UR6][R6.64], R207 ;  /* 0x000000cf06000986 */ /* 0x000fe8000c101506 */
[----:B------:R0:W1:Y:S04]  /*1d0a0*/  LDS.128 R4, [R219] ;  /* 0x00000000db047984 */ /* 0x0000680000000c00 */
[----:B0-----:R-:W2:Y:S01]  /*1d0b0*/  LDL.LU R219, [R1+0xc0c] ;  /* 0x000c0c0001db7983 */ /* 0x001ea20000300800 */
[----:B------:R-:W-:Y:S01]  /*1d0c0*/  ISETP.LT.AND P5, PT, R252, UR8, !P5 ;  /* 0x00000008fc007c0c */ /* 0x000fe2000efa1270 */
[----:B------:R-:W-:Y:S01]  /*1d0d0*/  IMAD.WIDE R8, R13, 0x2, R242 ;  /* 0x000000020d087825 */ /* 0x000fe200078e02f2 */
[----:B------:R-:W-:Y:S01]  /*1d0e0*/  ISETP.LT.AND P6, PT, R239, UR4, !P4 ;  /* 0x00000004ef007c0c */ /* 0x000fe2000e7c1270 */
[----:B------:R-:W-:Y:S01]  /*1d0f0*/  ULDC UR4, c[0x0][0x248] ;  /* 0x0000920000047ab9 */ /* 0x000fe20000000800 */
[----:B------:R-:W-:Y:S01]  /*1d100*/  ULDC UR8, c[0x0][0x228] ;  /* 0x00008a0000087ab9 */ /* 0x000fe20000000800 */
[----:B------:R-:W-:Y:S01]  /*1d110*/  VIADD R15, R13, UR4 ;  /* 0x000000040d0f7c36 */ /* 0x000fe20008000000 */
[----:B------:R-:W-:Y:S01]  /*1d120*/  PRMT R13, R207, 0x7632, R13 ;  /* 0x00007632cf0d7816 */ /* 0x000fe2000000000d */
[----:B------:R-:W-:Y:S01]  /*1d130*/  ULDC UR4, c[0x0][0x228] ;  /* 0x00008a0000047ab9 */ /* 0x000fe20000000800 */
[----:B------:R-:W-:Y:S01]  /*1d140*/  ISETP.LT.AND P0, PT, R223, UR5, !P4 ;  /* 0x00000005df007c0c */ /* 0x000fe2000e701270 */
[----:B------:R-:W-:Y:S01]  /*1d150*/  VIADD R0, R238, 0x79 ;  /* 0x00000079ee007836 */ /* 0x000fe20000000000 */
[----:B------:R-:W-:-:S03]  /*1d160*/  ULDC UR5, c[0x0][0x228] ;  /* 0x00008a0000057ab9 */ /* 0x000fc60000000800 */
[----:B------:R0:W-:Y:S01]  /*1d170*/  @P5 STG.E.U16 desc[UR6][R8.64], R13 ;  /* 0x0000000d08005986 */ /* 0x0001e2000c101506 */
[----:B------:R-:W-:Y:S01]  /*1d180*/  ISETP.LT.AND P5, PT, R227, UR4, !P4 ;  /* 0x00000004e3007c0c */ /* 0x000fe2000e7a1270 */
[----:B------:R-:W-:Y:S01]  /*1d190*/  IMAD.WIDE R10, R15, 0x2, R2 ;  /* 0x000000020f0a7825 */ /* 0x000fe200078e0202 */
[----:B------:R-:W-:Y:S01]  /*1d1a0*/  ISETP.LT.AND P4, PT, R252, UR8, !P4 ;  /* 0x00000008fc007c0c */ /* 0x000fe2000e781270 */
[----:B------:R-:W-:Y:S01]  /*1d1b0*/  ULDC UR4, c[0x0][0x228] ;  /* 0x00008a0000047ab9 */ /* 0x000fe20000000800 */
[----:B------:R-:W-:Y:S01]  /*1d1c0*/  ISETP.GE.AND P2, PT, R0, UR21, PT ;  /* 0x0000001500007c0c */ /* 0x000fe2000bf46270 */
[----:B------:R-:W-:Y:S01]  /*1d1d0*/  ULDC UR8, c[0x0][0x228] ;  /* 0x00008a0000087ab9 */ /* 0x000fe20000000800 */
[----:B------:R3:W-:Y:S01]  /*1d1e0*/  @P6 STG.E.U16 desc[UR6][R10.64], R211 ;  /* 0x000000d30a006986 */ /* 0x0007e2000c101506 */
[----:B------:R-:W-:Y:S02]  /*1d1f0*/  PRMT R0, R211, 0x7632, R0 ;  /* 0x00007632d3007816 */ /* 0x000fe40000000000 */
[----:B------:R-:W-:Y:S01]  /*1d200*/  ISETP.LT.AND P6, PT, R239, UR4, !P3 ;  /* 0x00000004ef007c0c */ /* 0x000fe2000dfc1270 */
[----:B------:R-:W-:Y:S01]  /*1d210*/  ULDC UR4, c[0x0][0x248] ;  /* 0x0000920000047ab9 */ /* 0x000fe20000000800 */
[----:B0-----:R-:W-:-:S04]  /*1d220*/  IMAD.WIDE R8, R15, 0x2, R236 ;  /* 0x000000020f087825 */ /* 0x001fc800078e02ec */
[----:B------:R-:W-:-:S04]  /*1d230*/  IMAD.WIDE R12, R15, 0x2, R242 ;  /* 0x000000020f0c7825 */ /* 0x000fc800078e02f2 */
[C---:B---3--:R-:W-:Y:S01]  /*1d240*/  IMAD.WIDE R10, R15.reuse, 0x2, R240 ;  /* 0x000000020f0a7825 */ /* 0x048fe200078e02f0 */
[----:B------:R0:W-:Y:S03]  /*1d250*/  @P5 STG.E.U16 desc[UR6][R8.64], R0 ;  /* 0x0000000008005986 */ /* 0x0001e6000c101506 */
[----:B------:R-:W-:Y:S01]  /*1d260*/  VIADD R17, R15, UR4 ;  /* 0x000000040f117c36 */ /* 0x000fe20008000000 */
[----:B------:R3:W-:Y:S01]  /*1d270*/  @P0 STG.E.U16 desc[UR6][R10.64], R215 ;  /* 0x000000d70a000986 */ /* 0x0007e2000c101506 */
[----:B------:R-:W-:Y:S01]  /*1d280*/  ULDC UR4, c[0x0][0x228] ;  /* 0x00008a0000047ab9 */ /* 0x000fe20000000800 */
[----:B------:R-:W-:Y:S01]  /*1d290*/  ISETP.LT.AND P5, PT, R223, UR5, !P3 ;  /* 0x00000005df007c0c */ /* 0x000fe2000dfa1270 */
[----:B------:R-:W-:Y:S01]  /*1d2a0*/  IMAD.WIDE R14, R17, 0x2, R2 ;  /* 0x00000002110e7825 */ /* 0x000fe200078e0202 */
[----:B------:R4:W-:Y:S01]  /*1d2b0*/  @P4 STG.E.U16 desc[UR6][R12.64], R16 ;  /* 0x000000100c004986 */ /* 0x0009e2000c101506 */
[----:B------:R-:W-:Y:S01]  /*1d2c0*/  ISETP.LT.AND P4, PT, R227, UR4, !P3 ;  /* 0x00000004e3007c0c */ /* 0x000fe2000df81270 */
[----:B------:R-:W-:Y:S01]  /*1d2d0*/  ULDC UR4, c[0x0][0x248] ;  /* 0x0000920000047ab9 */ /* 0x000fe20000000800 */
[----:B------:R-:W-:Y:S01]  /*1d2e0*/  ISETP.LT.AND P3, PT, R252, UR8, !P3 ;  /* 0x00000008fc007c0c */ /* 0x000fe2000df61270 */
[C---:B0-----:R-:W-:Y:S01]  /*1d2f0*/  IMAD.WIDE R8, R17.reuse, 0x2, R236 ;  /* 0x0000000211087825 */ /* 0x041fe200078e02ec */
[----:B------:R0:W-:Y:S01]  /*1d300*/  @P6 STG.E.U16 desc[UR6][R14.64], R216 ;  /* 0x000000d80e006986 */ /* 0x0001e2000c101506 */
[----:B------:R-:W-:Y:S01]  /*1d310*/  PRMT R0, R220, 0x7632, R0 ;  /* 0x00007632dc007816 */ /* 0x000fe20000000000 */
[----:B------:R-:W-:Y:S01]  /*1d320*/  ULDC UR5, c[0x0][0x228] ;  /* 0x00008a0000057ab9 */ /* 0x000fe20000000800 */
[----:B---3--:R-:W-:Y:S01]  /*1d330*/  IMAD.WIDE R10, R17, 0x2, R240 ;  /* 0x00000002110a7825 */ /* 0x008fe200078e02f0 */
[----:B------:R-:W-:Y:S01]  /*1d340*/  ISETP.LT.AND P6, PT, R239, UR9, !P2 ;  /* 0x00000009ef007c0c */ /* 0x000fe2000d7c1270 */
[----:B------:R-:W-:Y:S01]  /*1d350*/  ULDC UR8, c[0x0][0x228] ;  /* 0x00008a0000087ab9 */ /* 0x000fe20000000800 */
[----:B------:R-:W-:Y:S01]  /*1d360*/  ULDC UR9, c[0x0][0x228] ;  /* 0x00008a0000097ab9 */ /* 0x000fe20000000800 */
[----:B----4-:R-:W-:-:S02]  /*1d370*/  IMAD.WIDE R12, R17, 0x2, R242 ;  /* 0x00000002110c7825 */ /* 0x010fc400078e02f2 */
[----:B------:R3:W-:Y:S02]  /*1d380*/  @P4 STG.E.U16 desc[UR6][R8.64], R18 ;  /* 0x0000001208004986 */ /* 0x0007e4000c101506 */
[----:B------:R-:W-:Y:S01]  /*1d390*/  VIADD R19, R17, UR4 ;  /* 0x0000000411137c36 */ /* 0x000fe20008000000 */
[----:B------:R-:W-:Y:S01]  /*1d3a0*/  ULDC UR4, c[0x0][0x228] ;  /* 0x00008a0000047ab9 */ /* 0x000fe20000000800 */
[----:B------:R4:W-:Y:S01]  /*1d3b0*/  @P5 STG.E.U16 desc[UR6][R10.64], R220 ;  /* 0x000000dc0a005986 */ /* 0x0009e2000c101506 */
[----:B------:R-:W-:Y:S01]  /*1d3c0*/  ISETP.LT.AND P4, PT, R227, UR4, !P2 ;  /* 0x00000004e3007c0c */ /* 0x000fe2000d781270 */
[----:B------:R-:W-:Y:S01]  /*1d3d0*/  VIADD R16, R238, 0x7a ;  /* 0x0000007aee107836 */ /* 0x000fe20000000000 */
[----:B------:R-:W-:Y:S01]  /*1d3e0*/  ISETP.LT.AND P5, PT, R223, UR5, !P2 ;  /* 0x00000005df007c0c */ /* 0x000fe2000d7a1270 */
[----:B------:R1:W-:Y:S01]  /*1d3f0*/  @P3 STG.E.U16 desc[UR6][R12.64], R0 ;  /* 0x000000000c003986 */ /* 0x0003e2000c101506 */
[----:B------:R-:W-:Y:S01]  /*1d400*/  ISETP.LT.AND P3, PT, R252, UR8, !P2 ;  /* 0x00000008fc007c0c */ /* 0x000fe2000d761270 */
[C---:B0-----:R-:W-:Y:S01]  /*1d410*/  IMAD.WIDE R14, R19.reuse, 0x2, R2 ;  /* 0x00000002130e7825 */ /* 0x041fe200078e0202 */
[----:B------:R-:W-:Y:S01]  /*1d420*/  ISETP.GE.AND P0, PT, R16, UR19, PT ;  /* 0x0000001310007c0c */ /* 0x000fe2000bf06270 */
[----:B------:R-:W-:Y:S01]  /*1d430*/  ULDC UR4, c[0x0][0x248] ;  /* 0x0000920000047ab9 */ /* 0x000fe20000000800 */
[----:B------:R-:W-:Y:S01]  /*1d440*/  PRMT R16, R224, 0x7632, R16 ;  /* 0x00007632e0107816 */ /* 0x000fe20000000010 */
[----:B---3--:R-:W-:Y:S01]  /*1d450*/  IMAD.WIDE R8, R19, 0x2, R236 ;  /* 0x0000000213087825 */ /* 0x008fe200078e02ec */
[----:B------:R0:W-:Y:S01]  /*1d460*/  @P6 STG.E.U16 desc[UR6][R14.64], R224 ;  /* 0x000000e00e006986 */ /* 0x0001e2000c101506 */
[----:B------:R-:W-:Y:S01]  /*1d470*/  ISETP.LT.AND P6, PT, R239, UR9, !P0 ;  /* 0x00000009ef007c0c */ /* 0x000fe2000c7c1270 */
[----:B------:R-:W-:Y:S01]  /*1d480*/  ULDC UR5, c[0x0][0x228] ;  /* 0x00008a0000057ab9 */ /* 0x000fe20000000800 */
[----:B----4-:R-:W-:Y:S01]  /*1d490*/  IMAD.WIDE R10, R19, 0x2, R240 ;  /* 0x00000002130a7825 */ /* 0x010fe200078e02f0 */
[----:B-1----:R-:W-:Y:S01]  /*1d4a0*/  PRMT R0, R4, 0x7632, R0 ;  /* 0x0000763204007816 */ /* 0x002fe20000000000 */
[----:B------:R-:W-:-:S02]  /*1d4b0*/  ULDC UR8, c[0x0][0x228] ;  /* 0x00008a0000087ab9 */ /* 0x000fc40000000800 */
[C---:B------:R-:W-:Y:S01]  /*1d4c0*/  IMAD.WIDE R12, R19.reuse, 0x2, R242 ;  /* 0x00000002130c7825 */ /* 0x040fe200078e02f2 */
[----:B------:R1:W-:Y:S01]  /*1d4d0*/  @P4 STG.E.U16 desc[UR6][R8.64], R16 ;  /* 0x0000001008004986 */ /* 0x0003e2000c101506 */
[----:B------:R-:W-:Y:S02]  /*1d4e0*/  ULDC UR9, c[0x0][0x228] ;  /* 0x00008a0000097ab9 */ /* 0x000fe40000000800 */
        /* <DEDUP_REMOVED lines=8> */
[----:B0-----:R-:W-:Y:S01]  /*1d570*/  IMAD.WIDE R14, R17, 0x2, R2 ;  /* 0x00000002110e7825 */ /* 0x001fe200078e0202 */
[----:B------:R-:W-:Y:S01]  /*1d580*/  ISETP.GE.AND P2, PT, R18, UR17, PT ;  /* 0x0000001112007c0c */ /* 0x000fe2000bf46270 */
[----:B------:R-:W-:Y:S01]  /*1d590*/  ULDC UR4, c[0x0][0x248] ;  /* 0x0000920000047ab9 */ /* 0x000fe20000000800 */
[----:B------:R-:W-:Y:S01]  /*1d5a0*/  PRMT R18, R217, 0x7632, R18 ;  /* 0x00007632d9127816 */ /* 0x000fe20000000012 */
[----:B-1----:R-:W-:Y:S01]  /*1d5b0*/  IMAD.WIDE R8, R17, 0x2, R236 ;  /* 0x0000000211087825 */ /* 0x002fe200078e02ec */
[----:B------:R0:W-:Y:S01]  /*1d5c0*/  @P6 STG.E.U16 desc[UR6][R14.64], R217 ;  /* 0x000000d90e006986 */ /* 0x0001e2000c101506 */
[----:B------:R-:W-:Y:S01]  /*1d5d0*/  ISETP.LT.AND P6, PT, R239, UR9, !P2 ;  /* 0x00000009ef007c0c */ /* 0x000fe2000d7c1270 */
[----:B------:R-:W-:Y:S01]  /*1d5e0*/  ULDC UR5, c[0x0][0x228] ;  /* 0x00008a0000057ab9 */ /* 0x000fe20000000800 */
[----:B---3--:R-:W-:Y:S01]  /*1d5f0*/  IMAD.WIDE R10, R17, 0x2, R240 ;  /* 0x00000002110a7825 */ /* 0x008fe200078e02f0 */
[----:B----4-:R-:W-:Y:S01]  /*1d600*/  PRMT R0, R221, 0x7632, R0 ;  /* 0x00007632dd007816 */ /* 0x010fe20000000000 */
        /* <DEDUP_REMOVED lines=21> */
[----:B----4-:R-:W-:-:S03]  /*1d760*/  PRMT R0, R5, 0x7632, R0 ;  /* 0x0000763205007816 */ /* 0x010fc60000000000 */
[C---:B------:R-:W-:Y:S01]  /*1d770*/  IMAD.WIDE R12, R19.reuse, 0x2, R242 ;  /* 0x00000002130c7825 */ /* 0x040fe200078e02f2 */
[----:B------:R-:W-:Y:S01]  /*1d780*/  @P4 STG.E.U16 desc[UR6][R8.64], R4 ;  /* 0x0000000408004986 */ /* 0x000fe2000c101506 */
[----:B------:R-:W-:Y:S02]  /*1d790*/  ULDC UR8, c[0x0][0x228] ;  /* 0x00008a0000087ab9 */ /* 0x000fe40000000800 */
[----:B------:R-:W-:Y:S01]  /*1d7a0*/  VIADD R17, R19, UR4 ;  /* 0x0000000413117c36 */ /* 0x000fe20008000000 */
[----:B------:R1:W-:Y:S01]  /*1d7b0*/  @P5 STG.E.U16 desc[UR6][R10.64], R5 ;  /* 0x000000050a005986 */ /* 0x0003e2000c101506 */
[----:B------:R-:W-:Y:S01]  /*1d7c0*/  ULDC UR4, c[0x0][0x228] ;  /* 0x00008a0000047ab9 */ /* 0x000fe20000000800 */
[----:B------:R-:W-:Y:S02]  /*1d7d0*/  VIADD R16, R238, 0x7d ;  /* 0x0000007dee107836 */ /* 0x000fe40000000000 */
[----:B------:R3:W-:Y:S01]  /*1d7e0*/  @P3 STG.E.U16 desc[UR6][R12.64], R0 ;  /* 0x000000000c003986 */ /* 0x0007e2000c101506 */
[----:B------:R-:W-:-:S02]  /*1d7f0*/  ISETP.LT.AND P3, PT, R227, UR4, !P0 ;  /* 0x00000004e3007c0c */ /* 0x000fc4000c761270 */
[----:B------:R-:W-:Y:S01]  /*1d800*/  ISETP.LT.AND P4, PT, R223, UR5, !P0 ;  /* 0x00000005df007c0c */ /* 0x000fe2000c781270 */
[C---:B0-----:R-:W-:Y:S01]  /*1d810*/  IMAD.WIDE R14, R17.reuse, 0x2, R2 ;  /* 0x00000002110e7825 */ /* 0x041fe200078e0202 */
[----:B------:R-:W-:Y:S01]  /*1d820*/  ISETP.LT.AND P5, PT, R252, UR8, !P0 ;  /* 0x00000008fc007c0c */ /* 0x000fe2000c7a1270 */
[----:B------:R-:W-:Y:S01]  /*1d830*/  ULDC UR5, c[0x0][0x228] ;  /* 0x00008a0000057ab9 */ /* 0x000fe20000000800 */
[----:B------:R-:W-:Y:S01]  /*1d840*/  ISETP.GE.AND P2, PT, R16, UR25, PT ;  /* 0x0000001910007c0c */ /* 0x000fe2000bf46270 */
[----:B-1----:R-:W-:Y:S01]  /*1d850*/  IMAD.WIDE R4, R17, 0x2, R236 ;  /* 0x0000000211047825 */ /* 0x002fe200078e02ec */
[----:B------:R0:W-:Y:S01]  /*1d860*/  @P6 STG.E.U16 desc[UR6][R14.64], R218 ;  /* 0x000000da0e006986 */ /* 0x0001e2000c101506 */
[----:B------:R-:W-:Y:S01]  /*1d870*/  ULDC UR4, c[0x0][0x248] ;  /* 0x0000920000047ab9 */ /* 0x000fe20000000800 */
[----:B------:R-:W-:Y:S01]  /*1d880*/  ISETP.LT.AND P6, PT, R239, UR5, !P2 ;  /* 0x00000005ef007c0c */ /* 0x000fe2000d7c1270 */
[C---:B------:R-:W-:Y:S01]  /*1d890*/  IMAD.WIDE R8, R17.reuse, 0x2, R240 ;  /* 0x0000000211087825 */ /* 0x040fe200078e02f0 */
[----:B---3--:R-:W-:Y:S01]  /*1d8a0*/  PRMT R13, R218, 0x7632, R13 ;  /* 0x00007632da0d7816 */ /* 0x008fe2000000000d */
[----:B------:R-:W-:Y:S01]  /*1d8b0*/  ULDC UR5, c[0x0][0x228] ;  /* 0x00008a0000057ab9 */ /* 0x000fe20000000800 */
[----:B------:R-:W-:Y:S01]  /*1d8c0*/  PRMT R0, R222, 0x7632, R0 ;  /* 0x00007632de007816 */ /* 0x000fe20000000000 */
[----:B------:R-:W-:Y:S01]  /*1d8d0*/  IMAD.WIDE R10, R17, 0x2, R242 ;  /* 0x00000002110a7825 */ /* 0x000fe200078e02f2 */
[----:B------:R-:W-:Y:S01]  /*1d8e0*/  ULDC UR8, c[0x0][0x228] ;  /* 0x00008a0000087ab9 */ /* 0x000fe20000000800 */
[----:B------:R1:W-:Y:S02]  /*1d8f0*/  @P3 STG.E.U16 desc[UR6][R4.64], R13 ;  /* 0x0000000d04003986 */ /* 0x0003e4000c101506 */
[----:B------:R-:W-:-:S02]  /*1d900*/  VIADD R238, R238, 0x7e ;  /* 0x0000007eeeee7836 */ /* 0x000fc40000000000 */
[----:B0-----:R-:W-:Y:S01]  /*1d910*/  VIADD R15, R17, UR4 ;  /* 0x00000004110f7c36 */ /* 0x001fe20008000000 */
[----:B------:R-:W-:Y:S01]  /*1d920*/  @P4 STG.E.U16 desc[UR6][R8.64], R222 ;  /* 0x000000de08004986 */ /* 0x000fe2000c101506 */
[----:B------:R-:W-:-:S03]  /*1d930*/  ULDC UR4, c[0x0][0x228] ;  /* 0x00008a0000047ab9 */ /* 0x000fc60000000800 */
[----:B------:R0:W-:Y:S01]  /*1d940*/  @P5 STG.E.U16 desc[UR6][R10.64], R0 ;  /* 0x000000000a005986 */ /* 0x0001e2000c101506 */
[----:B------:R-:W-:Y:S01]  /*1d950*/  ISETP.LT.AND P5, PT, R227, UR4, !P2 ;  /* 0x00000004e3007c0c */ /* 0x000fe2000d7a1270 */
[----:B------:R-:W-:Y:S01]  /*1d960*/  ULDC UR4, c[0x0][0x228] ;  /* 0x00008a0000047ab9 */ /* 0x000fe20000000800 */
[----:B-1----:R-:W-:Y:S01]  /*1d970*/  IMAD.WIDE R12, R15, 0x2, R2 ;  /* 0x000000020f0c7825 */ /* 0x002fe200078e0202 */
[----:B------:R-:W-:Y:S02]  /*1d980*/  ISETP.GE.AND P0, PT, R238, UR23, PT ;  /* 0x00000017ee007c0c */ /* 0x000fe4000bf06270 */
[----:B------:R-:W-:Y:S01]  /*1d990*/  ISETP.LT.AND P4, PT, R223, UR5, !P2 ;  /* 0x00000005df007c0c */ /* 0x000fe2000d781270 */
[----:B------:R-:W-:Y:S01]  /*1d9a0*/  ULDC UR5, c[0x0][0x228] ;  /* 0x00008a0000057ab9 */ /* 0x000fe20000000800 */
[----:B------:R1:W-:Y:S01]  /*1d9b0*/  @P6 STG.E.U16 desc[UR6][R12.64], R226 ;  /* 0x000000e20c006986 */ /* 0x0003e2000c101506 */
[----:B------:R-:W-:Y:S01]  /*1d9c0*/  ISETP.LT.AND P2, PT, R252, UR4, !P2 ;  /* 0x00000004fc007c0c */ /* 0x000fe2000d741270 */
[----:B------:R-:W-:Y:S01]  /*1d9d0*/  IMAD.WIDE R4, R15, 0x2, R236 ;  /* 0x000000020f047825 */ /* 0x000fe200078e02ec */
[----:B------:R-:W-:Y:S01]  /*1d9e0*/  ISETP.LT.AND P6, PT, R239, UR5, !P0 ;  /* 0x00000005ef007c0c */ /* 0x000fe2000c7c1270 */
[----:B------:R-:W-:Y:S01]  /*1d9f0*/  ULDC UR4, c[0x0][0x248] ;  /* 0x0000920000047ab9 */ /* 0x000fe20000000800 */
[----:B0-----:R-:W-:Y:S01]  /*1da00*/  PRMT R11, R226, 0x7632, R11 ;  /* 0x00007632e20b7816 */ /* 0x001fe2000000000b */
[C---:B------:R-:W-:Y:S01]  /*1da10*/  VIADD R17, R15.reuse, UR4 ;  /* 0x000000040f117c36 */ /* 0x040fe20008000000 */
[----:B------:R-:W-:Y:S01]  /*1da20*/  ULDC UR5, c[0x0][0x228] ;  /* 0x00008a0000057ab9 */ /* 0x000fe20000000800 */
[----:B------:R-:W-:Y:S01]  /*1da30*/  IMAD.WIDE R8, R15, 0x2, R240 ;  /* 0x000000020f087825 */ /* 0x000fe200078e02f0 */
[----:B------:R-:W-:Y:S01]  /*1da40*/  ULDC UR4, c[0x0][0x228] ;  /* 0x00008a0000047ab9 */ /* 0x000fe20000000800 */
[----:B------:R0:W-:Y:S02]  /*1da50*/  @P5 STG.E.U16 desc[UR6][R4.64], R11 ;  /* 0x0000000b04005986 */ /* 0x0001e4000c101506 */
[----:B-1----:R-:W-:Y:S01]  /*1da60*/  IMAD.WIDE R12, R17, 0x2, R2 ;  /* 0x00000002110c7825 */ /* 0x002fe200078e0202 */
[C---:B------:R-:W-:Y:S01]  /*1da70*/  ISETP.LT.AND P5, PT, R227.reuse, UR4, !P0 ;  /* 0x00000004e3007c0c */ /* 0x040fe2000c7a1270 */
[----:B------:R-:W-:Y:S01]  /*1da80*/  @P4 STG.E.U16 desc[UR6][R8.64], R6 ;  /* 0x0000000608004986 */ /* 0x000fe2000c101506 */
[----:B------:R-:W-:Y:S01]  /*1da90*/  ISETP.LT.AND P4, PT, R227, UR5, !P1 ;  /* 0x00000005e3007c0c */ /* 0x000fe2000cf81270 */
[----:B------:R-:W-:Y:S01]  /*1daa0*/  ULDC UR5, c[0x0][0x228] ;  /* 0x00008a0000057ab9 */ /* 0x000fe20000000800 */
[----:B------:R-:W-:Y:S01]  /*1dab0*/  ULDC UR4, c[0x0][0x228] ;  /* 0x00008a0000047ab9 */ /* 0x000fe20000000800 */
[----:B------:R-:W3:Y:S01]  /*1dac0*/  LDL.LU R227, [R1+0xc08] ;  /* 0x000c080001e37983 */ /* 0x000ee20000300800 */
[----:B0-----:R-:W-:Y:S01]  /*1dad0*/  PRMT R5, R6, 0x7632, R5 ;  /* 0x0000763206057816 */ /* 0x001fe20000000005 */
[----:B------:R-:W-:-:S05]  /*1dae0*/  IMAD.WIDE R10, R15, 0x2, R242 ;  /* 0x000000020f0a7825 */ /* 0x000fca00078e02f2 */
[----:B------:R0:W-:Y:S01]  /*1daf0*/  @P2 STG.E.U16 desc[UR6][R10.64], R5 ;  /* 0x000000050a002986 */ /* 0x0001e2000c101506 */
[C---:B------:R-:W-:Y:S01]  /*1db00*/  ISETP.LT.AND P2, PT, R223.reuse, UR5, !P1 ;  /* 0x00000005df007c0c */ /* 0x040fe2000cf41270 */
[----:B------:R-:W-:Y:S02]  /*1db10*/  ULDC UR5, c[0x0][0x228] ;  /* 0x00008a0000057ab9 */ /* 0x000fe40000000800 */
[----:B--2---:R1:W-:Y:S01]  /*1db20*/  @P6 STG.E.U16 desc[UR6][R12.64], R219 ;  /* 0x000000db0c006986 */ /* 0x0043e2000c101506 */
[----:B------:R-:W-:Y:S01]  /*1db30*/  ISETP.LT.AND P6, PT, R223, UR4, !P0 ;  /* 0x00000004df007c0c */ /* 0x000fe2000c7c1270 */
[----:B------:R-:W-:Y:S02]  /*1db40*/  ULDC UR4, c[0x0][0x248] ;  /* 0x0000920000047ab9 */ /* 0x000fe40000000800 */
[----:B------:R-:W2:Y:S01]  /*1db50*/  LDL.LU R223, [R1+0xc04] ;  /* 0x000c040001df7983 */ /* 0x000ea20000300800 */
[C---:B------:R-:W-:Y:S02]  /*1db60*/  ISETP.LT.AND P0, PT, R252.reuse, UR5, !P0 ;  /* 0x00000005fc007c0c */ /* 0x040fe4000c701270 */
[----:B------:R-:W-:Y:S01]  /*1db70*/  ISETP.LT.AND P3, PT, R239, UR8, !P1 ;  /* 0x00000008ef007c0c */ /* 0x000fe2000cf61270 */
[----:B------:R-:W-:Y:S01]  /*1db80*/  ULDC UR8, c[0x0][0x228] ;  /* 0x00008a0000087ab9 */ /* 0x000fe20000000800 */
[C---:B------:R-:W-:Y:S01]  /*1db90*/  VIADD R15, R17.reuse, UR4 ;  /* 0x00000004110f7c36 */ /* 0x040fe20008000000 */
[----:B------:R-:W-:Y:S01]  /*1dba0*/  ISETP.LT.AND P1, PT, R252, UR8, !P1 ;  /* 0x00000008fc007c0c */ /* 0x000fe2000cf21270 */
[----:B0-----:R-:W-:Y:S01]  /*1dbb0*/  IMAD.WIDE R4, R17, 0x2, R236 ;  /* 0x0000000211047825 */ /* 0x001fe200078e02ec */
[----:B-1----:R-:W-:-:S03]  /*1dbc0*/  PRMT R219, R219, 0x7632, R219 ;  /* 0x00007632dbdb7816 */ /* 0x002fc600000000db */
[----:B------:R-:W-:-:S04]  /*1dbd0*/  IMAD.WIDE R8, R17, 0x2, R240 ;  /* 0x0000000211087825 */ /* 0x000fc800078e02f0 */
[----:B------:R-:W-:Y:S01]  /*1dbe0*/  IMAD.WIDE R10, R17, 0x2, R242 ;  /* 0x00000002110a7825 */ /* 0x000fe200078e02f2 */
[----:B------:R0:W-:Y:S03]  /*1dbf0*/  @P5 STG.E.U16 desc[UR6][R4.64], R219 ;  /* 0x000000db04005986 */ /* 0x0001e6000c101506 */
[----:B------:R-:W-:-:S04]  /*1dc00*/  IMAD.WIDE R2, R15, 0x2, R2 ;  /* 0x000000020f027825 */ /* 0x000fc800078e0202 */
[----:B------:R-:W-:-:S04]  /*1dc10*/  IMAD.WIDE R236, R15, 0x2, R236 ;  /* 0x000000020fec7825 */ /* 0x000fc800078e02ec */
[----:B------:R-:W-:-:S04]  /*1dc20*/  IMAD.WIDE R240, R15, 0x2, R240 ;  /* 0x000000020ff07825 */ /* 0x000fc800078e02f0 */
[----:B------:R-:W-:Y:S01]  /*1dc30*/  IMAD.WIDE R242, R15, 0x2, R242 ;  /* 0x000000020ff27825 */ /* 0x000fe200078e02f2 */
[----:B---3--:R-:W-:Y:S02]  /*1dc40*/  PRMT R118, R227, 0x7632, R118 ;  /* 0x00007632e3767816 */ /* 0x008fe40000000076 */
[----:B--2---:R-:W-:Y:S01]  /*1dc50*/  PRMT R0, R223, 0x7632, R0 ;  /* 0x00007632df007816 */ /* 0x004fe20000000000 */
[----:B------:R0:W-:Y:S04]  /*1dc60*/  @P6 STG.E.U16 desc[UR6][R8.64], R223 ;  /* 0x000000df08006986 */ /* 0x0001e8000c101506 */
[----:B------:R0:W-:Y:S04]  /*1dc70*/  @P0 STG.E.U16 desc[UR6][R10.64], R0 ;  /* 0x000000000a000986 */ /* 0x0001e8000c101506 */
[----:B------:R0:W-:Y:S04]  /*1dc80*/  @P3 STG.E.U16 desc[UR6][R2.64], R227 ;  /* 0x000000e302003986 */ /* 0x0001e8000c101506 */
[----:B------:R0:W-:Y:S04]  /*1dc90*/  @P4 STG.E.U16 desc[UR6][R236.64], R118 ;  /* 0x00000076ec004986 */ /* 0x0001e8000c101506 */
[----:B------:R0:W-:Y:S01]  /*1dca0*/  @P2 STG.E.U16 desc[UR6][R240.64], R7 ;  /* 0x00000007f0002986 */ /* 0x0001e2000c101506 */
[----:B------:R-:W-:Y:S05]  /*1dcb0*/  @!P1 EXIT ;  /* 0x000000000000994d */ /* 0x000fea0003800000 */
[----:B------:R-:W-:-:S05]  /*1dcc0*/  PRMT R121, R7, 0x7632, R121 ;  /* 0x0000763207797816 */ /* 0x000fca0000000079 */
[----:B------:R-:W-:Y:S01]  /*1dcd0*/  STG.E.U16 desc[UR6][R242.64], R121 ;  /* 0x00000079f2007986 */ /* 0x000fe2000c101506 */
[----:B------:R-:W-:Y:S05]  /*1dce0*/  EXIT ;  /* 0x000000000000794d */ /* 0x000fea0003800000 */
.L_x_2:
[----:B------:R-:W-:-:S00]  /*1dcf0*/  BRA `(.L_x_2) ;  /* 0xfffffffc00fc7947 */ /* 0x000fc0000383ffff */
[----:B------:R-:W-:-:S00]  /*1dd00*/  NOP ;  /* 0x0000000000007918 */ /* 0x000fc00000000000 */
[----:B------:R-:W-:-:S00]  /*1dd10*/  NOP ;  /* 0x0000000000007918 */ /* 0x000fc00000000000 */
[----:B------:R-:W-:-:S00]  /*1dd20*/  NOP ;  /* 0x0000000000007918 */ /* 0x000fc00000000000 */
[----:B------:R-:W-:-:S00]  /*1dd30*/  NOP ;  /* 0x0000000000007918 */ /* 0x000fc00000000000 */
[----:B------:R-:W-:-:S00]  /*1dd40*/  NOP ;  /* 0x0000000000007918 */ /* 0x000fc00000000000 */
[----:B------:R-:W-:-:S00]  /*1dd50*/  NOP ;  /* 0x0000000000007918 */ /* 0x000fc00000000000 */
[----:B------:R-:W-:-:S00]  /*1dd60*/  NOP ;  /* 0x0000000000007918 */ /* 0x000fc00000000000 */
[----:B------:R-:W-:-:S00]  /*1dd70*/  NOP ;  /* 0x0000000000007918 */ /* 0x000fc00000000000 */
.L_x_3:


//--------------------- .nv.shared.matmul_kernel  --------------------------
	.section	.nv.shared.matmul_kernel,"aw",@nobits
	.sectionflags	@""
	.align	16
	.zero		1024


//--------------------- .nv.shared.reserved.0     --------------------------
	.section	.nv.shared.reserved.0,"aw",@nobits
	.weak		__nv_reservedSMEM_offset_0_alias
	.size		__nv_reservedSMEM_offset_0_alias, 0, 0
	.other		__nv_reservedSMEM_offset_0_alias,@"STO_CUDA_RESERVED_SHARED STV_DEFAULT"
__nv_reservedSMEM_offset_0_alias:
	.zero		0


//--------------------- .nv.constant0.matmul_kernel --------------------------
	.section	.nv.constant0.matmul_kernel,"a",@progbits
	.sectionflags	@""
	.align	4
.nv.constant0.matmul_kernel:
	.zero		608


//--------------------- SYMBOLS --------------------------

	.type		.nv.reservedSmem.offset0,@object
	.size		.nv.reservedSmem.offset0,0x4
